	.target	sm_100a

	.elftype	@"ET_EXEC"


//--------------------- .note.nv.tkinfo           --------------------------
	.section	.note.nv.tkinfo,"",@"SHT_NOTE"
	.sectionflags	@"SHF_NOTE_NV_TKINFO"
	.tkinfo
        /*0018*/ 	.word	0x00000002
        /*0030*/ 	.string	""
        /*0030*/ 	.string	"ptxas"
        /*0030*/ 	.string	"Cuda compilation tools, release 13.0, V13.0.88"
        /*0030*/ 	.string	"Build cuda_13.0.r13.0/compiler.36424714_0"
        /*0030*/ 	.string	"-arch sm_100a -m 64 "



//--------------------- .note.nv.cuinfo           --------------------------
	.section	.note.nv.cuinfo,"",@"SHT_NOTE"
	.sectionflags	@"SHF_NOTE_NV_CUINFO"
        /*0018*/ 	.short	0x0002
        /*001a*/ 	.short	0x0064
        /*001c*/ 	.short	0x0082
	.zero		2


//--------------------- .nv.info                  --------------------------
	.section	.nv.info,"",@"SHT_CUDA_INFO"
	.align	4


	//----- nvinfo : EIATTR_REGCOUNT
	.align		4
        /*0000*/ 	.byte	0x04, 0x2f
        /*0002*/ 	.short	(.L_19 - .L_18)
	.align		4
.L_18:
        /*0004*/ 	.word	index@(_ZN7cutlass13device_kernelINS_4gemm6kernel13GemmUniversalIN4cute5tupleIJiiiiEEENS1_10collective13CollectiveMmaINS1_35MainloopSm100TmaUmmaWarpSpecializedILi5ELi2ELi2ENS5_IJNS4_1CILi4EEESB_NSA_ILi1EEEEEEEENS5_IJNSA_ILi256EEESF_NSA_ILi32EEEEEENS_10tfloat32_tENS5_IJlSC_lEEESI_SJ_NS4_8TiledMMAINS4_8MMA_AtomIJNS4_23SM100_MMA_TF32_2x1SM_SSISI_SI_fLi256ELi256ELNS4_4UMMA5MajorE0ELSO_0ELNSN_7ScaleInE0ELSP_0EEEEEENS4_6LayoutINS5_IJSC_SC_SC_EEENS5_IJNSA_ILi0EEESU_SU_EEEEENS5_IJNS4_10UnderscoreESX_SX_EEEEENS4_28SM100_TMA_2SM_LOAD_MULTICASTENS4_14ComposedLayoutINS4_7SwizzleILi3ELi4ELi3EEENS4_18smem_ptr_flag_bitsILi32EEENSS_INS5_IJNSA_ILi8EEESG_EEENS5_IJSG_SC_EEEEEEEvNS4_8identityES10_S1A_vS1B_EENS_8epilogue10collective18CollectiveEpilogueINS1D_23Sm100TmaWarpSpecializedILi4ELi2ELi32ELb1ELb0EEEJNS5_IJNSA_ILi128EEESF_SG_EEENS5_IJNSS_IS1I_SC_EENSS_ISG_SC_EEEEESI_SJ_SI_SJ_NS1D_6fusion15FusionCallbacksIS1H_NS1N_17LinearCombinationISI_fSI_fLNS_15FloatRoundStyleE2EEES1J_S1M_JEEENS4_5SM1004TMEM4LOAD26SM100_TMEM_LOAD_32dp32b32xENS4_13SM90_TMA_LOADES1A_NS4_39AutoVectorizingCopyWithAssumedAlignmentILi128EEENS4_14SM90_TMA_STOREES1A_S1Z_S1Z_EEEvvEEEEvNT_6ParamsE)
        /*0008*/ 	.word	0x00000080


	//----- nvinfo : EIATTR_FRAME_SIZE
	.align		4
.L_19:
        /*000c*/ 	.byte	0x04, 0x11
        /*000e*/ 	.short	(.L_21 - .L_20)
	.align		4
.L_20:
        /*0010*/ 	.word	index@($__internal_2_$__cuda_sm10x_tcgen05_guardrail_trap_unallocated_columns_being_dealloced)
        /*0014*/ 	.word	0x00000000


	//----- nvinfo : EIATTR_FRAME_SIZE
	.align		4
.L_21:
        /*0018*/ 	.byte	0x04, 0x11
        /*001a*/ 	.short	(.L_23 - .L_22)
	.align		4
.L_22:
        /*001c*/ 	.word	index@($__internal_1_$__cuda_sm10x_tcgen05_guardrail_trap_phase_invalid_during_alloc)
        /*0020*/ 	.word	0x00000000


	//----- nvinfo : EIATTR_FRAME_SIZE
	.align		4
.L_23:
        /*0024*/ 	.byte	0x04, 0x11
        /*0026*/ 	.short	(.L_25 - .L_24)
	.align		4
.L_24:
        /*0028*/ 	.word	index@($__internal_0_$__cuda_sm10x_tcgen05_guardrail_trap_col_being_dealloced_not_returned_by_alloc)
        /*002c*/ 	.word	0x00000000


	//----- nvinfo : EIATTR_FRAME_SIZE
	.align		4
.L_25:
        /*0030*/ 	.byte	0x04, 0x11
        /*0032*/ 	.short	(.L_27 - .L_26)
	.align		4
.L_26:
        /*0034*/ 	.word	index@(_ZN7cutlass13device_kernelINS_4gemm6kernel13GemmUniversalIN4cute5tupleIJiiiiEEENS1_10collective13CollectiveMmaINS1_35MainloopSm100TmaUmmaWarpSpecializedILi5ELi2ELi2ENS5_IJNS4_1CILi4EEESB_NSA_ILi1EEEEEEEENS5_IJNSA_ILi256EEESF_NSA_ILi32EEEEEENS_10tfloat32_tENS5_IJlSC_lEEESI_SJ_NS4_8TiledMMAINS4_8MMA_AtomIJNS4_23SM100_MMA_TF32_2x1SM_SSISI_SI_fLi256ELi256ELNS4_4UMMA5MajorE0ELSO_0ELNSN_7ScaleInE0ELSP_0EEEEEENS4_6LayoutINS5_IJSC_SC_SC_EEENS5_IJNSA_ILi0EEESU_SU_EEEEENS5_IJNS4_10UnderscoreESX_SX_EEEEENS4_28SM100_TMA_2SM_LOAD_MULTICASTENS4_14ComposedLayoutINS4_7SwizzleILi3ELi4ELi3EEENS4_18smem_ptr_flag_bitsILi32EEENSS_INS5_IJNSA_ILi8EEESG_EEENS5_IJSG_SC_EEEEEEEvNS4_8identityES10_S1A_vS1B_EENS_8epilogue10collective18CollectiveEpilogueINS1D_23Sm100TmaWarpSpecializedILi4ELi2ELi32ELb1ELb0EEEJNS5_IJNSA_ILi128EEESF_SG_EEENS5_IJNSS_IS1I_SC_EENSS_ISG_SC_EEEEESI_SJ_SI_SJ_NS1D_6fusion15FusionCallbacksIS1H_NS1N_17LinearCombinationISI_fSI_fLNS_15FloatRoundStyleE2EEES1J_S1M_JEEENS4_5SM1004TMEM4LOAD26SM100_TMEM_LOAD_32dp32b32xENS4_13SM90_TMA_LOADES1A_NS4_39AutoVectorizingCopyWithAssumedAlignmentILi128EEENS4_14SM90_TMA_STOREES1A_S1Z_S1Z_EEEvvEEEEvNT_6ParamsE)
        /*0038*/ 	.word	0x00000000


	//----- nvinfo : EIATTR_MIN_STACK_SIZE
	.align		4
.L_27:
        /*003c*/ 	.byte	0x04, 0x12
        /*003e*/ 	.short	(.L_29 - .L_28)
	.align		4
.L_28:
        /*0040*/ 	.word	index@(_ZN7cutlass13device_kernelINS_4gemm6kernel13GemmUniversalIN4cute5tupleIJiiiiEEENS1_10collective13CollectiveMmaINS1_35MainloopSm100TmaUmmaWarpSpecializedILi5ELi2ELi2ENS5_IJNS4_1CILi4EEESB_NSA_ILi1EEEEEEEENS5_IJNSA_ILi256EEESF_NSA_ILi32EEEEEENS_10tfloat32_tENS5_IJlSC_lEEESI_SJ_NS4_8TiledMMAINS4_8MMA_AtomIJNS4_23SM100_MMA_TF32_2x1SM_SSISI_SI_fLi256ELi256ELNS4_4UMMA5MajorE0ELSO_0ELNSN_7ScaleInE0ELSP_0EEEEEENS4_6LayoutINS5_IJSC_SC_SC_EEENS5_IJNSA_ILi0EEESU_SU_EEEEENS5_IJNS4_10UnderscoreESX_SX_EEEEENS4_28SM100_TMA_2SM_LOAD_MULTICASTENS4_14ComposedLayoutINS4_7SwizzleILi3ELi4ELi3EEENS4_18smem_ptr_flag_bitsILi32EEENSS_INS5_IJNSA_ILi8EEESG_EEENS5_IJSG_SC_EEEEEEEvNS4_8identityES10_S1A_vS1B_EENS_8epilogue10collective18CollectiveEpilogueINS1D_23Sm100TmaWarpSpecializedILi4ELi2ELi32ELb1ELb0EEEJNS5_IJNSA_ILi128EEESF_SG_EEENS5_IJNSS_IS1I_SC_EENSS_ISG_SC_EEEEESI_SJ_SI_SJ_NS1D_6fusion15FusionCallbacksIS1H_NS1N_17LinearCombinationISI_fSI_fLNS_15FloatRoundStyleE2EEES1J_S1M_JEEENS4_5SM1004TMEM4LOAD26SM100_TMEM_LOAD_32dp32b32xENS4_13SM90_TMA_LOADES1A_NS4_39AutoVectorizingCopyWithAssumedAlignmentILi128EEENS4_14SM90_TMA_STOREES1A_S1Z_S1Z_EEEvvEEEEvNT_6ParamsE)
        /*0044*/ 	.word	0x00000000
.L_29:


//--------------------- .nv.compat                --------------------------
	.section	.nv.compat,"",@"SHT_CUDA_COMPAT_INFO"
	.align	4
        /*0000*/ 	.byte	0x02, 0x09, 0x01, 0x00, 0x02, 0x02, 0x02, 0x00, 0x02, 0x05, 0x05, 0x00, 0x03, 0x07, 0x01, 0x01
        /*0010*/ 	.byte	0x02, 0x03, 0x01, 0x00, 0x02, 0x06, 0x01, 0x00, 0x04, 0x0b, 0x08, 0x00, 0x09, 0x00, 0x00, 0x00
        /*0020*/ 	.byte	0x00, 0x00, 0x00, 0x00


//--------------------- .nv.info._ZN7cutlass13device_kernelINS_4gemm6kernel13GemmUniversalIN4cute5tupleIJiiiiEEENS1_10collective13CollectiveMmaINS1_35MainloopSm100TmaUmmaWarpSpecializedILi5ELi2ELi2ENS5_IJNS4_1CILi4EEESB_NSA_ILi1EEEEEEEENS5_IJNSA_ILi256EEESF_NSA_ILi32EEEEEENS_10tfloat32_tENS5_IJlSC_lEEESI_SJ_NS4_8TiledMMAINS4_8MMA_AtomIJNS4_23SM100_MMA_TF32_2x1SM_SSISI_SI_fLi256ELi256ELNS4_4UMMA5MajorE0ELSO_0ELNSN_7ScaleInE0ELSP_0EEEEEENS4_6LayoutINS5_IJSC_SC_SC_EEENS5_IJNSA_ILi0EEESU_SU_EEEEENS5_IJNS4_10UnderscoreESX_SX_EEEEENS4_28SM100_TMA_2SM_LOAD_MULTICASTENS4_14ComposedLayoutINS4_7SwizzleILi3ELi4ELi3EEENS4_18smem_ptr_flag_bitsILi32EEENSS_INS5_IJNSA_ILi8EEESG_EEENS5_IJSG_SC_EEEEEEEvNS4_8identityES10_S1A_vS1B_EENS_8epilogue10collective18CollectiveEpilogueINS1D_23Sm100TmaWarpSpecializedILi4ELi2ELi32ELb1ELb0EEEJNS5_IJNSA_ILi128EEESF_SG_EEENS5_IJNSS_IS1I_SC_EENSS_ISG_SC_EEEEESI_SJ_SI_SJ_NS1D_6fusion15FusionCallbacksIS1H_NS1N_17LinearCombinationISI_fSI_fLNS_15FloatRoundStyleE2EEES1J_S1M_JEEENS4_5SM1004TMEM4LOAD26SM100_TMEM_LOAD_32dp32b32xENS4_13SM90_TMA_LOADES1A_NS4_39AutoVectorizingCopyWithAssumedAlignmentILi128EEENS4_14SM90_TMA_STOREES1A_S1Z_S1Z_EEEvvEEEEvNT_6ParamsE --------------------------
	.section	.nv.info._ZN7cutlass13device_kernelINS_4gemm6kernel13GemmUniversalIN4cute5tupleIJiiiiEEENS1_10collective13CollectiveMmaINS1_35MainloopSm100TmaUmmaWarpSpecializedILi5ELi2ELi2ENS5_IJNS4_1CILi4EEESB_NSA_ILi1EEEEEEEENS5_IJNSA_ILi256EEESF_NSA_ILi32EEEEEENS_10tfloat32_tENS5_IJlSC_lEEESI_SJ_NS4_8TiledMMAINS4_8MMA_AtomIJNS4_23SM100_MMA_TF32_2x1SM_SSISI_SI_fLi256ELi256ELNS4_4UMMA5MajorE0ELSO_0ELNSN_7ScaleInE0ELSP_0EEEEEENS4_6LayoutINS5_IJSC_SC_SC_EEENS5_IJNSA_ILi0EEESU_SU_EEEEENS5_IJNS4_10UnderscoreESX_SX_EEEEENS4_28SM100_TMA_2SM_LOAD_MULTICASTENS4_14ComposedLayoutINS4_7SwizzleILi3ELi4ELi3EEENS4_18smem_ptr_flag_bitsILi32EEENSS_INS5_IJNSA_ILi8EEESG_EEENS5_IJSG_SC_EEEEEEEvNS4_8identityES10_S1A_vS1B_EENS_8epilogue10collective18CollectiveEpilogueINS1D_23Sm100TmaWarpSpecializedILi4ELi2ELi32ELb1ELb0EEEJNS5_IJNSA_ILi128EEESF_SG_EEENS5_IJNSS_IS1I_SC_EENSS_ISG_SC_EEEEESI_SJ_SI_SJ_NS1D_6fusion15FusionCallbacksIS1H_NS1N_17LinearCombinationISI_fSI_fLNS_15FloatRoundStyleE2EEES1J_S1M_JEEENS4_5SM1004TMEM4LOAD26SM100_TMEM_LOAD_32dp32b32xENS4_13SM90_TMA_LOADES1A_NS4_39AutoVectorizingCopyWithAssumedAlignmentILi128EEENS4_14SM90_TMA_STOREES1A_S1Z_S1Z_EEEvvEEEEvNT_6ParamsE,"",@"SHT_CUDA_INFO"
	.sectionflags	@""
	.align	4


	//----- nvinfo : EIATTR_CUDA_API_VERSION
	.align		4
        /*0000*/ 	.byte	0x04, 0x37
        /*0002*/ 	.short	(.L_31 - .L_30)
.L_30:
        /*0004*/ 	.word	0x00000082


	//----- nvinfo : EIATTR_KPARAM_INFO
	.align		4
.L_31:
        /*0008*/ 	.byte	0x04, 0x17
        /*000a*/ 	.short	(.L_33 - .L_32)
.L_32:
        /*000c*/ 	.word	0x00000000
        /*0010*/ 	.short	0x0000
        /*0012*/ 	.short	0x0000
        /*0014*/ 	.byte	0x00, 0xf0, 0x01, 0x20


	//----- nvinfo : EIATTR_AT_ENTRY_FRAGMENTS
	.align		4
.L_33:
        /*0018*/ 	.byte	0x04, 0x4f
        /*001a*/ 	.short	(.L_35 - .L_34)


	//   ....[0]....
.L_34:
        /*001c*/ 	.word	0x00000007


	//----- nvinfo : EIATTR_RESERVED_SMEM_USED
	.align		4
.L_35:
        /*0020*/ 	.byte	0x01, 0x41
	.zero		2


	//----- nvinfo : EIATTR_SPARSE_MMA_MASK
	.align		4
        /*0024*/ 	.byte	0x03, 0x50
        /*0026*/ 	.short	0x0000


	//----- nvinfo : EIATTR_TCGEN05_2CTA_USED
	.align		4
        /*0028*/ 	.byte	0x01, 0x52
	.zero		2


	//----- nvinfo : EIATTR_MAXREG_COUNT
	.align		4
        /*002c*/ 	.byte	0x03, 0x1b
        /*002e*/ 	.short	0x00ff


	//----- nvinfo : EIATTR_NUM_BARRIERS
	.align		4
        /*0030*/ 	.byte	0x02, 0x4c
        /*0032*/ 	.byte	0x07
	.zero		1


	//----- nvinfo : EIATTR_EXTERNS
	.align		4
        /*0034*/ 	.byte	0x04, 0x0f
        /*0036*/ 	.short	(.L_37 - .L_36)


	//   ....[0]....
	.align		4
.L_36:
        /*0038*/ 	.word	index@(__assertfail)


	//----- nvinfo : EIATTR_MERCURY_ISA_VERSION
	.align		4
.L_37:
        /*003c*/ 	.byte	0x03, 0x5f
        /*003e*/ 	.short	0x0101


	//----- nvinfo : EIATTR_INT_WARP_WIDE_INSTR_OFFSETS
	.align		4
        /*0040*/ 	.byte	0x04, 0x31
        /*0042*/ 	.short	(.L_39 - .L_38)


	//   ....[0]....
.L_38:
        /*0044*/ 	.word	0x00000d40


	//   ....[1]....
        /*0048*/ 	.word	0x00000de0


	//   ....[2]....
        /*004c*/ 	.word	0x00004560


	//   ....[3]....
        /*0050*/ 	.word	0x00004580


	//   ....[4]....
        /*0054*/ 	.word	0x000045b0


	//   ....[5]....
        /*0058*/ 	.word	0x000050e0


	//   ....[6]....
        /*005c*/ 	.word	0x00005150


	//   ....[7]....
        /*0060*/ 	.word	0x00005240


	//   ....[8]....
        /*0064*/ 	.word	0x000052c0


	//   ....[9]....
        /*0068*/ 	.word	0x000053b0


	//   ....[10]....
        /*006c*/ 	.word	0x00005430


	//   ....[11]....
        /*0070*/ 	.word	0x00005530


	//   ....[12]....
        /*0074*/ 	.word	0x000055c0


	//   ....[13]....
        /*0078*/ 	.word	0x000056c0


	//   ....[14]....
        /*007c*/ 	.word	0x00005740


	//   ....[15]....
        /*0080*/ 	.word	0x00005840


	//   ....[16]....
        /*0084*/ 	.word	0x000058c0


	//   ....[17]....
        /*0088*/ 	.word	0x000059c0


	//   ....[18]....
        /*008c*/ 	.word	0x00005a40


	//   ....[19]....
        /*0090*/ 	.word	0x00005b30


	//   ....[20]....
        /*0094*/ 	.word	0x00005bc0


	//----- nvinfo : EIATTR_COOP_GROUP_MASK_REGIDS
	.align		4
.L_39:
        /*0098*/ 	.byte	0x04, 0x29
        /*009a*/ 	.short	(.L_41 - .L_40)


	//   ....[0]....
.L_40:
        /*009c*/ 	.word	0xffffffff


	//   ....[1]....
        /*00a0*/ 	.word	0xffffffff


	//   ....[2]....
        /*00a4*/ 	.word	0xffffffff


	//   ....[3]....
        /*00a8*/ 	.word	0xffffffff


	//   ....[4]....
        /*00ac*/ 	.word	0xffffffff


	//   ....[5]....
        /*00b0*/ 	.word	0xffffffff


	//   ....[6]....
        /*00b4*/ 	.word	0xffffffff


	//   ....[7]....
        /*00b8*/ 	.word	0xffffffff


	//   ....[8]....
        /*00bc*/ 	.word	0xffffffff


	//   ....[9]....
        /*00c0*/ 	.word	0xffffffff


	//   ....[10]....
        /*00c4*/ 	.word	0xffffffff


	//   ....[11]....
        /*00c8*/ 	.word	0xffffffff


	//   ....[12]....
        /*00cc*/ 	.word	0xffffffff


	//   ....[13]....
        /*00d0*/ 	.word	0xffffffff


	//----- nvinfo : EIATTR_COOP_GROUP_INSTR_OFFSETS
	.align		4
.L_41:
        /*00d4*/ 	.byte	0x04, 0x28
        /*00d6*/ 	.short	(.L_43 - .L_42)


	//   ....[0]....
.L_42:
        /*00d8*/ 	.word	0x000000b0


	//   ....[1]....
        /*00dc*/ 	.word	0x00000510


	//   ....[2]....
        /*00e0*/ 	.word	0x000006f0


	//   ....[3]....
        /*00e4*/ 	.word	0x00000880


	//   ....[4]....
        /*00e8*/ 	.word	0x00000970


	//   ....[5]....
        /*00ec*/ 	.word	0x00000ad0


	//   ....[6]....
        /*00f0*/ 	.word	0x00000c20


	//   ....[7]....
        /*00f4*/ 	.word	0x00000e60


	//   ....[8]....
        /*00f8*/ 	.word	0x00002510


	//   ....[9]....
        /*00fc*/ 	.word	0x00003460


	//   ....[10]....
        /*0100*/ 	.word	0x00003930


	//   ....[11]....
        /*0104*/ 	.word	0x00003960


	//   ....[12]....
        /*0108*/ 	.word	0x00004460


	//   ....[13]....
        /*010c*/ 	.word	0x00004670


	//----- nvinfo : EIATTR_VRC_CTA_INIT_COUNT
	.align		4
.L_43:
        /*0110*/ 	.byte	0x02, 0x4a
        /*0112*/ 	.byte	0x80
	.zero		1


	//----- nvinfo : EIATTR_SYSCALL_OFFSETS
	.align		4
        /*0114*/ 	.byte	0x04, 0x46
        /*0116*/ 	.short	(.L_45 - .L_44)


	//   ....[0]....
.L_44:
        /*0118*/ 	.word	0x00006870


	//   ....[1]....
        /*011c*/ 	.word	0x00006960


	//   ....[2]....
        /*0120*/ 	.word	0x000072c0


	//   ....[3]....
        /*0124*/ 	.word	0x00008110


	//   ....[4]....
        /*0128*/ 	.word	0x00008f30


	//   ....[5]....
        /*012c*/ 	.word	0x00009d80


	//   ....[6]....
        /*0130*/ 	.word	0x0000abe0


	//   ....[7]....
        /*0134*/ 	.word	0x0000ba70


	//   ....[8]....
        /*0138*/ 	.word	0x0000c8d0


	//   ....[9]....
        /*013c*/ 	.word	0x0000d6e0


	//----- nvinfo : EIATTR_MBARRIER_INSTR_OFFSETS
	.align		4
.L_45:
        /*0140*/ 	.byte	0x04, 0x39
        /*0142*/ 	.short	(.L_47 - .L_46)


	//   ....[0]....
.L_46:
        /*0144*/ 	.word	0x00000640
        /*0148*/ 	.word	0x000000ff
        /*014c*/ 	.word	0x00000000
        /*0150*/ 	.short	0x0100
        /*0152*/ 	.byte	0x04
	.zero		1


	//   ....[1]....
        /*0154*/ 	.word	0x00000650
        /*0158*/ 	.word	0x000000ff
        /*015c*/ 	.word	0x00000028
        /*0160*/ 	.short	0x0100
        /*0162*/ 	.byte	0x04
	.zero		1


	//   ....[2]....
        /*0164*/ 	.word	0x00000660
        /*0168*/ 	.word	0x000000ff
        /*016c*/ 	.word	0x00000008
        /*0170*/ 	.short	0x0100
        /*0172*/ 	.byte	0x04
	.zero		1


	//   ....[3]....
        /*0174*/ 	.word	0x00000670
        /*0178*/ 	.word	0x000000ff
        /*017c*/ 	.word	0x00000030
        /*0180*/ 	.short	0x0100
        /*0182*/ 	.byte	0x04
	.zero		1


	//   ....[4]....
        /*0184*/ 	.word	0x00000680
        /*0188*/ 	.word	0x000000ff
        /*018c*/ 	.word	0x00000010
        /*0190*/ 	.short	0x0100
        /*0192*/ 	.byte	0x04
	.zero		1


	//   ....[5]....
        /*0194*/ 	.word	0x00000690
        /*0198*/ 	.word	0x000000ff
        /*019c*/ 	.word	0x00000038
        /*01a0*/ 	.short	0x0100
        /*01a2*/ 	.byte	0x04
	.zero		1


	//   ....[6]....
        /*01a4*/ 	.word	0x000006a0
        /*01a8*/ 	.word	0x000000ff
        /*01ac*/ 	.word	0x00000018
        /*01b0*/ 	.short	0x0100
        /*01b2*/ 	.byte	0x04
	.zero		1


	//   ....[7]....
        /*01b4*/ 	.word	0x000006b0
        /*01b8*/ 	.word	0x000000ff
        /*01bc*/ 	.word	0x00000040
        /*01c0*/ 	.short	0x0100
        /*01c2*/ 	.byte	0x04
	.zero		1


	//   ....[8]....
        /*01c4*/ 	.word	0x000006c0
        /*01c8*/ 	.word	0x000000ff
        /*01cc*/ 	.word	0x00000020
        /*01d0*/ 	.short	0x0100
        /*01d2*/ 	.byte	0x04
	.zero		1


	//   ....[9]....
        /*01d4*/ 	.word	0x000006d0
        /*01d8*/ 	.word	0x000000ff
        /*01dc*/ 	.word	0x00000048
        /*01e0*/ 	.short	0x0100
        /*01e2*/ 	.byte	0x04
	.zero		1


	//   ....[10]....
        /*01e4*/ 	.word	0x000007f0
        /*01e8*/ 	.word	0x000000ff
        /*01ec*/ 	.word	0x00000050
        /*01f0*/ 	.short	0x0100
        /*01f2*/ 	.byte	0x04
	.zero		1


	//   ....[11]....
        /*01f4*/ 	.word	0x00000800
        /*01f8*/ 	.word	0x000000ff
        /*01fc*/ 	.word	0x00000070
        /*0200*/ 	.short	0x0100
        /*0202*/ 	.byte	0x04
	.zero		1


	//   ....[12]....
        /*0204*/ 	.word	0x00000810
        /*0208*/ 	.word	0x000000ff
        /*020c*/ 	.word	0x00000058
        /*0210*/ 	.short	0x0100
        /*0212*/ 	.byte	0x04
	.zero		1


	//   ....[13]....
        /*0214*/ 	.word	0x00000820
        /*0218*/ 	.word	0x000000ff
        /*021c*/ 	.word	0x00000078
        /*0220*/ 	.short	0x0100
        /*0222*/ 	.byte	0x04
	.zero		1


	//   ....[14]....
        /*0224*/ 	.word	0x00000830
        /*0228*/ 	.word	0x000000ff
        /*022c*/ 	.word	0x00000060
        /*0230*/ 	.short	0x0100
        /*0232*/ 	.byte	0x04
	.zero		1


	//   ....[15]....
        /*0234*/ 	.word	0x00000840
        /*0238*/ 	.word	0x000000ff
        /*023c*/ 	.word	0x00000080
        /*0240*/ 	.short	0x0100
        /*0242*/ 	.byte	0x04
	.zero		1


	//   ....[16]....
        /*0244*/ 	.word	0x00000850
        /*0248*/ 	.word	0x000000ff
        /*024c*/ 	.word	0x00000068
        /*0250*/ 	.short	0x0100
        /*0252*/ 	.byte	0x04
	.zero		1


	//   ....[17]....
        /*0254*/ 	.word	0x00000860
        /*0258*/ 	.word	0x000000ff
        /*025c*/ 	.word	0x00000088
        /*0260*/ 	.short	0x0100
        /*0262*/ 	.byte	0x04
	.zero		1


	//   ....[18]....
        /*0264*/ 	.word	0x00000940
        /*0268*/ 	.word	0x000000ff
        /*026c*/ 	.word	0x00000090
        /*0270*/ 	.short	0x0100
        /*0272*/ 	.byte	0x06
	.zero		1


	//   ....[19]....
        /*0274*/ 	.word	0x00000950
        /*0278*/ 	.word	0x000000ff
        /*027c*/ 	.word	0x00000098
        /*0280*/ 	.short	0x0100
        /*0282*/ 	.byte	0x06
	.zero		1


	//   ....[20]....
        /*0284*/ 	.word	0x00000a80
        /*0288*/ 	.word	0x000000ff
        /*028c*/ 	.word	0x000000a0
        /*0290*/ 	.short	0x0100
        /*0292*/ 	.byte	0x06
	.zero		1


	//   ....[21]....
        /*0294*/ 	.word	0x00000a90
        /*0298*/ 	.word	0x000000ff
        /*029c*/ 	.word	0x000000b0
        /*02a0*/ 	.short	0x0100
        /*02a2*/ 	.byte	0x06
	.zero		1


	//   ....[22]....
        /*02a4*/ 	.word	0x00000aa0
        /*02a8*/ 	.word	0x000000ff
        /*02ac*/ 	.word	0x000000a8
        /*02b0*/ 	.short	0x0100
        /*02b2*/ 	.byte	0x06
	.zero		1


	//   ....[23]....
        /*02b4*/ 	.word	0x00000ab0
        /*02b8*/ 	.word	0x000000ff
        /*02bc*/ 	.word	0x000000b8
        /*02c0*/ 	.short	0x0100
        /*02c2*/ 	.byte	0x06
	.zero		1


	//   ....[24]....
        /*02c4*/ 	.word	0x00000bd0
        /*02c8*/ 	.word	0x000000ff
        /*02cc*/ 	.word	0x000000c0
        /*02d0*/ 	.short	0x0100
        /*02d2*/ 	.byte	0x04
	.zero		1


	//   ....[25]....
        /*02d4*/ 	.word	0x00000be0
        /*02d8*/ 	.word	0x000000ff
        /*02dc*/ 	.word	0x000000d0
        /*02e0*/ 	.short	0x0100
        /*02e2*/ 	.byte	0x04
	.zero		1


	//   ....[26]....
        /*02e4*/ 	.word	0x00000bf0
        /*02e8*/ 	.word	0x000000ff
        /*02ec*/ 	.word	0x000000c8
        /*02f0*/ 	.short	0x0100
        /*02f2*/ 	.byte	0x04
	.zero		1


	//   ....[27]....
        /*02f4*/ 	.word	0x00000c00
        /*02f8*/ 	.word	0x000000ff
        /*02fc*/ 	.word	0x000000d8
        /*0300*/ 	.short	0x0100
        /*0302*/ 	.byte	0x04
	.zero		1


	//   ....[28]....
        /*0304*/ 	.word	0x00000cf0
        /*0308*/ 	.word	0x000000ff
        /*030c*/ 	.word	0x000000e0
        /*0310*/ 	.short	0x0100
        /*0312*/ 	.byte	0x04
	.zero		1


	//   ....[29]....
        /*0314*/ 	.word	0x00000d00
        /*0318*/ 	.word	0x000000ff
        /*031c*/ 	.word	0x000000f0
        /*0320*/ 	.short	0x0100
        /*0322*/ 	.byte	0x04
	.zero		1


	//   ....[30]....
        /*0324*/ 	.word	0x00000d10
        /*0328*/ 	.word	0x000000ff
        /*032c*/ 	.word	0x000000e8
        /*0330*/ 	.short	0x0100
        /*0332*/ 	.byte	0x04
	.zero		1


	//   ....[31]....
        /*0334*/ 	.word	0x00000d20
        /*0338*/ 	.word	0x000000ff
        /*033c*/ 	.word	0x000000f8
        /*0340*/ 	.short	0x0100
        /*0342*/ 	.byte	0x04
	.zero		1


	//   ....[32]....
        /*0344*/ 	.word	0x00000e20
        /*0348*/ 	.word	0x000000ff
        /*034c*/ 	.word	0x00000100
        /*0350*/ 	.short	0x0100
        /*0352*/ 	.byte	0x06
	.zero		1


	//   ....[33]....
        /*0354*/ 	.word	0x00001cb0
        /*0358*/ 	.word	0x00000003
        /*035c*/ 	.word	0x000000f0
        /*0360*/ 	.short	0x010a
        /*0362*/ 	.byte	0xff
	.zero		1


	//   ....[34]....
        /*0364*/ 	.word	0x00001ce0
        /*0368*/ 	.word	0x00000003
        /*036c*/ 	.word	0x000000e0
        /*0370*/ 	.short	0x0101
        /*0372*/ 	.byte	0xff
	.zero		1


	//   ....[35]....
        /*0374*/ 	.word	0x00001da0
        /*0378*/ 	.word	0x000000ff
        /*037c*/ 	.word	0x00000028
        /*0380*/ 	.short	0x010a
        /*0382*/ 	.byte	0x04
	.zero		1


	//   ....[36]....
        /*0384*/ 	.word	0x00001e70
        /*0388*/ 	.word	0x000000ff
        /*038c*/ 	.word	0x00000028
        /*0390*/ 	.short	0x010a
        /*0392*/ 	.byte	0x21
	.zero		1


	//   ....[37]....
        /*0394*/ 	.word	0x00002020
        /*0398*/ 	.word	0x000000ff
        /*039c*/ 	.word	0x00000028
        /*03a0*/ 	.short	0x010a
        /*03a2*/ 	.byte	0x05
	.zero		1


	//   ....[38]....
        /*03a4*/ 	.word	0x00002170
        /*03a8*/ 	.word	0x000000ff
        /*03ac*/ 	.word	0x00000098
        /*03b0*/ 	.short	0x0101
        /*03b2*/ 	.byte	0x06
	.zero		1


	//   ....[39]....
        /*03b4*/ 	.word	0x00002190
        /*03b8*/ 	.word	0x000000ff
        /*03bc*/ 	.word	0x00000028
        /*03c0*/ 	.short	0x010a
        /*03c2*/ 	.byte	0x04
	.zero		1


	//   ....[40]....
        /*03c4*/ 	.word	0x00002210
        /*03c8*/ 	.word	0x000000ff
        /*03cc*/ 	.word	0x00000028
        /*03d0*/ 	.short	0x010a
        /*03d2*/ 	.byte	0x11
	.zero		1


	//   ....[41]....
        /*03d4*/ 	.word	0x000023a0
        /*03d8*/ 	.word	0x000000ff
        /*03dc*/ 	.word	0x00000028
        /*03e0*/ 	.short	0x010a
        /*03e2*/ 	.byte	0x05
	.zero		1


	//   ....[42]....
        /*03e4*/ 	.word	0x00002540
        /*03e8*/ 	.word	0x00000003
        /*03ec*/ 	.word	0x000000a0
        /*03f0*/ 	.short	0x010a
        /*03f2*/ 	.byte	0xff
	.zero		1


	//   ....[43]....
        /*03f4*/ 	.word	0x00002690
        /*03f8*/ 	.word	0x00000000
        /*03fc*/ 	.word	0x00000000
        /*0400*/ 	.short	0x0101
        /*0402*/ 	.byte	0xff
	.zero		1


	//   ....[44]....
        /*0404*/ 	.word	0x00002c50
        /*0408*/ 	.word	0x000000ff
        /*040c*/ 	.word	0x00000000
        /*0410*/ 	.short	0x010a
        /*0412*/ 	.byte	0x04
	.zero		1


	//   ....[45]....
        /*0414*/ 	.word	0x00002ce0
        /*0418*/ 	.word	0x000000ff
        /*041c*/ 	.word	0x00000000
        /*0420*/ 	.short	0x010a
        /*0422*/ 	.byte	0x05
	.zero		1


	//   ....[46]....
        /*0424*/ 	.word	0x00002d70
        /*0428*/ 	.word	0x000000ff
        /*042c*/ 	.word	0x00000000
        /*0430*/ 	.short	0x010a
        /*0432*/ 	.byte	0x05
	.zero		1


	//   ....[47]....
        /*0434*/ 	.word	0x00002e00
        /*0438*/ 	.word	0x000000ff
        /*043c*/ 	.word	0x00000000
        /*0440*/ 	.short	0x010a
        /*0442*/ 	.byte	0x05
	.zero		1


	//   ....[48]....
        /*0444*/ 	.word	0x00002ea0
        /*0448*/ 	.word	0x00000000
        /*044c*/ 	.word	0x00000000
        /*0450*/ 	.short	0x010a
        /*0452*/ 	.byte	0xff
	.zero		1


	//   ....[49]....
        /*0454*/ 	.word	0x00002fc0
        /*0458*/ 	.word	0x00000002
        /*045c*/ 	.word	0x000000e0
        /*0460*/ 	.short	0x010a
        /*0462*/ 	.byte	0xff
	.zero		1


	//   ....[50]....
        /*0464*/ 	.word	0x00003020
        /*0468*/ 	.word	0x00000004
        /*046c*/ 	.word	0x00000000
        /*0470*/ 	.short	0x0101
        /*0472*/ 	.byte	0xff
	.zero		1


	//   ....[51]....
        /*0474*/ 	.word	0x00003040
        /*0478*/ 	.word	0x000000ff
        /*047c*/ 	.word	0x000000b0
        /*0480*/ 	.short	0x010a
        /*0482*/ 	.byte	0x04
	.zero		1


	//   ....[52]....
        /*0484*/ 	.word	0x00003160
        /*0488*/ 	.word	0x00000002
        /*048c*/ 	.word	0x000000a0
        /*0490*/ 	.short	0x010a
        /*0492*/ 	.byte	0xff
	.zero		1


	//   ....[53]....
        /*0494*/ 	.word	0x00003270
        /*0498*/ 	.word	0x00000002
        /*049c*/ 	.word	0x00000000
        /*04a0*/ 	.short	0x0101
        /*04a2*/ 	.byte	0xff
	.zero		1


	//   ....[54]....
        /*04a4*/ 	.word	0x00003300
        /*04a8*/ 	.word	0x000000ff
        /*04ac*/ 	.word	0x000000b0
        /*04b0*/ 	.short	0x0106
        /*04b2*/ 	.byte	0x04
	.zero		1


	//   ....[55]....
        /*04b4*/ 	.word	0x00003320
        /*04b8*/ 	.word	0x000000ff
        /*04bc*/ 	.word	0x000000b0
        /*04c0*/ 	.short	0x010a
        /*04c2*/ 	.byte	0x04
	.zero		1


	//   ....[56]....
        /*04c4*/ 	.word	0x000033b0
        /*04c8*/ 	.word	0x000000ff
        /*04cc*/ 	.word	0x000000b0
        /*04d0*/ 	.short	0x0106
        /*04d2*/ 	.byte	0x07
	.zero		1


	//   ....[57]....
        /*04d4*/ 	.word	0x000033f0
        /*04d8*/ 	.word	0x00000000
        /*04dc*/ 	.word	0x000000b0
        /*04e0*/ 	.short	0x010a
        /*04e2*/ 	.byte	0xff
	.zero		1


	//   ....[58]....
        /*04e4*/ 	.word	0x00003630
        /*04e8*/ 	.word	0x000000ff
        /*04ec*/ 	.word	0x00000008
        /*04f0*/ 	.short	0x010a
        /*04f2*/ 	.byte	0x05
	.zero		1


	//   ....[59]....
        /*04f4*/ 	.word	0x00003650
        /*04f8*/ 	.word	0x000000ff
        /*04fc*/ 	.word	0x00000008
        /*0500*/ 	.short	0x010a
        /*0502*/ 	.byte	0x05
	.zero		1


	//   ....[60]....
        /*0504*/ 	.word	0x000037e0
        /*0508*/ 	.word	0x000000ff
        /*050c*/ 	.word	0x00000008
        /*0510*/ 	.short	0x010a
        /*0512*/ 	.byte	0x05
	.zero		1


	//   ....[61]....
        /*0514*/ 	.word	0x00003800
        /*0518*/ 	.word	0x000000ff
        /*051c*/ 	.word	0x00000008
        /*0520*/ 	.short	0x010a
        /*0522*/ 	.byte	0x05
	.zero		1


	//   ....[62]....
        /*0524*/ 	.word	0x000038c0
        /*0528*/ 	.word	0x000000ff
        /*052c*/ 	.word	0x00000000
        /*0530*/ 	.short	0x0101
        /*0532*/ 	.byte	0x04
	.zero		1


	//   ....[63]....
        /*0534*/ 	.word	0x00003c00
        /*0538*/ 	.word	0x00000000
        /*053c*/ 	.word	0x000000a0
        /*0540*/ 	.short	0x010a
        /*0542*/ 	.byte	0xff
	.zero		1


	//   ....[64]....
        /*0544*/ 	.word	0x00003cc0
        /*0548*/ 	.word	0x00000000
        /*054c*/ 	.word	0x00000000
        /*0550*/ 	.short	0x0101
        /*0552*/ 	.byte	0xff
	.zero		1


	//   ....[65]....
        /*0554*/ 	.word	0x00003d80
        /*0558*/ 	.word	0x000000ff
        /*055c*/ 	.word	0x00000000
        /*0560*/ 	.short	0x010a
        /*0562*/ 	.byte	0x04
	.zero		1


	//   ....[66]....
        /*0564*/ 	.word	0x00003d90
        /*0568*/ 	.word	0x000000ff
        /*056c*/ 	.word	0x000000d0
        /*0570*/ 	.short	0x010a
        /*0572*/ 	.byte	0x1f
	.zero		1


	//   ....[67]....
        /*0574*/ 	.word	0x00003e40
        /*0578*/ 	.word	0x000000ff
        /*057c*/ 	.word	0x00000000
        /*0580*/ 	.short	0x010a
        /*0582*/ 	.byte	0x05
	.zero		1


	//   ....[68]....
        /*0584*/ 	.word	0x00003f70
        /*0588*/ 	.word	0x000000ff
        /*058c*/ 	.word	0x00000000
        /*0590*/ 	.short	0x010a
        /*0592*/ 	.byte	0x04
	.zero		1


	//   ....[69]....
        /*0594*/ 	.word	0x00004270
        /*0598*/ 	.word	0x000000ff
        /*059c*/ 	.word	0x00000000
        /*05a0*/ 	.short	0x010a
        /*05a2*/ 	.byte	0x04
	.zero		1


	//   ....[70]....
        /*05a4*/ 	.word	0x00004310
        /*05a8*/ 	.word	0x00000000
        /*05ac*/ 	.word	0x00000000
        /*05b0*/ 	.short	0x010a
        /*05b2*/ 	.byte	0xff
	.zero		1


	//   ....[71]....
        /*05b4*/ 	.word	0x00004350
        /*05b8*/ 	.word	0x00000000
        /*05bc*/ 	.word	0x00000000
        /*05c0*/ 	.short	0x010a
        /*05c2*/ 	.byte	0xff
	.zero		1


	//   ....[72]....
        /*05c4*/ 	.word	0x000043c0
        /*05c8*/ 	.word	0x000000ff
        /*05cc*/ 	.word	0x00000000
        /*05d0*/ 	.short	0x0101
        /*05d2*/ 	.byte	0x04
	.zero		1


	//   ....[73]....
        /*05d4*/ 	.word	0x00004400
        /*05d8*/ 	.word	0x000000ff
        /*05dc*/ 	.word	0x00000100
        /*05e0*/ 	.short	0x010a
        /*05e2*/ 	.byte	0x1a
	.zero		1


	//   ....[74]....
        /*05e4*/ 	.word	0x00004450
        /*05e8*/ 	.word	0x000000ff
        /*05ec*/ 	.word	0x00000000
        /*05f0*/ 	.short	0x0101
        /*05f2*/ 	.byte	0x04
	.zero		1


	//   ....[75]....
        /*05f4*/ 	.word	0x000048d0
        /*05f8*/ 	.word	0x0000000c
        /*05fc*/ 	.word	0x000000a0
        /*0600*/ 	.short	0x010a
        /*0602*/ 	.byte	0xff
	.zero		1


	//   ....[76]....
        /*0604*/ 	.word	0x00004a40
        /*0608*/ 	.word	0x00000000
        /*060c*/ 	.word	0x00000000
        /*0610*/ 	.short	0x0101
        /*0612*/ 	.byte	0xff
	.zero		1


	//   ....[77]....
        /*0614*/ 	.word	0x00004ee0
        /*0618*/ 	.word	0x000000ff
        /*061c*/ 	.word	0x00000098
        /*0620*/ 	.short	0x010a
        /*0622*/ 	.byte	0x15
	.zero		1


	//   ....[78]....
        /*0624*/ 	.word	0x00005060
        /*0628*/ 	.word	0x000000ff
        /*062c*/ 	.word	0x00000070
        /*0630*/ 	.short	0x010a
        /*0632*/ 	.byte	0x15
	.zero		1


	//   ....[79]....
        /*0634*/ 	.word	0x000051e0
        /*0638*/ 	.word	0x000000ff
        /*063c*/ 	.word	0x00000050
        /*0640*/ 	.short	0x010b
        /*0642*/ 	.byte	0x15
	.zero		1


	//   ....[80]....
        /*0644*/ 	.word	0x000051f0
        /*0648*/ 	.word	0x000000ff
        /*064c*/ 	.word	0x00000000
        /*0650*/ 	.short	0x0101
        /*0652*/ 	.byte	0x06
	.zero		1


	//   ....[81]....
        /*0654*/ 	.word	0x00005210
        /*0658*/ 	.word	0x000000ff
        /*065c*/ 	.word	0x00000078
        /*0660*/ 	.short	0x010a
        /*0662*/ 	.byte	0x15
	.zero		1


	//   ....[82]....
        /*0664*/ 	.word	0x00005350
        /*0668*/ 	.word	0x000000ff
        /*066c*/ 	.word	0x00000058
        /*0670*/ 	.short	0x010b
        /*0672*/ 	.byte	0x15
	.zero		1


	//   ....[83]....
        /*0674*/ 	.word	0x00005360
        /*0678*/ 	.word	0x000000ff
        /*067c*/ 	.word	0x00000000
        /*0680*/ 	.short	0x0101
        /*0682*/ 	.byte	0x07
	.zero		1


	//   ....[84]....
        /*0684*/ 	.word	0x00005380
        /*0688*/ 	.word	0x000000ff
        /*068c*/ 	.word	0x00000080
        /*0690*/ 	.short	0x010a
        /*0692*/ 	.byte	0x15
	.zero		1


	//   ....[85]....
        /*0694*/ 	.word	0x000054d0
        /*0698*/ 	.word	0x000000ff
        /*069c*/ 	.word	0x00000060
        /*06a0*/ 	.short	0x010b
        /*06a2*/ 	.byte	0x15
	.zero		1


	//   ....[86]....
        /*06a4*/ 	.word	0x000054e0
        /*06a8*/ 	.word	0x000000ff
        /*06ac*/ 	.word	0x00000000
        /*06b0*/ 	.short	0x0101
        /*06b2*/ 	.byte	0x1d
	.zero		1


	//   ....[87]....
        /*06b4*/ 	.word	0x00005500
        /*06b8*/ 	.word	0x000000ff
        /*06bc*/ 	.word	0x00000088
        /*06c0*/ 	.short	0x010a
        /*06c2*/ 	.byte	0x15
	.zero		1


	//   ....[88]....
        /*06c4*/ 	.word	0x00005670
        /*06c8*/ 	.word	0x000000ff
        /*06cc*/ 	.word	0x00000068
        /*06d0*/ 	.short	0x010b
        /*06d2*/ 	.byte	0x15
	.zero		1


	//   ....[89]....
        /*06d4*/ 	.word	0x00005680
        /*06d8*/ 	.word	0x000000ff
        /*06dc*/ 	.word	0x00000000
        /*06e0*/ 	.short	0x0101
        /*06e2*/ 	.byte	0x18
	.zero		1


	//   ....[90]....
        /*06e4*/ 	.word	0x00005690
        /*06e8*/ 	.word	0x000000ff
        /*06ec*/ 	.word	0x00000070
        /*06f0*/ 	.short	0x010a
        /*06f2*/ 	.byte	0x15
	.zero		1


	//   ....[91]....
        /*06f4*/ 	.word	0x000057f0
        /*06f8*/ 	.word	0x000000ff
        /*06fc*/ 	.word	0x00000050
        /*0700*/ 	.short	0x010b
        /*0702*/ 	.byte	0x15
	.zero		1


	//   ....[92]....
        /*0704*/ 	.word	0x00005800
        /*0708*/ 	.word	0x000000ff
        /*070c*/ 	.word	0x00000000
        /*0710*/ 	.short	0x0101
        /*0712*/ 	.byte	0x06
	.zero		1


	//   ....[93]....
        /*0714*/ 	.word	0x00005810
        /*0718*/ 	.word	0x000000ff
        /*071c*/ 	.word	0x00000078
        /*0720*/ 	.short	0x010a
        /*0722*/ 	.byte	0x15
	.zero		1


	//   ....[94]....
        /*0724*/ 	.word	0x00005970
        /*0728*/ 	.word	0x000000ff
        /*072c*/ 	.word	0x00000058
        /*0730*/ 	.short	0x010b
        /*0732*/ 	.byte	0x15
	.zero		1


	//   ....[95]....
        /*0734*/ 	.word	0x00005980
        /*0738*/ 	.word	0x000000ff
        /*073c*/ 	.word	0x00000000
        /*0740*/ 	.short	0x0101
        /*0742*/ 	.byte	0x07
	.zero		1


	//   ....[96]....
        /*0744*/ 	.word	0x00005990
        /*0748*/ 	.word	0x000000ff
        /*074c*/ 	.word	0x00000080
        /*0750*/ 	.short	0x010a
        /*0752*/ 	.byte	0x15
	.zero		1


	//   ....[97]....
        /*0754*/ 	.word	0x00005ae0
        /*0758*/ 	.word	0x000000ff
        /*075c*/ 	.word	0x00000060
        /*0760*/ 	.short	0x010b
        /*0762*/ 	.byte	0x15
	.zero		1


	//   ....[98]....
        /*0764*/ 	.word	0x00005af0
        /*0768*/ 	.word	0x000000ff
        /*076c*/ 	.word	0x00000000
        /*0770*/ 	.short	0x0101
        /*0772*/ 	.byte	0x1d
	.zero		1


	//   ....[99]....
        /*0774*/ 	.word	0x00005b00
        /*0778*/ 	.word	0x000000ff
        /*077c*/ 	.word	0x00000088
        /*0780*/ 	.short	0x010a
        /*0782*/ 	.byte	0x15
	.zero		1


	//   ....[100]....
        /*0784*/ 	.word	0x00005cf0
        /*0788*/ 	.word	0x000000ff
        /*078c*/ 	.word	0x00000068
        /*0790*/ 	.short	0x010b
        /*0792*/ 	.byte	0x15
	.zero		1


	//   ....[101]....
        /*0794*/ 	.word	0x00005d00
        /*0798*/ 	.word	0x000000ff
        /*079c*/ 	.word	0x00000000
        /*07a0*/ 	.short	0x0101
        /*07a2*/ 	.byte	0x18
	.zero		1


	//   ....[102]....
        /*07a4*/ 	.word	0x00005d20
        /*07a8*/ 	.word	0x000000ff
        /*07ac*/ 	.word	0x00000070
        /*07b0*/ 	.short	0x010a
        /*07b2*/ 	.byte	0x15
	.zero		1


	//   ....[103]....
        /*07b4*/ 	.word	0x00005d40
        /*07b8*/ 	.word	0x000000ff
        /*07bc*/ 	.word	0x00000078
        /*07c0*/ 	.short	0x010a
        /*07c2*/ 	.byte	0x15
	.zero		1


	//   ....[104]....
        /*07c4*/ 	.word	0x00005d60
        /*07c8*/ 	.word	0x000000ff
        /*07cc*/ 	.word	0x00000080
        /*07d0*/ 	.short	0x010a
        /*07d2*/ 	.byte	0x15
	.zero		1


	//   ....[105]....
        /*07d4*/ 	.word	0x00005db0
        /*07d8*/ 	.word	0x00000002
        /*07dc*/ 	.word	0x00000088
        /*07e0*/ 	.short	0x010a
        /*07e2*/ 	.byte	0xff
	.zero		1


	//   ....[106]....
        /*07e4*/ 	.word	0x000060e0
        /*07e8*/ 	.word	0x00000000
        /*07ec*/ 	.word	0x000000a0
        /*07f0*/ 	.short	0x010a
        /*07f2*/ 	.byte	0xff
	.zero		1


	//   ....[107]....
        /*07f4*/ 	.word	0x000061b0
        /*07f8*/ 	.word	0x00000000
        /*07fc*/ 	.word	0x00000000
        /*0800*/ 	.short	0x0101
        /*0802*/ 	.byte	0xff
	.zero		1


	//   ....[108]....
        /*0804*/ 	.word	0x00006e00
        /*0808*/ 	.word	0x000000ff
        /*080c*/ 	.word	0x00000050
        /*0810*/ 	.short	0x010a
        /*0812*/ 	.byte	0x2b
	.zero		1


	//   ....[109]....
        /*0814*/ 	.word	0x00006ee0
        /*0818*/ 	.word	0x00000075
        /*081c*/ 	.word	0x000000c0
        /*0820*/ 	.short	0x010a
        /*0822*/ 	.byte	0xff
	.zero		1


	//   ....[110]....
        /*0824*/ 	.word	0x00007070
        /*0828*/ 	.word	0x000000ff
        /*082c*/ 	.word	0x00000050
        /*0830*/ 	.short	0x010a
        /*0832*/ 	.byte	0x2b
	.zero		1


	//   ....[111]....
        /*0834*/ 	.word	0x000071a0
        /*0838*/ 	.word	0x00000075
        /*083c*/ 	.word	0x000000c0
        /*0840*/ 	.short	0x010a
        /*0842*/ 	.byte	0xff
	.zero		1


	//   ....[112]....
        /*0844*/ 	.word	0x00007db0
        /*0848*/ 	.word	0x00000000
        /*084c*/ 	.word	0x00000000
        /*0850*/ 	.short	0x0101
        /*0852*/ 	.byte	0xff
	.zero		1


	//   ....[113]....
        /*0854*/ 	.word	0x00007dc0
        /*0858*/ 	.word	0x00000003
        /*085c*/ 	.word	0x00000050
        /*0860*/ 	.short	0x010a
        /*0862*/ 	.byte	0xff
	.zero		1


	//   ....[114]....
        /*0864*/ 	.word	0x00007ea0
        /*0868*/ 	.word	0x00000003
        /*086c*/ 	.word	0x00000050
        /*0870*/ 	.short	0x010a
        /*0872*/ 	.byte	0xff
	.zero		1


	//   ....[115]....
        /*0874*/ 	.word	0x00008bd0
        /*0878*/ 	.word	0x0000007b
        /*087c*/ 	.word	0x00000000
        /*0880*/ 	.short	0x0101
        /*0882*/ 	.byte	0xff
	.zero		1


	//   ....[116]....
        /*0884*/ 	.word	0x00008bf0
        /*0888*/ 	.word	0x0000007c
        /*088c*/ 	.word	0x00000050
        /*0890*/ 	.short	0x010a
        /*0892*/ 	.byte	0xff
	.zero		1


	//   ....[117]....
        /*0894*/ 	.word	0x00008cc0
        /*0898*/ 	.word	0x0000007c
        /*089c*/ 	.word	0x00000050
        /*08a0*/ 	.short	0x010a
        /*08a2*/ 	.byte	0xff
	.zero		1


	//   ....[118]....
        /*08a4*/ 	.word	0x000099f0
        /*08a8*/ 	.word	0x0000007b
        /*08ac*/ 	.word	0x00000000
        /*08b0*/ 	.short	0x0101
        /*08b2*/ 	.byte	0xff
	.zero		1


	//   ....[119]....
        /*08b4*/ 	.word	0x00009a10
        /*08b8*/ 	.word	0x0000007c
        /*08bc*/ 	.word	0x00000050
        /*08c0*/ 	.short	0x010a
        /*08c2*/ 	.byte	0xff
	.zero		1


	//   ....[120]....
        /*08c4*/ 	.word	0x00009af0
        /*08c8*/ 	.word	0x0000007c
        /*08cc*/ 	.word	0x00000050
        /*08d0*/ 	.short	0x010a
        /*08d2*/ 	.byte	0xff
	.zero		1


	//   ....[121]....
        /*08d4*/ 	.word	0x0000a840
        /*08d8*/ 	.word	0x0000007c
        /*08dc*/ 	.word	0x00000000
        /*08e0*/ 	.short	0x0101
        /*08e2*/ 	.byte	0xff
	.zero		1


	//   ....[122]....
        /*08e4*/ 	.word	0x0000a860
        /*08e8*/ 	.word	0x0000007d
        /*08ec*/ 	.word	0x00000050
        /*08f0*/ 	.short	0x010a
        /*08f2*/ 	.byte	0xff
	.zero		1


	//   ....[123]....
        /*08f4*/ 	.word	0x0000a930
        /*08f8*/ 	.word	0x0000007d
        /*08fc*/ 	.word	0x00000050
        /*0900*/ 	.short	0x010a
        /*0902*/ 	.byte	0xff
	.zero		1


	//   ....[124]....
        /*0904*/ 	.word	0x0000b6d0
        /*0908*/ 	.word	0x00000032
        /*090c*/ 	.word	0x00000000
        /*0910*/ 	.short	0x0101
        /*0912*/ 	.byte	0xff
	.zero		1


	//   ....[125]....
        /*0914*/ 	.word	0x0000b6f0
        /*0918*/ 	.word	0x00000028
        /*091c*/ 	.word	0x00000050
        /*0920*/ 	.short	0x010a
        /*0922*/ 	.byte	0xff
	.zero		1


	//   ....[126]....
        /*0924*/ 	.word	0x0000b7c0
        /*0928*/ 	.word	0x00000028
        /*092c*/ 	.word	0x00000050
        /*0930*/ 	.short	0x010a
        /*0932*/ 	.byte	0xff
	.zero		1


	//   ....[127]....
        /*0934*/ 	.word	0x0000c530
        /*0938*/ 	.word	0x0000002e
        /*093c*/ 	.word	0x00000000
        /*0940*/ 	.short	0x0101
        /*0942*/ 	.byte	0xff
	.zero		1


	//   ....[128]....
        /*0944*/ 	.word	0x0000c550
        /*0948*/ 	.word	0x00000000
        /*094c*/ 	.word	0x00000050
        /*0950*/ 	.short	0x010a
        /*0952*/ 	.byte	0xff
	.zero		1


	//   ....[129]....
        /*0954*/ 	.word	0x0000c620
        /*0958*/ 	.word	0x00000000
        /*095c*/ 	.word	0x00000050
        /*0960*/ 	.short	0x010a
        /*0962*/ 	.byte	0xff
	.zero		1


	//   ....[130]....
        /*0964*/ 	.word	0x0000d390
        /*0968*/ 	.word	0x0000002e
        /*096c*/ 	.word	0x00000000
        /*0970*/ 	.short	0x0101
        /*0972*/ 	.byte	0xff
	.zero		1


	//   ....[131]....
        /*0974*/ 	.word	0x0000d3b0
        /*0978*/ 	.word	0x00000000
        /*097c*/ 	.word	0x00000050
        /*0980*/ 	.short	0x010a
        /*0982*/ 	.byte	0xff
	.zero		1


	//   ....[132]....
        /*0984*/ 	.word	0x0000d480
        /*0988*/ 	.word	0x00000000
        /*098c*/ 	.word	0x00000050
        /*0990*/ 	.short	0x010a
        /*0992*/ 	.byte	0xff
	.zero		1


	//   ....[133]....
        /*0994*/ 	.word	0x0000d810
        /*0998*/ 	.word	0x00000075
        /*099c*/ 	.word	0x00000000
        /*09a0*/ 	.short	0x0101
        /*09a2*/ 	.byte	0xff
	.zero		1


	//   ....[134]....
        /*09a4*/ 	.word	0x0000e1f0
        /*09a8*/ 	.word	0x00000000
        /*09ac*/ 	.word	0x00000000
        /*09b0*/ 	.short	0x0101
        /*09b2*/ 	.byte	0xff
	.zero		1


	//   ....[135]....
        /*09b4*/ 	.word	0x0000e4b0
        /*09b8*/ 	.word	0x000000ff
        /*09bc*/ 	.word	0x00000000
        /*09c0*/ 	.short	0x0101
        /*09c2*/ 	.byte	0x06
	.zero		1


	//   ....[136]....
        /*09c4*/ 	.word	0x0000e4d0
        /*09c8*/ 	.word	0x00000003
        /*09cc*/ 	.word	0x000000f0
        /*09d0*/ 	.short	0x010a
        /*09d2*/ 	.byte	0xff
	.zero		1


	//   ....[137]....
        /*09d4*/ 	.word	0x0000e530
        /*09d8*/ 	.word	0x00000000
        /*09dc*/ 	.word	0x00000028
        /*09e0*/ 	.short	0x010a
        /*09e2*/ 	.byte	0xff
	.zero		1


	//   ....[138]....
        /*09e4*/ 	.word	0x0000e590
        /*09e8*/ 	.word	0x00000000
        /*09ec*/ 	.word	0x00000028
        /*09f0*/ 	.short	0x010a
        /*09f2*/ 	.byte	0xff
	.zero		1


	//   ....[139]....
        /*09f4*/ 	.word	0x0000e5e0
        /*09f8*/ 	.word	0x00000003
        /*09fc*/ 	.word	0x000000a0
        /*0a00*/ 	.short	0x010a
        /*0a02*/ 	.byte	0xff
	.zero		1


	//   ....[140]....
        /*0a04*/ 	.word	0x0000e640
        /*0a08*/ 	.word	0x00000000
        /*0a0c*/ 	.word	0x00000000
        /*0a10*/ 	.short	0x010a
        /*0a12*/ 	.byte	0xff
	.zero		1


	//   ....[141]....
        /*0a14*/ 	.word	0x0000e6a0
        /*0a18*/ 	.word	0x00000000
        /*0a1c*/ 	.word	0x00000000
        /*0a20*/ 	.short	0x010a
        /*0a22*/ 	.byte	0xff
	.zero		1


	//   ....[142]....
        /*0a24*/ 	.word	0x0000e700
        /*0a28*/ 	.word	0x00000000
        /*0a2c*/ 	.word	0x00000000
        /*0a30*/ 	.short	0x010a
        /*0a32*/ 	.byte	0xff
	.zero		1


	//   ....[143]....
        /*0a34*/ 	.word	0x0000e760
        /*0a38*/ 	.word	0x00000000
        /*0a3c*/ 	.word	0x00000000
        /*0a40*/ 	.short	0x010a
        /*0a42*/ 	.byte	0xff
	.zero		1


	//   ....[144]....
        /*0a44*/ 	.word	0x0000e7b0
        /*0a48*/ 	.word	0x00000002
        /*0a4c*/ 	.word	0x000000e0
        /*0a50*/ 	.short	0x010a
        /*0a52*/ 	.byte	0xff
	.zero		1


	//   ....[145]....
        /*0a54*/ 	.word	0x0000e810
        /*0a58*/ 	.word	0x00000002
        /*0a5c*/ 	.word	0x000000b0
        /*0a60*/ 	.short	0x010a
        /*0a62*/ 	.byte	0xff
	.zero		1


	//   ....[146]....
        /*0a64*/ 	.word	0x0000e860
        /*0a68*/ 	.word	0x00000002
        /*0a6c*/ 	.word	0x000000a0
        /*0a70*/ 	.short	0x010a
        /*0a72*/ 	.byte	0xff
	.zero		1


	//   ....[147]....
        /*0a74*/ 	.word	0x0000e8c0
        /*0a78*/ 	.word	0x00000000
        /*0a7c*/ 	.word	0x000000b0
        /*0a80*/ 	.short	0x010a
        /*0a82*/ 	.byte	0xff
	.zero		1


	//   ....[148]....
        /*0a84*/ 	.word	0x0000e920
        /*0a88*/ 	.word	0x00000000
        /*0a8c*/ 	.word	0x00000008
        /*0a90*/ 	.short	0x010a
        /*0a92*/ 	.byte	0xff
	.zero		1


	//   ....[149]....
        /*0a94*/ 	.word	0x0000ea00
        /*0a98*/ 	.word	0x00000000
        /*0a9c*/ 	.word	0x00000008
        /*0aa0*/ 	.short	0x010a
        /*0aa2*/ 	.byte	0xff
	.zero		1


	//   ....[150]....
        /*0aa4*/ 	.word	0x0000ea50
        /*0aa8*/ 	.word	0x00000000
        /*0aac*/ 	.word	0x000000a0
        /*0ab0*/ 	.short	0x010a
        /*0ab2*/ 	.byte	0xff
	.zero		1


	//   ....[151]....
        /*0ab4*/ 	.word	0x0000eab0
        /*0ab8*/ 	.word	0x00000000
        /*0abc*/ 	.word	0x000000d0
        /*0ac0*/ 	.short	0x010a
        /*0ac2*/ 	.byte	0xff
	.zero		1


	//   ....[152]....
        /*0ac4*/ 	.word	0x0000eb10
        /*0ac8*/ 	.word	0x00000000
        /*0acc*/ 	.word	0x00000000
        /*0ad0*/ 	.short	0x010a
        /*0ad2*/ 	.byte	0xff
	.zero		1


	//   ....[153]....
        /*0ad4*/ 	.word	0x0000eb70
        /*0ad8*/ 	.word	0x00000000
        /*0adc*/ 	.word	0x00000000
        /*0ae0*/ 	.short	0x010a
        /*0ae2*/ 	.byte	0xff
	.zero		1


	//   ....[154]....
        /*0ae4*/ 	.word	0x0000ebd0
        /*0ae8*/ 	.word	0x00000000
        /*0aec*/ 	.word	0x00000100
        /*0af0*/ 	.short	0x010a
        /*0af2*/ 	.byte	0xff
	.zero		1


	//   ....[155]....
        /*0af4*/ 	.word	0x0000ec20
        /*0af8*/ 	.word	0x0000000c
        /*0afc*/ 	.word	0x000000a0
        /*0b00*/ 	.short	0x010a
        /*0b02*/ 	.byte	0xff
	.zero		1


	//   ....[156]....
        /*0b04*/ 	.word	0x0000ec80
        /*0b08*/ 	.word	0x00000000
        /*0b0c*/ 	.word	0x00000098
        /*0b10*/ 	.short	0x010a
        /*0b12*/ 	.byte	0xff
	.zero		1


	//   ....[157]....
        /*0b14*/ 	.word	0x0000ece0
        /*0b18*/ 	.word	0x00000009
        /*0b1c*/ 	.word	0x00000070
        /*0b20*/ 	.short	0x010a
        /*0b22*/ 	.byte	0xff
	.zero		1


	//   ....[158]....
        /*0b24*/ 	.word	0x0000ed40
        /*0b28*/ 	.word	0x00000009
        /*0b2c*/ 	.word	0x00000078
        /*0b30*/ 	.short	0x010a
        /*0b32*/ 	.byte	0xff
	.zero		1


	//   ....[159]....
        /*0b34*/ 	.word	0x0000eda0
        /*0b38*/ 	.word	0x00000009
        /*0b3c*/ 	.word	0x00000080
        /*0b40*/ 	.short	0x010a
        /*0b42*/ 	.byte	0xff
	.zero		1


	//   ....[160]....
        /*0b44*/ 	.word	0x0000ee00
        /*0b48*/ 	.word	0x00000009
        /*0b4c*/ 	.word	0x00000088
        /*0b50*/ 	.short	0x010a
        /*0b52*/ 	.byte	0xff
	.zero		1


	//   ....[161]....
        /*0b54*/ 	.word	0x0000ee60
        /*0b58*/ 	.word	0x00000000
        /*0b5c*/ 	.word	0x00000070
        /*0b60*/ 	.short	0x010a
        /*0b62*/ 	.byte	0xff
	.zero		1


	//   ....[162]....
        /*0b64*/ 	.word	0x0000eec0
        /*0b68*/ 	.word	0x00000000
        /*0b6c*/ 	.word	0x00000078
        /*0b70*/ 	.short	0x010a
        /*0b72*/ 	.byte	0xff
	.zero		1


	//   ....[163]....
        /*0b74*/ 	.word	0x0000ef20
        /*0b78*/ 	.word	0x00000000
        /*0b7c*/ 	.word	0x00000080
        /*0b80*/ 	.short	0x010a
        /*0b82*/ 	.byte	0xff
	.zero		1


	//   ....[164]....
        /*0b84*/ 	.word	0x0000ef80
        /*0b88*/ 	.word	0x00000000
        /*0b8c*/ 	.word	0x00000088
        /*0b90*/ 	.short	0x010a
        /*0b92*/ 	.byte	0xff
	.zero		1


	//   ....[165]....
        /*0b94*/ 	.word	0x0000efe0
        /*0b98*/ 	.word	0x00000003
        /*0b9c*/ 	.word	0x00000070
        /*0ba0*/ 	.short	0x010a
        /*0ba2*/ 	.byte	0xff
	.zero		1


	//   ....[166]....
        /*0ba4*/ 	.word	0x0000f040
        /*0ba8*/ 	.word	0x00000003
        /*0bac*/ 	.word	0x00000078
        /*0bb0*/ 	.short	0x010a
        /*0bb2*/ 	.byte	0xff
	.zero		1


	//   ....[167]....
        /*0bb4*/ 	.word	0x0000f0a0
        /*0bb8*/ 	.word	0x00000003
        /*0bbc*/ 	.word	0x00000080
        /*0bc0*/ 	.short	0x010a
        /*0bc2*/ 	.byte	0xff
	.zero		1


	//   ....[168]....
        /*0bc4*/ 	.word	0x0000f0f0
        /*0bc8*/ 	.word	0x00000000
        /*0bcc*/ 	.word	0x000000a0
        /*0bd0*/ 	.short	0x010a
        /*0bd2*/ 	.byte	0xff
	.zero		1


	//   ....[169]....
        /*0bd4*/ 	.word	0x0000f150
        /*0bd8*/ 	.word	0x00000002
        /*0bdc*/ 	.word	0x00000050
        /*0be0*/ 	.short	0x010a
        /*0be2*/ 	.byte	0xff
	.zero		1


	//   ....[170]....
        /*0be4*/ 	.word	0x0000f1a0
        /*0be8*/ 	.word	0x00000075
        /*0bec*/ 	.word	0x000000c0
        /*0bf0*/ 	.short	0x010a
        /*0bf2*/ 	.byte	0xff
	.zero		1


	//   ....[171]....
        /*0bf4*/ 	.word	0x0000f1f0
        /*0bf8*/ 	.word	0x00000003
        /*0bfc*/ 	.word	0x00000050
        /*0c00*/ 	.short	0x010a
        /*0c02*/ 	.byte	0xff
	.zero		1


	//   ....[172]....
        /*0c04*/ 	.word	0x0000f240
        /*0c08*/ 	.word	0x0000007c
        /*0c0c*/ 	.word	0x00000050
        /*0c10*/ 	.short	0x010a
        /*0c12*/ 	.byte	0xff
	.zero		1


	//   ....[173]....
        /*0c14*/ 	.word	0x0000f290
        /*0c18*/ 	.word	0x0000007c
        /*0c1c*/ 	.word	0x00000050
        /*0c20*/ 	.short	0x010a
        /*0c22*/ 	.byte	0xff
	.zero		1


	//   ....[174]....
        /*0c24*/ 	.word	0x0000f2e0
        /*0c28*/ 	.word	0x0000007d
        /*0c2c*/ 	.word	0x00000050
        /*0c30*/ 	.short	0x010a
        /*0c32*/ 	.byte	0xff
	.zero		1


	//   ....[175]....
        /*0c34*/ 	.word	0x0000f330
        /*0c38*/ 	.word	0x00000028
        /*0c3c*/ 	.word	0x00000050
        /*0c40*/ 	.short	0x010a
        /*0c42*/ 	.byte	0xff
	.zero		1


	//   ....[176]....
        /*0c44*/ 	.word	0x0000f380
        /*0c48*/ 	.word	0x00000000
        /*0c4c*/ 	.word	0x00000050
        /*0c50*/ 	.short	0x010a
        /*0c52*/ 	.byte	0xff
	.zero		1


	//   ....[177]....
        /*0c54*/ 	.word	0x0000f3d0
        /*0c58*/ 	.word	0x00000000
        /*0c5c*/ 	.word	0x00000050
        /*0c60*/ 	.short	0x010a
        /*0c62*/ 	.byte	0xff
	.zero		1


	//----- nvinfo : EIATTR_NUM_MBARRIERS
	.align		4
.L_47:
        /*0c64*/ 	.byte	0x03, 0x38
        /*0c66*/ 	.short	0x0021


	//----- nvinfo : EIATTR_EXIT_INSTR_OFFSETS
	.align		4
        /*0c68*/ 	.byte	0x04, 0x1c
        /*0c6a*/ 	.short	(.L_49 - .L_48)


	//   ....[0]....
.L_48:
        /*0c6c*/ 	.word	0x00002ed0


	//   ....[1]....
        /*0c70*/ 	.word	0x000033c0


	//   ....[2]....
        /*0c74*/ 	.word	0x00003420


	//   ....[3]....
        /*0c78*/ 	.word	0x00004680


	//   ....[4]....
        /*0c7c*/ 	.word	0x00005de0


	//   ....[5]....
        /*0c80*/ 	.word	0x00005e20


	//   ....[6]....
        /*0c84*/ 	.word	0x0000e3b0


	//   ....[7]....
        /*0c88*/ 	.word	0x0000e420


	//   ....[8]....
        /*0c8c*/ 	.word	0x0000e450


	//   ....[9]....
        /*0c90*/ 	.word	0x0000e4c0


	//----- nvinfo : EIATTR_MAX_THREADS
	.align		4
.L_49:
        /*0c94*/ 	.byte	0x04, 0x05
        /*0c96*/ 	.short	(.L_51 - .L_50)
.L_50:
        /*0c98*/ 	.word	0x00000100
        /*0c9c*/ 	.word	0x00000001
        /*0ca0*/ 	.word	0x00000001


	//----- nvinfo : EIATTR_CRS_STACK_SIZE
	.align		4
.L_51:
        /*0ca4*/ 	.byte	0x04, 0x1e
        /*0ca6*/ 	.short	(.L_53 - .L_52)
.L_52:
        /*0ca8*/ 	.word	0x00000000


	//----- nvinfo : EIATTR_CBANK_PARAM_SIZE
	.align		4
.L_53:
        /*0cac*/ 	.byte	0x03, 0x19
        /*0cae*/ 	.short	0x0800


	//----- nvinfo : EIATTR_PARAM_CBANK
	.align		4
        /*0cb0*/ 	.byte	0x04, 0x0a
        /*0cb2*/ 	.short	(.L_55 - .L_54)
	.align		4
.L_54:
        /*0cb4*/ 	.word	index@(.nv.constant0._ZN7cutlass13device_kernelINS_4gemm6kernel13GemmUniversalIN4cute5tupleIJiiiiEEENS1_10collective13CollectiveMmaINS1_35MainloopSm100TmaUmmaWarpSpecializedILi5ELi2ELi2ENS5_IJNS4_1CILi4EEESB_NSA_ILi1EEEEEEEENS5_IJNSA_ILi256EEESF_NSA_ILi32EEEEEENS_10tfloat32_tENS5_IJlSC_lEEESI_SJ_NS4_8TiledMMAINS4_8MMA_AtomIJNS4_23SM100_MMA_TF32_2x1SM_SSISI_SI_fLi256ELi256ELNS4_4UMMA5MajorE0ELSO_0ELNSN_7ScaleInE0ELSP_0EEEEEENS4_6LayoutINS5_IJSC_SC_SC_EEENS5_IJNSA_ILi0EEESU_SU_EEEEENS5_IJNS4_10UnderscoreESX_SX_EEEEENS4_28SM100_TMA_2SM_LOAD_MULTICASTENS4_14ComposedLayoutINS4_7SwizzleILi3ELi4ELi3EEENS4_18smem_ptr_flag_bitsILi32EEENSS_INS5_IJNSA_ILi8EEESG_EEENS5_IJSG_SC_EEEEEEEvNS4_8identityES10_S1A_vS1B_EENS_8epilogue10collective18CollectiveEpilogueINS1D_23Sm100TmaWarpSpecializedILi4ELi2ELi32ELb1ELb0EEEJNS5_IJNSA_ILi128EEESF_SG_EEENS5_IJNSS_IS1I_SC_EENSS_ISG_SC_EEEEESI_SJ_SI_SJ_NS1D_6fusion15FusionCallbacksIS1H_NS1N_17LinearCombinationISI_fSI_fLNS_15FloatRoundStyleE2EEES1J_S1M_JEEENS4_5SM1004TMEM4LOAD26SM100_TMEM_LOAD_32dp32b32xENS4_13SM90_TMA_LOADES1A_NS4_39AutoVectorizingCopyWithAssumedAlignmentILi128EEENS4_14SM90_TMA_STOREES1A_S1Z_S1Z_EEEvvEEEEvNT_6ParamsE)
        /*0cb8*/ 	.short	0x0380
        /*0cba*/ 	.short	0x0800


	//----- nvinfo : EIATTR_SW_WAR
	.align		4
.L_55:
        /*0cbc*/ 	.byte	0x04, 0x36
        /*0cbe*/ 	.short	(.L_57 - .L_56)
.L_56:
        /*0cc0*/ 	.word	0x00000008
.L_57:


//--------------------- .nv.callgraph             --------------------------
	.section	.nv.callgraph,"",@"SHT_CUDA_CALLGRAPH"
	.align	4
	.sectionentsize	8
	.align		4
        /*0000*/ 	.word	0x00000000
	.align		4
        /*0004*/ 	.word	0xffffffff
	.align		4
        /*0008*/ 	.word	index@(_ZN7cutlass13device_kernelINS_4gemm6kernel13GemmUniversalIN4cute5tupleIJiiiiEEENS1_10collective13CollectiveMmaINS1_35MainloopSm100TmaUmmaWarpSpecializedILi5ELi2ELi2ENS5_IJNS4_1CILi4EEESB_NSA_ILi1EEEEEEEENS5_IJNSA_ILi256EEESF_NSA_ILi32EEEEEENS_10tfloat32_tENS5_IJlSC_lEEESI_SJ_NS4_8TiledMMAINS4_8MMA_AtomIJNS4_23SM100_MMA_TF32_2x1SM_SSISI_SI_fLi256ELi256ELNS4_4UMMA5MajorE0ELSO_0ELNSN_7ScaleInE0ELSP_0EEEEEENS4_6LayoutINS5_IJSC_SC_SC_EEENS5_IJNSA_ILi0EEESU_SU_EEEEENS5_IJNS4_10UnderscoreESX_SX_EEEEENS4_28SM100_TMA_2SM_LOAD_MULTICASTENS4_14ComposedLayoutINS4_7SwizzleILi3ELi4ELi3EEENS4_18smem_ptr_flag_bitsILi32EEENSS_INS5_IJNSA_ILi8EEESG_EEENS5_IJSG_SC_EEEEEEEvNS4_8identityES10_S1A_vS1B_EENS_8epilogue10collective18CollectiveEpilogueINS1D_23Sm100TmaWarpSpecializedILi4ELi2ELi32ELb1ELb0EEEJNS5_IJNSA_ILi128EEESF_SG_EEENS5_IJNSS_IS1I_SC_EENSS_ISG_SC_EEEEESI_SJ_SI_SJ_NS1D_6fusion15FusionCallbacksIS1H_NS1N_17LinearCombinationISI_fSI_fLNS_15FloatRoundStyleE2EEES1J_S1M_JEEENS4_5SM1004TMEM4LOAD26SM100_TMEM_LOAD_32dp32b32xENS4_13SM90_TMA_LOADES1A_NS4_39AutoVectorizingCopyWithAssumedAlignmentILi128EEENS4_14SM90_TMA_STOREES1A_S1Z_S1Z_EEEvvEEEEvNT_6ParamsE)
	.align		4
        /*000c*/ 	.word	index@(__assertfail)
	.align		4
        /*0010*/ 	.word	0x00000000
	.align		4
        /*0014*/ 	.word	0xfffffffe
	.align		4
        /*0018*/ 	.word	0x00000000
	.align		4
        /*001c*/ 	.word	0xfffffffd
	.align		4
        /*0020*/ 	.word	0x00000000
	.align		4
        /*0024*/ 	.word	0xfffffffc


//--------------------- .nv.constant4             --------------------------
	.section	.nv.constant4,"a",@progbits
	.align	8
	.align		8
.nv.constant4:
        /*0000*/ 	.dword	__assertfail
	.align		8
        /*0008*/ 	.dword	__unnamed_1
	.align		8
        /*0010*/ 	.dword	__unnamed_2
	.align		8
        /*0018*/ 	.dword	_ZN40_INTERNAL_cc38b5da_4_k_cu_784ac3b5_299754cuda3std3__45__cpo5beginE
	.align		8
        /*0020*/ 	.dword	_ZN40_INTERNAL_cc38b5da_4_k_cu_784ac3b5_299754cuda3std3__45__cpo3endE
	.align		8
        /*0028*/ 	.dword	_ZN40_INTERNAL_cc38b5da_4_k_cu_784ac3b5_299754cuda3std3__45__cpo6cbeginE
	.align		8
        /*0030*/ 	.dword	_ZN40_INTERNAL_cc38b5da_4_k_cu_784ac3b5_299754cuda3std3__45__cpo4cendE
	.align		8
        /*0038*/ 	.dword	_ZN40_INTERNAL_cc38b5da_4_k_cu_784ac3b5_299754cuda3std3__442_GLOBAL__N__cc38b5da_4_k_cu_784ac3b5_299756ignoreE
	.align		8
        /*0040*/ 	.dword	_ZN40_INTERNAL_cc38b5da_4_k_cu_784ac3b5_299754cuda3std3__419piecewise_constructE
	.align		8
        /*0048*/ 	.dword	_ZN40_INTERNAL_cc38b5da_4_k_cu_784ac3b5_299754cuda3std3__48in_placeE
	.align		8
        /*0050*/ 	.dword	_ZN40_INTERNAL_cc38b5da_4_k_cu_784ac3b5_299754cuda3std6ranges3__45__cpo4swapE
	.align		8
        /*0058*/ 	.dword	_ZN40_INTERNAL_cc38b5da_4_k_cu_784ac3b5_299754cuda3std6ranges3__45__cpo9iter_moveE
	.align		8
        /*0060*/ 	.dword	_ZN40_INTERNAL_cc38b5da_4_k_cu_784ac3b5_299754cute7productE
	.align		8
        /*0068*/ 	.dword	_ZN40_INTERNAL_cc38b5da_4_k_cu_784ac3b5_299754cute1_E
	.align		8
        /*0070*/ 	.dword	$str$25
	.align		8
        /*0078*/ 	.dword	$str$26
	.align		8
        /*0080*/ 	.dword	$str$27
	.align		8
        /*0088*/ 	.dword	$str$28


//--------------------- .text._ZN7cutlass13device_kernelINS_4gemm6kernel13GemmUniversalIN4cute5tupleIJiiiiEEENS1_10collective13CollectiveMmaINS1_35MainloopSm100TmaUmmaWarpSpecializedILi5ELi2ELi2ENS5_IJNS4_1CILi4EEESB_NSA_ILi1EEEEEEEENS5_IJNSA_ILi256EEESF_NSA_ILi32EEEEEENS_10tfloat32_tENS5_IJlSC_lEEESI_SJ_NS4_8TiledMMAINS4_8MMA_AtomIJNS4_23SM100_MMA_TF32_2x1SM_SSISI_SI_fLi256ELi256ELNS4_4UMMA5MajorE0ELSO_0ELNSN_7ScaleInE0ELSP_0EEEEEENS4_6LayoutINS5_IJSC_SC_SC_EEENS5_IJNSA_ILi0EEESU_SU_EEEEENS5_IJNS4_10UnderscoreESX_SX_EEEEENS4_28SM100_TMA_2SM_LOAD_MULTICASTENS4_14ComposedLayoutINS4_7SwizzleILi3ELi4ELi3EEENS4_18smem_ptr_flag_bitsILi32EEENSS_INS5_IJNSA_ILi8EEESG_EEENS5_IJSG_SC_EEEEEEEvNS4_8identityES10_S1A_vS1B_EENS_8epilogue10collective18CollectiveEpilogueINS1D_23Sm100TmaWarpSpecializedILi4ELi2ELi32ELb1ELb0EEEJNS5_IJNSA_ILi128EEESF_SG_EEENS5_IJNSS_IS1I_SC_EENSS_ISG_SC_EEEEESI_SJ_SI_SJ_NS1D_6fusion15FusionCallbacksIS1H_NS1N_17LinearCombinationISI_fSI_fLNS_15FloatRoundStyleE2EEES1J_S1M_JEEENS4_5SM1004TMEM4LOAD26SM100_TMEM_LOAD_32dp32b32xENS4_13SM90_TMA_LOADES1A_NS4_39AutoVectorizingCopyWithAssumedAlignmentILi128EEENS4_14SM90_TMA_STOREES1A_S1Z_S1Z_EEEvvEEEEvNT_6ParamsE --------------------------
	.section	.text._ZN7cutlass13device_kernelINS_4gemm6kernel13GemmUniversalIN4cute5tupleIJiiiiEEENS1_10collective13CollectiveMmaINS1_35MainloopSm100TmaUmmaWarpSpecializedILi5ELi2ELi2ENS5_IJNS4_1CILi4EEESB_NSA_ILi1EEEEEEEENS5_IJNSA_ILi256EEESF_NSA_ILi32EEEEEENS_10tfloat32_tENS5_IJlSC_lEEESI_SJ_NS4_8TiledMMAINS4_8MMA_AtomIJNS4_23SM100_MMA_TF32_2x1SM_SSISI_SI_fLi256ELi256ELNS4_4UMMA5MajorE0ELSO_0ELNSN_7ScaleInE0ELSP_0EEEEEENS4_6LayoutINS5_IJSC_SC_SC_EEENS5_IJNSA_ILi0EEESU_SU_EEEEENS5_IJNS4_10UnderscoreESX_SX_EEEEENS4_28SM100_TMA_2SM_LOAD_MULTICASTENS4_14ComposedLayoutINS4_7SwizzleILi3ELi4ELi3EEENS4_18smem_ptr_flag_bitsILi32EEENSS_INS5_IJNSA_ILi8EEESG_EEENS5_IJSG_SC_EEEEEEEvNS4_8identityES10_S1A_vS1B_EENS_8epilogue10collective18CollectiveEpilogueINS1D_23Sm100TmaWarpSpecializedILi4ELi2ELi32ELb1ELb0EEEJNS5_IJNSA_ILi128EEESF_SG_EEENS5_IJNSS_IS1I_SC_EENSS_ISG_SC_EEEEESI_SJ_SI_SJ_NS1D_6fusion15FusionCallbacksIS1H_NS1N_17LinearCombinationISI_fSI_fLNS_15FloatRoundStyleE2EEES1J_S1M_JEEENS4_5SM1004TMEM4LOAD26SM100_TMEM_LOAD_32dp32b32xENS4_13SM90_TMA_LOADES1A_NS4_39AutoVectorizingCopyWithAssumedAlignmentILi128EEENS4_14SM90_TMA_STOREES1A_S1Z_S1Z_EEEvvEEEEvNT_6ParamsE,"ax",@progbits
	.align	128
.text._ZN7cutlass13device_kernelINS_4gemm6kernel13GemmUniversalIN4cute5tupleIJiiiiEEENS1_10collective13CollectiveMmaINS1_35MainloopSm100TmaUmmaWarpSpecializedILi5ELi2ELi2ENS5_IJNS4_1CILi4EEESB_NSA_ILi1EEEEEEEENS5_IJNSA_ILi256EEESF_NSA_ILi32EEEEEENS_10tfloat32_tENS5_IJlSC_lEEESI_SJ_NS4_8TiledMMAINS4_8MMA_AtomIJNS4_23SM100_MMA_TF32_2x1SM_SSISI_SI_fLi256ELi256ELNS4_4UMMA5MajorE0ELSO_0ELNSN_7ScaleInE0ELSP_0EEEEEENS4_6LayoutINS5_IJSC_SC_SC_EEENS5_IJNSA_ILi0EEESU_SU_EEEEENS5_IJNS4_10UnderscoreESX_SX_EEEEENS4_28SM100_TMA_2SM_LOAD_MULTICASTENS4_14ComposedLayoutINS4_7SwizzleILi3ELi4ELi3EEENS4_18smem_ptr_flag_bitsILi32EEENSS_INS5_IJNSA_ILi8EEESG_EEENS5_IJSG_SC_EEEEEEEvNS4_8identityES10_S1A_vS1B_EENS_8epilogue10collective18CollectiveEpilogueINS1D_23Sm100TmaWarpSpecializedILi4ELi2ELi32ELb1ELb0EEEJNS5_IJNSA_ILi128EEESF_SG_EEENS5_IJNSS_IS1I_SC_EENSS_ISG_SC_EEEEESI_SJ_SI_SJ_NS1D_6fusion15FusionCallbacksIS1H_NS1N_17LinearCombinationISI_fSI_fLNS_15FloatRoundStyleE2EEES1J_S1M_JEEENS4_5SM1004TMEM4LOAD26SM100_TMEM_LOAD_32dp32b32xENS4_13SM90_TMA_LOADES1A_NS4_39AutoVectorizingCopyWithAssumedAlignmentILi128EEENS4_14SM90_TMA_STOREES1A_S1Z_S1Z_EEEvvEEEEvNT_6ParamsE:
        .type           _ZN7cutlass13device_kernelINS_4gemm6kernel13GemmUniversalIN4cute5tupleIJiiiiEEENS1_10collective13CollectiveMmaINS1_35MainloopSm100TmaUmmaWarpSpecializedILi5ELi2ELi2ENS5_IJNS4_1CILi4EEESB_NSA_ILi1EEEEEEEENS5_IJNSA_ILi256EEESF_NSA_ILi32EEEEEENS_10tfloat32_tENS5_IJlSC_lEEESI_SJ_NS4_8TiledMMAINS4_8MMA_AtomIJNS4_23SM100_MMA_TF32_2x1SM_SSISI_SI_fLi256ELi256ELNS4_4UMMA5MajorE0ELSO_0ELNSN_7ScaleInE0ELSP_0EEEEEENS4_6LayoutINS5_IJSC_SC_SC_EEENS5_IJNSA_ILi0EEESU_SU_EEEEENS5_IJNS4_10UnderscoreESX_SX_EEEEENS4_28SM100_TMA_2SM_LOAD_MULTICASTENS4_14ComposedLayoutINS4_7SwizzleILi3ELi4ELi3EEENS4_18smem_ptr_flag_bitsILi32EEENSS_INS5_IJNSA_ILi8EEESG_EEENS5_IJSG_SC_EEEEEEEvNS4_8identityES10_S1A_vS1B_EENS_8epilogue10collective18CollectiveEpilogueINS1D_23Sm100TmaWarpSpecializedILi4ELi2ELi32ELb1ELb0EEEJNS5_IJNSA_ILi128EEESF_SG_EEENS5_IJNSS_IS1I_SC_EENSS_ISG_SC_EEEEESI_SJ_SI_SJ_NS1D_6fusion15FusionCallbacksIS1H_NS1N_17LinearCombinationISI_fSI_fLNS_15FloatRoundStyleE2EEES1J_S1M_JEEENS4_5SM1004TMEM4LOAD26SM100_TMEM_LOAD_32dp32b32xENS4_13SM90_TMA_LOADES1A_NS4_39AutoVectorizingCopyWithAssumedAlignmentILi128EEENS4_14SM90_TMA_STOREES1A_S1Z_S1Z_EEEvvEEEEvNT_6ParamsE,@function
        .size           _ZN7cutlass13device_kernelINS_4gemm6kernel13GemmUniversalIN4cute5tupleIJiiiiEEENS1_10collective13CollectiveMmaINS1_35MainloopSm100TmaUmmaWarpSpecializedILi5ELi2ELi2ENS5_IJNS4_1CILi4EEESB_NSA_ILi1EEEEEEEENS5_IJNSA_ILi256EEESF_NSA_ILi32EEEEEENS_10tfloat32_tENS5_IJlSC_lEEESI_SJ_NS4_8TiledMMAINS4_8MMA_AtomIJNS4_23SM100_MMA_TF32_2x1SM_SSISI_SI_fLi256ELi256ELNS4_4UMMA5MajorE0ELSO_0ELNSN_7ScaleInE0ELSP_0EEEEEENS4_6LayoutINS5_IJSC_SC_SC_EEENS5_IJNSA_ILi0EEESU_SU_EEEEENS5_IJNS4_10UnderscoreESX_SX_EEEEENS4_28SM100_TMA_2SM_LOAD_MULTICASTENS4_14ComposedLayoutINS4_7SwizzleILi3ELi4ELi3EEENS4_18smem_ptr_flag_bitsILi32EEENSS_INS5_IJNSA_ILi8EEESG_EEENS5_IJSG_SC_EEEEEEEvNS4_8identityES10_S1A_vS1B_EENS_8epilogue10collective18CollectiveEpilogueINS1D_23Sm100TmaWarpSpecializedILi4ELi2ELi32ELb1ELb0EEEJNS5_IJNSA_ILi128EEESF_SG_EEENS5_IJNSS_IS1I_SC_EENSS_ISG_SC_EEEEESI_SJ_SI_SJ_NS1D_6fusion15FusionCallbacksIS1H_NS1N_17LinearCombinationISI_fSI_fLNS_15FloatRoundStyleE2EEES1J_S1M_JEEENS4_5SM1004TMEM4LOAD26SM100_TMEM_LOAD_32dp32b32xENS4_13SM90_TMA_LOADES1A_NS4_39AutoVectorizingCopyWithAssumedAlignmentILi128EEENS4_14SM90_TMA_STOREES1A_S1Z_S1Z_EEEvvEEEEvNT_6ParamsE,(.L_x_238 - _ZN7cutlass13device_kernelINS_4gemm6kernel13GemmUniversalIN4cute5tupleIJiiiiEEENS1_10collective13CollectiveMmaINS1_35MainloopSm100TmaUmmaWarpSpecializedILi5ELi2ELi2ENS5_IJNS4_1CILi4EEESB_NSA_ILi1EEEEEEEENS5_IJNSA_ILi256EEESF_NSA_ILi32EEEEEENS_10tfloat32_tENS5_IJlSC_lEEESI_SJ_NS4_8TiledMMAINS4_8MMA_AtomIJNS4_23SM100_MMA_TF32_2x1SM_SSISI_SI_fLi256ELi256ELNS4_4UMMA5MajorE0ELSO_0ELNSN_7ScaleInE0ELSP_0EEEEEENS4_6LayoutINS5_IJSC_SC_SC_EEENS5_IJNSA_ILi0EEESU_SU_EEEEENS5_IJNS4_10UnderscoreESX_SX_EEEEENS4_28SM100_TMA_2SM_LOAD_MULTICASTENS4_14ComposedLayoutINS4_7SwizzleILi3ELi4ELi3EEENS4_18smem_ptr_flag_bitsILi32EEENSS_INS5_IJNSA_ILi8EEESG_EEENS5_IJSG_SC_EEEEEEEvNS4_8identityES10_S1A_vS1B_EENS_8epilogue10collective18CollectiveEpilogueINS1D_23Sm100TmaWarpSpecializedILi4ELi2ELi32ELb1ELb0EEEJNS5_IJNSA_ILi128EEESF_SG_EEENS5_IJNSS_IS1I_SC_EENSS_ISG_SC_EEEEESI_SJ_SI_SJ_NS1D_6fusion15FusionCallbacksIS1H_NS1N_17LinearCombinationISI_fSI_fLNS_15FloatRoundStyleE2EEES1J_S1M_JEEENS4_5SM1004TMEM4LOAD26SM100_TMEM_LOAD_32dp32b32xENS4_13SM90_TMA_LOADES1A_NS4_39AutoVectorizingCopyWithAssumedAlignmentILi128EEENS4_14SM90_TMA_STOREES1A_S1Z_S1Z_EEEvvEEEEvNT_6ParamsE)
        .other          _ZN7cutlass13device_kernelINS_4gemm6kernel13GemmUniversalIN4cute5tupleIJiiiiEEENS1_10collective13CollectiveMmaINS1_35MainloopSm100TmaUmmaWarpSpecializedILi5ELi2ELi2ENS5_IJNS4_1CILi4EEESB_NSA_ILi1EEEEEEEENS5_IJNSA_ILi256EEESF_NSA_ILi32EEEEEENS_10tfloat32_tENS5_IJlSC_lEEESI_SJ_NS4_8TiledMMAINS4_8MMA_AtomIJNS4_23SM100_MMA_TF32_2x1SM_SSISI_SI_fLi256ELi256ELNS4_4UMMA5MajorE0ELSO_0ELNSN_7ScaleInE0ELSP_0EEEEEENS4_6LayoutINS5_IJSC_SC_SC_EEENS5_IJNSA_ILi0EEESU_SU_EEEEENS5_IJNS4_10UnderscoreESX_SX_EEEEENS4_28SM100_TMA_2SM_LOAD_MULTICASTENS4_14ComposedLayoutINS4_7SwizzleILi3ELi4ELi3EEENS4_18smem_ptr_flag_bitsILi32EEENSS_INS5_IJNSA_ILi8EEESG_EEENS5_IJSG_SC_EEEEEEEvNS4_8identityES10_S1A_vS1B_EENS_8epilogue10collective18CollectiveEpilogueINS1D_23Sm100TmaWarpSpecializedILi4ELi2ELi32ELb1ELb0EEEJNS5_IJNSA_ILi128EEESF_SG_EEENS5_IJNSS_IS1I_SC_EENSS_ISG_SC_EEEEESI_SJ_SI_SJ_NS1D_6fusion15FusionCallbacksIS1H_NS1N_17LinearCombinationISI_fSI_fLNS_15FloatRoundStyleE2EEES1J_S1M_JEEENS4_5SM1004TMEM4LOAD26SM100_TMEM_LOAD_32dp32b32xENS4_13SM90_TMA_LOADES1A_NS4_39AutoVectorizingCopyWithAssumedAlignmentILi128EEENS4_14SM90_TMA_STOREES1A_S1Z_S1Z_EEEvvEEEEvNT_6ParamsE,@"STO_CUDA_ENTRY STV_DEFAULT"
_ZN7cutlass13device_kernelINS_4gemm6kernel13GemmUniversalIN4cute5tupleIJiiiiEEENS1_10collective13CollectiveMmaINS1_35MainloopSm100TmaUmmaWarpSpecializedILi5ELi2ELi2ENS5_IJNS4_1CILi4EEESB_NSA_ILi1EEEEEEEENS5_IJNSA_ILi256EEESF_NSA_ILi32EEEEEENS_10tfloat32_tENS5_IJlSC_lEEESI_SJ_NS4_8TiledMMAINS4_8MMA_AtomIJNS4_23SM100_MMA_TF32_2x1SM_SSISI_SI_fLi256ELi256ELNS4_4UMMA5MajorE0ELSO_0ELNSN_7ScaleInE0ELSP_0EEEEEENS4_6LayoutINS5_IJSC_SC_SC_EEENS5_IJNSA_ILi0EEESU_SU_EEEEENS5_IJNS4_10UnderscoreESX_SX_EEEEENS4_28SM100_TMA_2SM_LOAD_MULTICASTENS4_14ComposedLayoutINS4_7SwizzleILi3ELi4ELi3EEENS4_18smem_ptr_flag_bitsILi32EEENSS_INS5_IJNSA_ILi8EEESG_EEENS5_IJSG_SC_EEEEEEEvNS4_8identityES10_S1A_vS1B_EENS_8epilogue10collective18CollectiveEpilogueINS1D_23Sm100TmaWarpSpecializedILi4ELi2ELi32ELb1ELb0EEEJNS5_IJNSA_ILi128EEESF_SG_EEENS5_IJNSS_IS1I_SC_EENSS_ISG_SC_EEEEESI_SJ_SI_SJ_NS1D_6fusion15FusionCallbacksIS1H_NS1N_17LinearCombinationISI_fSI_fLNS_15FloatRoundStyleE2EEES1J_S1M_JEEENS4_5SM1004TMEM4LOAD26SM100_TMEM_LOAD_32dp32b32xENS4_13SM90_TMA_LOADES1A_NS4_39AutoVectorizingCopyWithAssumedAlignmentILi128EEENS4_14SM90_TMA_STOREES1A_S1Z_S1Z_EEEvvEEEEvNT_6ParamsE:
[----:B------:R-:W1:Y:S01]  /*0000*/  LDC R1, c[0x0][0x37c] ;  /* 0x0000df00ff017b82 */ /* 0x000e620000000800 */
[----:B------:R-:W2:Y:S01]  /*0010*/  S2R R110, SR_TID.X ;  /* 0x00000000006e7919 */ /* 0x000ea20000002100 */
[----:B------:R-:W3:Y:S06]  /*0020*/  LDCU.64 UR8, c[0x0][0x890] ;  /* 0x00011200ff0877ac */ /* 0x000eec0008000a00 */
[----:B------:R-:W4:Y:S01]  /*0030*/  S2UR UR52, SR_CgaCtaId ;  /* 0x00000000003479c3 */ /* 0x000f220000008800 */
[----:B------:R-:W-:Y:S02]  /*0040*/  PRMT R94, RZ, 0x7610, R94 ;  /* 0x00007610ff5e7816 */ /* 0x000fe4000000005e */
[----:B------:R-:W-:-:S02]  /*0050*/  ELECT P0, URZ, PT ;  /* 0x0000000000ff782f */ /* 0x000fc40003800000 */
[----:B---3--:R-:W-:-:S04]  /*0060*/  ISETP.NE.U32.AND P1, PT, RZ, UR8, PT ;  /* 0x00000008ff007c0c */ /* 0x008fc8000bf25070 */
[----:B------:R-:W-:Y:S01]  /*0070*/  ISETP.NE.AND.EX P2, PT, RZ, UR9, PT, P1 ;  /* 0x00000009ff007c0c */ /* 0x000fe2000bf45310 */
[----:B----4-:R-:W-:Y:S02]  /*0080*/  ULOP3.LUT UR48, UR52, 0x1, URZ, 0xc0, !UPT ;  /* 0x0000000134307892 */ /* 0x010fe4000f8ec0ff */
[----:B------:R-:W-:Y:S01]  /*0090*/  ULOP3.LUT UR47, UR52, 0x1, URZ, 0x3c, !UPT ;  /* 0x00000001342f7892 */ /* 0x000fe2000f8e3cff */
[----:B--2---:R-:W-:-:S05]  /*00a0*/  SHF.R.U32.HI R95, RZ, 0x5, R110 ;  /* 0x00000005ff5f7819 */ /* 0x004fca000001166e */
[----:B------:R-:W2:Y:S02]  /*00b0*/  SHFL.IDX PT, R0, R95, RZ, 0x1f ;  /* 0x00001fff5f007589 */ /* 0x000ea400000e0000 */
[----:B--2---:R-:W-:Y:S02]  /*00c0*/  R2UR UR25, R0 ;  /* 0x00000000001972ca */ /* 0x004fe400000e0000 */
[----:B-1----:R-:W-:Y:S05]  /*00d0*/  @P2 BRA `(.L_x_0) ;  /* 0x0000000000302947 */ /* 0x002fea0003800000 */
[----:B------:R-:W1:Y:S02]  /*00e0*/  LDCU.64 UR4, c[0x0][0x888] ;  /* 0x00011100ff0477ac */ /* 0x000e640008000a00 */
[----:B-1----:R-:W-:-:S04]  /*00f0*/  UISETP.NE.U32.AND UP0, UPT, UR4, URZ, UPT ;  /* 0x000000ff0400728c */ /* 0x002fc8000bf05070 */
[----:B------:R-:W-:-:S09]  /*0100*/  UISETP.NE.AND.EX UP0, UPT, UR5, URZ, UPT, UP0 ;  /* 0x000000ff0500728c */ /* 0x000fd2000bf05300 */
[----:B------:R-:W-:Y:S05]  /*0110*/  BRA.U !UP0, `(.L_x_1) ;  /* 0x0000000108147547 */ /* 0x000fea000b800000 */
[----:B------:R-:W1:Y:S01]  /*0120*/  LDC.64 R2, c[0x0][0x888] ;  /* 0x00022200ff027b82 */ /* 0x000e620000000a00 */
[----:B------:R-:W1:Y:S02]  /*0130*/  LDCU.64 UR4, c[0x0][0x358] ;  /* 0x00006b00ff0477ac */ /* 0x000e640008000a00 */
[----:B-1----:R1:W5:Y:S01]  /*0140*/  LDG.E R45, desc[UR4][R2.64] ;  /* 0x00000004022d7981 */ /* 0x002362000c1e1900 */
[----:B------:R-:W-:Y:S01]  /*0150*/  HFMA2 R94, -RZ, RZ, 0, 5.9604644775390625e-08 ;  /* 0x00000001ff5e7431 */ /* 0x000fe200000001ff */
[----:B------:R-:W-:Y:S05]  /*0160*/  BRA `(.L_x_0) ;  /* 0x00000000000c7947 */ /* 0x000fea0003800000 */
.L_x_1:
[----:B------:R-:W1:Y:S01]  /*0170*/  LDCU UR4, c[0x0][0x880] ;  /* 0x00011000ff0477ac */ /* 0x000e620008000800 */
[----:B------:R-:W-:Y:S01]  /*0180*/  HFMA2 R94, -RZ, RZ, 0, 5.9604644775390625e-08 ;  /* 0x00000001ff5e7431 */ /* 0x000fe200000001ff */
[----:B-1----:R-:W-:-:S07]  /*0190*/  MOV R45, UR4 ;  /* 0x00000004002d7c02 */ /* 0x002fce0008000f00 */
.L_x_0:
[----:B------:R-:W2:Y:S02]  /*01a0*/  LDCU.64 UR4, c[0x0][0x8b0] ;  /* 0x00011600ff0477ac */ /* 0x000ea40008000a00 */
[----:B--2---:R-:W-:-:S04]  /*01b0*/  UISETP.NE.U32.AND UP0, UPT, UR4, URZ, UPT ;  /* 0x000000ff0400728c */ /* 0x004fc8000bf05070 */
[----:B------:R-:W-:-:S09]  /*01c0*/  UISETP.NE.AND.EX UP0, UPT, UR5, URZ, UPT, UP0 ;  /* 0x000000ff0500728c */ /* 0x000fd2000bf05300 */
[----:B------:R-:W-:Y:S05]  /*01d0*/  BRA.U UP0, `(.L_x_2) ;  /* 0x0000000100287547 */ /* 0x000fea000b800000 */
[----:B------:R-:W2:Y:S02]  /*01e0*/  LDCU.64 UR4, c[0x0][0x8a8] ;  /* 0x00011500ff0477ac */ /* 0x000ea40008000a00 */
[----:B--2---:R-:W-:-:S04]  /*01f0*/  UISETP.NE.U32.AND UP0, UPT, UR4, URZ, UPT ;  /* 0x000000ff0400728c */ /* 0x004fc8000bf05070 */
[----:B------:R-:W-:-:S09]  /*0200*/  UISETP.NE.AND.EX UP0, UPT, UR5, URZ, UPT, UP0 ;  /* 0x000000ff0500728c */ /* 0x000fd2000bf05300 */
[----:B------:R-:W-:Y:S05]  /*0210*/  BRA.U !UP0, `(.L_x_3) ;  /* 0x0000000108107547 */ /* 0x000fea000b800000 */
[----:B------:R-:W2:Y:S01]  /*0220*/  LDC.64 R38, c[0x0][0x8a8] ;  /* 0x00022a00ff267b82 */ /* 0x000ea20000000a00 */
[----:B------:R-:W2:Y:S02]  /*0230*/  LDCU.64 UR4, c[0x0][0x358] ;  /* 0x00006b00ff0477ac */ /* 0x000ea40008000a00 */
[----:B--2---:R2:W5:Y:S01]  /*0240*/  LDG.E R38, desc[UR4][R38.64] ;  /* 0x0000000426267981 */ /* 0x004562000c1e1900 */
[----:B------:R-:W-:Y:S05]  /*0250*/  BRA `(.L_x_2) ;  /* 0x0000000000087947 */ /* 0x000fea0003800000 */
.L_x_3:
[----:B------:R-:W2:Y:S02]  /*0260*/  LDCU UR4, c[0x0][0x8a0] ;  /* 0x00011400ff0477ac */ /* 0x000ea40008000800 */
[----:B--2---:R-:W-:Y:S02]  /*0270*/  MOV R38, UR4 ;  /* 0x0000000400267c02 */ /* 0x004fe40008000f00 */
.L_x_2:
[----:B------:R-:W-:Y:S01]  /*0280*/  IMAD.U32 R0, RZ, RZ, UR25 ;  /* 0x00000019ff007e24 */ /* 0x000fe2000f8e00ff */
[----:B------:R-:W-:Y:S04]  /*0290*/  BSSY.RECONVERGENT B0, `(.L_x_4) ;  /* 0x000000c000007945 */ /* 0x000fe80003800200 */
[C---:B------:R-:W-:Y:S02]  /*02a0*/  ISETP.NE.OR P3, PT, R0.reuse, 0x1, !P0 ;  /* 0x000000010000780c */ /* 0x040fe40004765670 */
[----:B------:R-:W-:-:S11]  /*02b0*/  ISETP.NE.OR P2, PT, R0, 0x3, !P0 ;  /* 0x000000030000780c */ /* 0x000fd60004745670 */
[----:B------:R-:W-:Y:S05]  /*02c0*/  @P3 BRA `(.L_x_5) ;  /* 0x0000000000203947 */ /* 0x000fea0003800000 */
[----:B------:R-:W3:Y:S02]  /*02d0*/  LDCU.64 UR4, c[0x0][0x348] ;  /* 0x00006900ff0477ac */ /* 0x000ee40008000a00 */
[----:B---3--:R-:W-:Y:S02]  /*02e0*/  UIADD3 UR6, UP1, UPT, UR4, 0x80, URZ ;  /* 0x0000008004067890 */ /* 0x008fe4000ff3e0ff */
[----:B------:R-:W-:Y:S02]  /*02f0*/  UIADD3 UR4, UP0, UPT, UR4, 0x180, URZ ;  /* 0x0000018004047890 */ /* 0x000fe4000ff1e0ff */
[----:B------:R-:W-:Y:S02]  /*0300*/  UIADD3.X UR7, UPT, UPT, URZ, UR5, URZ, UP1, !UPT ;  /* 0x00000005ff077290 */ /* 0x000fe40008ffe4ff */
[----:B------:R-:W-:-:S07]  /*0310*/  UIADD3.X UR5, UPT, UPT, URZ, UR5, URZ, UP0, !UPT ;  /* 0x00000005ff057290 */ /* 0x000fce00087fe4ff */
[----:B------:R3:W-:Y:S02]  /*0320*/  UTMACCTL.PF [UR6] ;  /* 0x00000000060079b9 */ /* 0x0007e40008040000 */
[----:B------:R3:W-:Y:S02]  /*0330*/  UTMACCTL.PF [UR4] ;  /* 0x00000000040079b9 */ /* 0x0007e40008040000 */
[----:B---3--:R-:W-:Y:S01]  /*0340*/  NOP ;  /* 0x0000000000007918 */ /* 0x008fe20000000000 */
.L_x_5:
[----:B------:R-:W-:Y:S05]  /*0350*/  BSYNC.RECONVERGENT B0 ;  /* 0x0000000000007941 */ /* 0x000fea0003800200 */
.L_x_4:
[----:B------:R-:W-:Y:S04]  /*0360*/  BSSY.RECONVERGENT B0, `(.L_x_6) ;  /* 0x000000a000007945 */ /* 0x000fe80003800200 */
        /* <DEDUP_REMOVED lines=9> */
.L_x_7:
[----:B------:R-:W-:Y:S05]  /*0400*/  BSYNC.RECONVERGENT B0 ;  /* 0x0000000000007941 */ /* 0x000fea0003800200 */
.L_x_6:
[----:B------:R-:W3:Y:S01]  /*0410*/  LDCU.64 UR4, c[0x0][0x888] ;  /* 0x00011100ff0477ac */ /* 0x000ee20008000a00 */
[----:B------:R-:W-:Y:S01]  /*0420*/  ISETP.NE.AND.EX P1, PT, RZ, UR9, PT, P1 ;  /* 0x00000009ff007c0c */ /* 0x000fe2000bf25310 */
[----:B------:R-:W-:Y:S01]  /*0430*/  UPLOP3.LUT UP3, UPT, UPT, UPT, UPT, 0x80, 0x8 ;  /* 0x000000000008789c */ /* 0x000fe20003f6f070 */
[----:B---3--:R-:W-:-:S04]  /*0440*/  ISETP.NE.U32.AND P2, PT, RZ, UR4, PT ;  /* 0x00000004ff007c0c */ /* 0x008fc8000bf45070 */
[----:B------:R-:W-:-:S13]  /*0450*/  ISETP.NE.AND.EX P2, PT, RZ, UR5, PT, P2 ;  /* 0x00000005ff007c0c */ /* 0x000fda000bf45320 */
[----:B------:R-:W-:Y:S05]  /*0460*/  @P2 BRA P1, `(.L_x_8) ;  /* 0x0000000000282947 */ /* 0x000fea0000800000 */
[----:B------:R-:W-:Y:S01]  /*0470*/  UISETP.NE.U32.AND UP0, UPT, UR8, URZ, UPT ;  /* 0x000000ff0800728c */ /* 0x000fe2000bf05070 */
[----:B-----5:R-:W-:Y:S01]  /*0480*/  FSETP.NEU.AND P1, PT, R45, RZ, PT ;  /* 0x000000ff2d00720b */ /* 0x020fe20003f2d000 */
[----:B------:R-:W-:Y:S02]  /*0490*/  UISETP.NE.U32.AND UP2, UPT, UR4, URZ, UPT ;  /* 0x000000ff0400728c */ /* 0x000fe4000bf45070 */
[----:B------:R-:W-:Y:S02]  /*04a0*/  UISETP.NE.AND.EX UP1, UPT, UR9, URZ, UPT, UP0 ;  /* 0x000000ff0900728c */ /* 0x000fe4000bf25300 */
[----:B------:R-:W-:-:S04]  /*04b0*/  UISETP.NE.AND.EX UP0, UPT, UR5, URZ, UPT, UP2 ;  /* 0x000000ff0500728c */ /* 0x000fc8000bf05320 */
[----:B------:R-:W-:-:S04]  /*04c0*/  USEL UR4, URZ, 0xffffffff, UP0 ;  /* 0xffffffffff047887 */ /* 0x000fc80008000000 */
[----:B------:R-:W-:Y:S01]  /*04d0*/  VOTEU.ANY UP0, P1 ;  /* 0x0000000000ff7886 */ /* 0x000fe20000800100 */
[----:B------:R-:W-:-:S04]  /*04e0*/  @!UP1 USEL UR4, URZ, 0xffffffff, UP0 ;  /* 0xffffffffff049887 */ /* 0x000fc80008000000 */
[----:B------:R-:W-:-:S04]  /*04f0*/  ULOP3.LUT UR4, UR4, 0x1, URZ, 0xc0, !UPT ;  /* 0x0000000104047892 */ /* 0x000fc8000f8ec0ff */
[----:B------:R-:W-:-:S11]  /*0500*/  UISETP.NE.U32.AND UP3, UPT, UR4, 0x1, UPT ;  /* 0x000000010400788c */ /* 0x000fd6000bf65070 */
.L_x_8:
[----:B------:R-:W3:Y:S01]  /*0510*/  SHFL.IDX PT, R0, R95, RZ, 0x1f ;  /* 0x00001fff5f007589 */ /* 0x000ee200000e0000 */
[----:B------:R-:W-:-:S04]  /*0520*/  UISETP.NE.AND UP0, UPT, UR25, 0x2, UPT ;  /* 0x000000021900788c */ /* 0x000fc8000bf05270 */
[----:B------:R-:W-:Y:S02]  /*0530*/  UISETP.EQ.AND UP1, UPT, UR48, URZ, !UP0 ;  /* 0x000000ff3000728c */ /* 0x000fe4000c722270 */
[----:B------:R-:W-:-:S04]  /*0540*/  USEL UR46, URZ, 0x1, UP0 ;  /* 0x00000001ff2e7887 */ /* 0x000fc80008000000 */
[----:B------:R-:W-:Y:S02]  /*0550*/  PLOP3.LUT P3, PT, P0, PT, UP1, 0x80, 0x8 ;  /* 0x000000000008781c */ /* 0x000fe4000076f018 */
[----:B---3--:R-:W-:-:S13]  /*0560*/  ISETP.NE.AND P1, PT, R0, RZ, PT ;  /* 0x000000ff0000720c */ /* 0x008fda0003f25270 */
[----:B------:R-:W-:Y:S05]  /*0570*/  @P1 BRA `(.L_x_9) ;  /* 0x00000000005c1947 */ /* 0x000fea0003800000 */
[----:B------:R-:W-:Y:S01]  /*0580*/  UMOV UR4, 0x400 ;  /* 0x0000040000047882 */ /* 0x000fe20000000000 */
[----:B------:R-:W-:Y:S01]  /*0590*/  UMOV UR8, 0x1 ;  /* 0x0000000100087882 */ /* 0x000fe20000000000 */
[----:B------:R-:W-:Y:S01]  /*05a0*/  UMOV UR6, 0x5 ;  /* 0x0000000500067882 */ /* 0x000fe20000000000 */
[----:B------:R-:W-:Y:S02]  /*05b0*/  ULEA UR4, UR52, UR4, 0x18 ;  /* 0x0000000434047291 */ /* 0x000fe4000f8ec0ff */
[----:B------:R-:W-:-:S04]  /*05c0*/  UIADD3 UR8, UPT, UPT, -UR8, 0x100000, URZ ;  /* 0x0010000008087890 */ /* 0x000fc8000fffe1ff */
[----:B------:R-:W-:Y:S02]  /*05d0*/  USHF.L.U32 UR9, UR8, 0xb, URZ ;  /* 0x0000000b08097899 */ /* 0x000fe400080006ff */
[----:B------:R-:W-:Y:S02]  /*05e0*/  USHF.L.U32 UR8, UR8, 0x1, URZ ;  /* 0x0000000108087899 */ /* 0x000fe400080006ff */
[----:B------:R-:W-:-:S04]  /*05f0*/  UIADD3 UR6, UPT, UPT, -UR6, 0x100000, URZ ;  /* 0x0010000006067890 */ /* 0x000fc8000fffe1ff */
[----:B------:R-:W-:Y:S02]  /*0600*/  USHF.L.U32 UR7, UR6, 0xb, URZ ;  /* 0x0000000b06077899 */ /* 0x000fe400080006ff */
[----:B------:R-:W-:Y:S01]  /*0610*/  USHF.L.U32 UR6, UR6, 0x1, URZ ;  /* 0x0000000106067899 */ /* 0x000fe200080006ff */
[----:B------:R-:W-:Y:S01]  /*0620*/  ELECT P1, URZ, PT ;  /* 0x0000000000ff782f */ /* 0x000fe20003820000 */
[----:B------:R-:W3:Y:S02]  /*0630*/  FENCE.VIEW.ASYNC.S ;  /* 0x00000000000073c6 */ /* 0x000ee40000000000 */
[----:B---3--:R3:W4:Y:S08]  /*0640*/  SYNCS.EXCH.64 URZ, [UR4], UR8 ;  /* 0x0000000804ff75b2 */ /* 0x0087300008000100 */
[----:B------:R3:W1:Y:S01]  /*0650*/  SYNCS.EXCH.64 URZ, [UR4+0x28], UR6 ;  /* 0x0000280604ff75b2 */ /* 0x0006620008000100 */
        /* <DEDUP_REMOVED lines=8> */
[----:B------:R-:W-:Y:S01]  /*06e0*/  NOP ;  /* 0x0000000000007918 */ /* 0x000fe20000000000 */
.L_x_9:
[----:B------:R-:W2:Y:S01]  /*06f0*/  SHFL.IDX PT, R0, R95, RZ, 0x1f ;  /* 0x00001fff5f007589 */ /* 0x000ea200000e0000 */
[----:B------:R-:W-:Y:S01]  /*0700*/  NOP ;  /* 0x0000000000007918 */ /* 0x000fe20000000000 */
[----:B--2---:R-:W-:-:S13]  /*0710*/  ISETP.NE.AND P1, PT, R0, 0x1, PT ;  /* 0x000000010000780c */ /* 0x004fda0003f25270 */
[----:B------:R-:W-:Y:S05]  /*0720*/  @P1 BRA `(.L_x_10) ;  /* 0x0000000000541947 */ /* 0x000fea0003800000 */
[----:B---3--:R-:W-:Y:S01]  /*0730*/  UMOV UR4, 0x400 ;  /* 0x0000040000047882 */ /* 0x008fe20000000000 */
        /* <DEDUP_REMOVED lines=10> */
[----:B------:R-:W2:Y:S02]  /*07e0*/  FENCE.VIEW.ASYNC.S ;  /* 0x00000000000073c6 */ /* 0x000ea40000000000 */
[----:B--2---:R2:W3:Y:S08]  /*07f0*/  SYNCS.EXCH.64 URZ, [UR4+0x50], UR8 ;  /* 0x0000500804ff75b2 */ /* 0x0044f00008000100 */
        /* <DEDUP_REMOVED lines=8> */
.L_x_10:
[----:B------:R-:W4:Y:S01]  /*0880*/  SHFL.IDX PT, R0, R95, RZ, 0x1f ;  /* 0x00001fff5f007589 */ /* 0x000f2200000e0000 */
[----:B------:R-:W-:Y:S01]  /*0890*/  NOP ;  /* 0x0000000000007918 */ /* 0x000fe20000000000 */
[----:B----4-:R-:W-:-:S13]  /*08a0*/  ISETP.NE.AND P1, PT, R0, 0x3, PT ;  /* 0x000000030000780c */ /* 0x010fda0003f25270 */
[----:B------:R-:W-:Y:S05]  /*08b0*/  @P1 BRA `(.L_x_11) ;  /* 0x00000000002c1947 */ /* 0x000fea0003800000 */
[----:B--23--:R-:W-:Y:S01]  /*08c0*/  UMOV UR6, 0x400 ;  /* 0x0000040000067882 */ /* 0x00cfe20000000000 */
[----:B------:R-:W-:Y:S01]  /*08d0*/  UMOV UR4, 0x20 ;  /* 0x0000002000047882 */ /* 0x000fe20000000000 */
[----:B------:R-:W-:Y:S02]  /*08e0*/  ULEA UR6, UR52, UR6, 0x18 ;  /* 0x0000000634067291 */ /* 0x000fe4000f8ec0ff */
[----:B------:R-:W-:-:S04]  /*08f0*/  UIADD3 UR4, UPT, UPT, -UR4, 0x100000, URZ ;  /* 0x0010000004047890 */ /* 0x000fc8000fffe1ff */
[----:B------:R-:W-:Y:S02]  /*0900*/  USHF.L.U32 UR5, UR4, 0xb, URZ ;  /* 0x0000000b04057899 */ /* 0x000fe400080006ff */
[----:B------:R-:W-:Y:S01]  /*0910*/  USHF.L.U32 UR4, UR4, 0x1, URZ ;  /* 0x0000000104047899 */ /* 0x000fe200080006ff */
[----:B------:R-:W-:Y:S01]  /*0920*/  ELECT P1, URZ, PT ;  /* 0x0000000000ff782f */ /* 0x000fe20003820000 */
[----:B------:R-:W2:Y:S10]  /*0930*/  FENCE.VIEW.ASYNC.S ;  /* 0x00000000000073c6 */ /* 0x000eb40000000000 */
[----:B--2---:R4:W2:Y:S01]  /*0940*/  SYNCS.EXCH.64 URZ, [UR6+0x90], UR4 ;  /* 0x0000900406ff75b2 */ /* 0x0048a20008000100 */
[----:B------:R4:W3:Y:S02]  /*0950*/  SYNCS.EXCH.64 URZ, [UR6+0x98], UR4 ;  /* 0x0000980406ff75b2 */ /* 0x0008e40008000100 */
[----:B----4-:R-:W-:Y:S01]  /*0960*/  NOP ;  /* 0x0000000000007918 */ /* 0x010fe20000000000 */
.L_x_11:
[----:B------:R-:W4:Y:S01]  /*0970*/  SHFL.IDX PT, R0, R95, RZ, 0x1f ;  /* 0x00001fff5f007589 */ /* 0x000f2200000e0000 */
[----:B------:R-:W-:Y:S01]  /*0980*/  NOP ;  /* 0x0000000000007918 */ /* 0x000fe20000000000 */
[----:B----4-:R-:W-:-:S13]  /*0990*/  ISETP.NE.AND P1, PT, R0, 0x4, PT ;  /* 0x000000040000780c */ /* 0x010fda0003f25270 */
[----:B------:R-:W-:Y:S05]  /*09a0*/  @P1 BRA `(.L_x_12) ;  /* 0x0000000000481947 */ /* 0x000fea0003800000 */
[----:B--23--:R-:W-:Y:S01]  /*09b0*/  UMOV UR4, 0xe20 ;  /* 0x00000e2000047882 */ /* 0x00cfe20000000000 */
[----:B------:R-:W-:Y:S01]  /*09c0*/  UMOV UR6, 0x400 ;  /* 0x0000040000067882 */ /* 0x000fe20000000000 */
[----:B------:R-:W-:Y:S01]  /*09d0*/  USEL UR4, UR4, 0xc20, UP3 ;  /* 0x00000c2004047887 */ /* 0x000fe20009800000 */
        /* <DEDUP_REMOVED lines=10> */
[----:B--2---:R4:W2:Y:S08]  /*0a80*/  SYNCS.EXCH.64 URZ, [UR6+0xa0], UR8 ;  /* 0x0000a00806ff75b2 */ /* 0x0048b00008000100 */
[----:B------:R4:W3:Y:S01]  /*0a90*/  SYNCS.EXCH.64 URZ, [UR6+0xb0], UR4 ;  /* 0x0000b00406ff75b2 */ /* 0x0008e20008000100 */
[----:B------:R4:W1:Y:S01]  /*0aa0*/  SYNCS.EXCH.64 URZ, [UR6+0xa8], UR8 ;  /* 0x0000a80806ff75b2 */ /* 0x0008620008000100 */
[----:B------:R4:W1:Y:S02]  /*0ab0*/  SYNCS.EXCH.64 URZ, [UR6+0xb8], UR4 ;  /* 0x0000b80406ff75b2 */ /* 0x0008640008000100 */
[----:B----4-:R-:W-:Y:S01]  /*0ac0*/  NOP ;  /* 0x0000000000007918 */ /* 0x010fe20000000000 */
.L_x_12:
[----:B------:R-:W4:Y:S01]  /*0ad0*/  SHFL.IDX PT, R0, R95, RZ, 0x1f ;  /* 0x00001fff5f007589 */ /* 0x000f2200000e0000 */
[----:B------:R-:W-:Y:S01]  /*0ae0*/  NOP ;  /* 0x0000000000007918 */ /* 0x000fe20000000000 */
[----:B----4-:R-:W-:-:S13]  /*0af0*/  ISETP.NE.AND P1, PT, R0, 0x5, PT ;  /* 0x000000050000780c */ /* 0x010fda0003f25270 */
[----:B------:R-:W-:Y:S05]  /*0b00*/  @P1 BRA `(.L_x_13) ;  /* 0x0000000000441947 */ /* 0x000fea0003800000 */
[----:B--23--:R-:W-:Y:S01]  /*0b10*/  UMOV UR4, 0x400 ;  /* 0x0000040000047882 */ /* 0x00cfe20000000000 */
        /* <DEDUP_REMOVED lines=16> */
.L_x_13:
[----:B------:R-:W4:Y:S01]  /*0c20*/  SHFL.IDX PT, R0, R95, RZ, 0x1f ;  /* 0x00001fff5f007589 */ /* 0x000f2200000e0000 */
[----:B------:R-:W-:Y:S01]  /*0c30*/  ISETP.NE.OR P0, PT, RZ, UR25, !P0 ;  /* 0x00000019ff007c0c */ /* 0x000fe2000c705670 */
        /* <DEDUP_REMOVED lines=12> */
[----:B------:R4:W3:Y:S01]  /*0d00*/  SYNCS.EXCH.64 URZ, [UR4+0xf0], UR6 ;  /* 0x0000f00604ff75b2 */ /* 0x0008e20008000100 */
[----:B------:R4:W1:Y:S01]  /*0d10*/  SYNCS.EXCH.64 URZ, [UR4+0xe8], UR6 ;  /* 0x0000e80604ff75b2 */ /* 0x0008620008000100 */
[----:B------:R4:W1:Y:S02]  /*0d20*/  SYNCS.EXCH.64 URZ, [UR4+0xf8], UR6 ;  /* 0x0000f80604ff75b2 */ /* 0x0008640008000100 */
[----:B----4-:R-:W-:Y:S01]  /*0d30*/  NOP ;  /* 0x0000000000007918 */ /* 0x010fe20000000000 */
.L_x_14:
[----:B------:R-:W-:Y:S01]  /*0d40*/  VOTEU.ALL UP0, P0 ;  /* 0x0000000000ff7886 */ /* 0x000fe20000000000 */
[----:B--23--:R-:W-:Y:S01]  /*0d50*/  UMOV UR4, 0x20 ;  /* 0x0000002000047882 */ /* 0x00cfe20000000000 */
[----:B------:R-:W2:Y:S01]  /*0d60*/  LDCU UR33, c[0x0][0x36c] ;  /* 0x00006d80ff2177ac */ /* 0x000ea20008000800 */
[----:B------:R-:W-:Y:S01]  /*0d70*/  NOP ;  /* 0x0000000000007918 */ /* 0x000fe20000000000 */
[----:B------:R-:W-:Y:S01]  /*0d80*/  LOP3.LUT R0, R110, 0x1f, RZ, 0xc0, !PT ;  /* 0x0000001f6e007812 */ /* 0x000fe200078ec0ff */
[----:B------:R-:W-:Y:S01]  /*0d90*/  @!UP0 UMOV UR6, 0x400 ;  /* 0x0000040000068882 */ /* 0x000fe20000000000 */
[----:B------:R-:W-:-:S04]  /*0da0*/  @!UP0 UIADD3 UR4, UPT, UPT, -UR4, 0x100000, URZ ;  /* 0x0010000004048890 */ /* 0x000fc8000fffe1ff */
[----:B------:R-:W-:Y:S02]  /*0db0*/  @!UP0 USHF.L.U32 UR5, UR4, 0xb, URZ ;  /* 0x0000000b04058899 */ /* 0x000fe400080006ff */
[----:B------:R-:W-:Y:S02]  /*0dc0*/  @!UP0 USHF.L.U32 UR4, UR4, 0x1, URZ ;  /* 0x0000000104048899 */ /* 0x000fe400080006ff */
[----:B------:R-:W-:Y:S01]  /*0dd0*/  @!UP0 ULEA UR6, UR52, UR6, 0x18 ;  /* 0x0000000634068291 */ /* 0x000fe2000f8ec0ff */
[----:B------:R-:W-:Y:S01]  /*0de0*/  VOTEU.ALL UP0, P0 ;  /* 0x0000000000ff7886 */ /* 0x000fe20000000000 */
[----:B------:R-:W-:Y:S02]  /*0df0*/  UISETP.NE.AND UP4, UPT, UR25, URZ, UPT ;  /* 0x000000ff1900728c */ /* 0x000fe4000bf85270 */
[----:B--2---:R-:W-:Y:S01]  /*0e00*/  UISETP.EQ.U32.AND UP1, UPT, UR33, 0x1, UPT ;  /* 0x000000012100788c */ /* 0x004fe2000bf22070 */
[----:B------:R-:W2:Y:S07]  /*0e10*/  FENCE.VIEW.ASYNC.S ;  /* 0x00000000000073c6 */ /* 0x000eae0000000000 */
[----:B--2---:R2:W3:Y:S01]  /*0e20*/  @!UP0 SYNCS.EXCH.64 URZ, [UR6+0x100], UR4 ;  /* 0x0001000406ff85b2 */ /* 0x0044e20008000100 */
[----:B------:R-:W-:Y:S05]  /*0e30*/  BRA.U !UP1, `(.L_x_15) ;  /* 0x0000000109087547 */ /* 0x000fea000b800000 */
[----:B-1-3--:R-:W-:Y:S01]  /*0e40*/  UCGABAR_ARV ;  /* 0x00000000000079c7 */ /* 0x00afe20008000000 */
[----:B------:R-:W-:Y:S05]  /*0e50*/  BRA `(.L_x_16) ;  /* 0x0000000000047947 */ /* 0x000fea0003800000 */
.L_x_15:
[----:B-1-3--:R-:W-:Y:S01]  /*0e60*/  NOP ;  /* 0x0000000000007918 */ /* 0x00afe20000000000 */
.L_x_16:
[----:B------:R-:W1:Y:S01]  /*0e70*/  S2UR UR30, SR_CTAID.X ;  /* 0x00000000001e79c3 */ /* 0x000e620000002500 */
[----:B------:R-:W-:-:S05]  /*0e80*/  CS2R.32 R97, SR_CgaSize ;  /* 0x0000000000617805 */ /* 0x000fca0000008a00 */
[----:B------:R-:W-:-:S05]  /*0e90*/  IMAD R97, R97, -0xa0, RZ ;  /* 0xffffff6061617824 */ /* 0x000fca00078e02ff */
[----:B------:R-:W-:-:S14]  /*0ea0*/  R2UR UR10, R97 ;  /* 0x00000000610a72ca */ /* 0x000fdc00000e0000 */
[----:B------:R-:W3:Y:S01]  /*0eb0*/  LDCU UR10, c[0x0][UR10+0x2b0] ;  /* 0x000056000a0a77ac */ /* 0x000ee20008000800 */
[----:B------:R-:W-:-:S05]  /*0ec0*/  CS2R.32 R97, SR_CgaSize ;  /* 0x0000000000617805 */ /* 0x000fca0000008a00 */
[----:B------:R-:W-:-:S05]  /*0ed0*/  IMAD R97, R97, -0xa0, RZ ;  /* 0xffffff6061617824 */ /* 0x000fca00078e02ff */
[----:B------:R-:W-:-:S14]  /*0ee0*/  R2UR UR9, R97 ;  /* 0x00000000610972ca */ /* 0x000fdc00000e0000 */
[----:B------:R-:W4:Y:S01]  /*0ef0*/  LDCU UR9, c[0x0][UR9+0x2b4] ;  /* 0x00005680090977ac */ /* 0x000f220008000800 */
[----:B------:R-:W4:Y:S01]  /*0f00*/  S2UR UR8, SR_CTAID.Y ;  /* 0x00000000000879c3 */ /* 0x000f220000002600 */
[----:B------:R-:W-:Y:S02]  /*0f10*/  USHF.R.U32.HI UR7, URZ, 0x1, UR52 ;  /* 0x00000001ff077899 */ /* 0x000fe40008011634 */
[----:B--2---:R-:W-:Y:S02]  /*0f20*/  USHF.R.U32.HI UR4, URZ, 0x2, UR52 ;  /* 0x00000002ff047899 */ /* 0x004fe40008011634 */
[----:B------:R-:W-:Y:S01]  /*0f30*/  ULOP3.LUT UR5, UR48, 0xc, UR52, 0xf8, !UPT ;  /* 0x0000000c30057892 */ /* 0x000fe2000f8ef834 */
[----:B------:R-:W-:-:S05]  /*0f40*/  CS2R.32 R97, SR_CgaSize ;  /* 0x0000000000617805 */ /* 0x000fca0000008a00 */
[----:B------:R-:W-:-:S05]  /*0f50*/  IMAD R97, R97, -0xa0, RZ ;  /* 0xffffff6061617824 */ /* 0x000fca00078e02ff */
[----:B------:R-:W-:-:S14]  /*0f60*/  R2UR UR11, R97 ;  /* 0x00000000610b72ca */ /* 0x000fdc00000e0000 */
[----:B------:R-:W2:Y:S01]  /*0f70*/  LDCU UR11, c[0x0][UR11+0x2a0] ;  /* 0x000054000b0b77ac */ /* 0x000ea20008000800 */
[----:B------:R-:W2:Y:S01]  /*0f80*/  S2UR UR36, SR_CTAID.Z ;  /* 0x00000000002479c3 */ /* 0x000ea20000002700 */
[----:B------:R-:W-:Y:S02]  /*0f90*/  ULOP3.LUT UR32, UR7, 0x1, URZ, 0xc0, !UPT ;  /* 0x0000000107207892 */ /* 0x000fe4000f8ec0ff */
[----:B------:R-:W-:Y:S02]  /*0fa0*/  ULOP3.LUT UR44, UR4, 0x3, URZ, 0xc0, !UPT ;  /* 0x00000003042c7892 */ /* 0x000fe4000f8ec0ff */
[----:B------:R-:W-:Y:S01]  /*0fb0*/  UISETP.GT.U32.AND UP0, UPT, UR5, 0xffff, UPT ;  /* 0x0000ffff0500788c */ /* 0x000fe2000bf04070 */
[----:B-1----:R-:W-:Y:S01]  /*0fc0*/  I2FP.F32.U32 R3, UR30 ;  /* 0x0000001e00037c45 */ /* 0x002fe20008201000 */
[----:B------:R-:W1:Y:S04]  /*0fd0*/  LDCU UR28, c[0x0][0xb24] ;  /* 0x00016480ff1c77ac */ /* 0x000e680008000800 */
[----:B---3--:R-:W-:Y:S01]  /*0fe0*/  FMUL R3, R3, UR10 ;  /* 0x0000000a03037c20 */ /* 0x008fe20008400000 */
[----:B------:R-:W-:-:S05]  /*0ff0*/  CS2R.32 R97, SR_CgaSize ;  /* 0x0000000000617805 */ /* 0x000fca0000008a00 */
[----:B------:R-:W-:-:S05]  /*1000*/  IMAD R97, R97, -0xa0, RZ ;  /* 0xffffff6061617824 */ /* 0x000fca00078e02ff */
[----:B------:R-:W-:-:S14]  /*1010*/  R2UR UR10, R97 ;  /* 0x00000000610a72ca */ /* 0x000fdc00000e0000 */
[----:B------:R-:W3:Y:S01]  /*1020*/  LDCU UR10, c[0x0][UR10+0x2a4] ;  /* 0x000054800a0a77ac */ /* 0x000ee20008000800 */
[----:B----4-:R-:W-:Y:S01]  /*1030*/  I2FP.F32.U32 R2, UR8 ;  /* 0x0000000800027c45 */ /* 0x010fe20008201000 */
[----:B------:R-:W-:Y:S01]  /*1040*/  USEL UR5, UR5, 0xffff, !UP0 ;  /* 0x0000ffff05057887 */ /* 0x000fe2000c000000 */
[----:B------:R-:W4:Y:S01]  /*1050*/  F2I.U32.TRUNC.NTZ R3, R3 ;  /* 0x0000000300037305 */ /* 0x000f22000020f000 */
[----:B------:R-:W-:Y:S02]  /*1060*/  ULOP3.LUT UR6, UR52, 0x3, URZ, 0xc0, !UPT ;  /* 0x0000000334067892 */ /* 0x000fe4000f8ec0ff */
[----:B------:R-:W-:Y:S01]  /*1070*/  FMUL R2, R2, UR9 ;  /* 0x0000000902027c20 */ /* 0x000fe20008400000 */
[----:B------:R-:W-:Y:S01]  /*1080*/  ULOP3.LUT UR5, UR5, 0xffff, URZ, 0xc0, !UPT ;  /* 0x0000ffff05057892 */ /* 0x000fe2000f8ec0ff */
[----:B------:R-:W-:Y:S01]  /*1090*/  UMOV UR21, 0x5 ;  /* 0x0000000500157882 */ /* 0x000fe20000000000 */
[----:B------:R-:W-:-:S03]  /*10a0*/  UISETP.GT.U32.AND UP1, UPT, UR6, 0xffff, UPT ;  /* 0x0000ffff0600788c */ /* 0x000fc6000bf24070 */
[----:B------:R-:W2:Y:S01]  /*10b0*/  F2I.U32.TRUNC.NTZ R2, R2 ;  /* 0x0000000200027305 */ /* 0x000ea2000020f000 */
[----:B------:R-:W-:Y:S02]  /*10c0*/  USHF.L.U32 UR21, UR21, UR5, URZ ;  /* 0x0000000515157299 */ /* 0x000fe400080006ff */
[----:B------:R-:W-:Y:S02]  /*10d0*/  USEL UR6, UR6, 0xffff, !UP1 ;  /* 0x0000ffff06067887 */ /* 0x000fe4000c800000 */
[----:B------:R-:W-:Y:S01]  /*10e0*/  USHF.L.U32 UR27, UR52, 0x8, URZ ;  /* 0x00000008341b7899 */ /* 0x000fe200080006ff */
[----:B----4-:R-:W-:Y:S01]  /*10f0*/  R2UR UR7, R3 ;  /* 0x00000000030772ca */ /* 0x010fe200000e0000 */
[----:B------:R-:W-:Y:S01]  /*1100*/  USHF.L.U32 UR26, UR52, 0xa, URZ ;  /* 0x0000000a341a7899 */ /* 0x000fe200080006ff */
[----:B------:R-:W-:Y:S01]  /*1110*/  PRMT R3, RZ, 0x7610, R3 ;  /* 0x00007610ff037816 */ /* 0x000fe20000000003 */
[----:B------:R-:W-:Y:S01]  /*1120*/  ULOP3.LUT UR6, UR6, 0xffff, URZ, 0xc0, !UPT ;  /* 0x0000ffff06067892 */ /* 0x000fe2000f8ec0ff */
[----:B------:R-:W-:Y:S01]  /*1130*/  UMOV UR24, 0x1111 ;  /* 0x0000111100187882 */ /* 0x000fe20000000000 */
[----:B------:R-:W4:Y:S01]  /*1140*/  LDCU UR45, c[0x0][0xb24] ;  /* 0x00016480ff2d77ac */ /* 0x000f220008000800 */
[----:B--2---:R-:W-:-:S02]  /*1150*/  R2UR UR4, R2 ;  /* 0x00000000020472ca */ /* 0x004fc400000e0000 */
[----:B------:R-:W-:Y:S01]  /*1160*/  PRMT R2, RZ, 0x7610, R2 ;  /* 0x00007610ff027816 */ /* 0x000fe20000000002 */
[----:B------:R-:W2:Y:S04]  /*1170*/  LDCU UR31, c[0x0][0xb30] ;  /* 0x00016600ff1f77ac */ /* 0x000ea80008000800 */
[----:B------:R-:W-:Y:S02]  /*1180*/  UIADD3 UR5, UPT, UPT, -UR7, URZ, URZ ;  /* 0x000000ff07057290 */ /* 0x000fe4000fffe1ff */
[----:B------:R-:W-:Y:S02]  /*1190*/  UISETP.NE.AND UP5, UPT, UR25, 0x2, UPT ;  /* 0x000000021900788c */ /* 0x000fe4000bfa5270 */
[----:B------:R-:W-:Y:S02]  /*11a0*/  UIMAD UR5, UR11, UR5, UR30 ;  /* 0x000000050b0572a4 */ /* 0x000fe4000f8e021e */
[----:B------:R-:W-:-:S02]  /*11b0*/  UIADD3 UR4, UPT, UPT, -UR4, URZ, URZ ;  /* 0x000000ff04047290 */ /* 0x000fc4000fffe1ff */
[----:B------:R-:W-:Y:S02]  /*11c0*/  ULOP3.LUT UR27, UR27, 0xc00, URZ, 0xc0, !UPT ;  /* 0x00000c001b1b7892 */ /* 0x000fe4000f8ec0ff */
[----:B---3--:R-:W-:Y:S01]  /*11d0*/  UIMAD UR4, UR10, UR4, UR8 ;  /* 0x000000040a0472a4 */ /* 0x008fe2000f8e0208 */
[----:B------:R-:W-:Y:S01]  /*11e0*/  IMAD.U32 R97, RZ, RZ, UR5 ;  /* 0x00000005ff617e24 */ /* 0x000fe2000f8e00ff */
[----:B------:R-:W-:Y:S02]  /*11f0*/  ULOP3.LUT UR26, UR26, 0x800, URZ, 0xc0, !UPT ;  /* 0x000008001a1a7892 */ /* 0x000fe4000f8ec0ff */
[----:B-1----:R-:W-:Y:S02]  /*1200*/  UISETP.GE.AND UP6, UPT, UR28, 0x1, UPT ;  /* 0x000000011c00788c */ /* 0x002fe4000bfc6270 */
[----:B------:R-:W-:Y:S01]  /*1210*/  IMAD.U32 R96, RZ, RZ, UR4 ;  /* 0x00000004ff607e24 */ /* 0x000fe2000f8e00ff */
[----:B------:R-:W-:Y:S01]  /*1220*/  UMOV UR20, UR8 ;  /* 0x0000000800147c82 */ /* 0x000fe20008000000 */
[----:B------:R-:W-:Y:S01]  /*1230*/  UMOV UR16, UR30 ;  /* 0x0000001e00107c82 */ /* 0x000fe20008000000 */
[----:B------:R-:W-:Y:S01]  /*1240*/  USHF.L.U32 UR24, UR24, UR6, URZ ;  /* 0x0000000618187299 */ /* 0x000fe200080006ff */
[----:B--2-4-:R-:W-:Y:S11]  /*1250*/  BRA.U UP4, `(.L_x_17) ;  /* 0x0000000104b47547 */ /* 0x014ff6000b800000 */
[----:B------:R-:W-:Y:S02]  /*1260*/  R2UR UR18, R96 ;  /* 0x00000000601272ca */ /* 0x000fe400000e0000 */
[----:B------:R-:W-:-:S11]  /*1270*/  R2UR UR19, R97 ;  /* 0x00000000611372ca */ /* 0x000fd600000e0000 */
[----:B------:R-:W-:Y:S02]  /*1280*/  UISETP.NE.AND UP0, UPT, UR18, URZ, UPT ;  /* 0x000000ff1200728c */ /* 0x000fe4000bf05270 */
[----:B------:R-:W-:Y:S02]  /*1290*/  ULOP3.LUT UR4, UR19, 0x2, URZ, 0x3c, !UPT ;  /* 0x0000000213047892 */ /* 0x000fe4000f8e3cff */
[----:B------:R-:W-:Y:S02]  /*12a0*/  UISETP.GT.U32.AND UP1, UPT, UR19, 0x1, UP0 ;  /* 0x000000011300788c */ /* 0x000fe40008724070 */
[----:B------:R-:W-:Y:S02]  /*12b0*/  UISETP.NE.AND UP2, UPT, UR18, 0x1, UPT ;  /* 0x000000011200788c */ /* 0x000fe4000bf45270 */
[----:B------:R-:W-:Y:S02]  /*12c0*/  UISETP.GT.U32.AND UP0, UPT, UR4, 0x1, UP0 ;  /* 0x000000010400788c */ /* 0x000fe40008704070 */
[----:B------:R-:W-:-:S02]  /*12d0*/  USEL UR7, URZ, 0x1, UP1 ;  /* 0x00000001ff077887 */ /* 0x000fc40008800000 */
[----:B------:R-:W-:Y:S02]  /*12e0*/  USEL UR8, URZ, 0x2, UP1 ;  /* 0x00000002ff087887 */ /* 0x000fe40008800000 */
[----:B------:R-:W-:Y:S02]  /*12f0*/  UISETP.GT.U32.AND UP1, UPT, UR19, 0x1, UP2 ;  /* 0x000000011300788c */ /* 0x000fe40009724070 */
[----:B------:R-:W-:Y:S02]  /*1300*/  USEL UR12, URZ, 0x4, UP0 ;  /* 0x00000004ff0c7887 */ /* 0x000fe40008000000 */
[----:B------:R-:W-:Y:S02]  /*1310*/  USEL UR15, URZ, 0x8, UP0 ;  /* 0x00000008ff0f7887 */ /* 0x000fe40008000000 */
[----:B------:R-:W-:Y:S02]  /*1320*/  UISETP.GT.U32.AND UP0, UPT, UR4, 0x1, UP2 ;  /* 0x000000010400788c */ /* 0x000fe40009704070 */
[----:B------:R-:W-:-:S02]  /*1330*/  USEL UR6, URZ, 0x10, UP1 ;  /* 0x00000010ff067887 */ /* 0x000fc40008800000 */
[----:B------:R-:W-:Y:S02]  /*1340*/  USEL UR11, URZ, 0x20, UP1 ;  /* 0x00000020ff0b7887 */ /* 0x000fe40008800000 */
[----:B------:R-:W-:Y:S02]  /*1350*/  UISETP.NE.AND UP1, UPT, UR18, 0x2, UPT ;  /* 0x000000021200788c */ /* 0x000fe4000bf25270 */
[----:B------:R-:W-:Y:S02]  /*1360*/  USEL UR14, URZ, 0x40, UP0 ;  /* 0x00000040ff0e7887 */ /* 0x000fe40008000000 */
[----:B------:R-:W-:Y:S02]  /*1370*/  USEL UR17, URZ, 0x80, UP0 ;  /* 0x00000080ff117887 */ /* 0x000fe40008000000 */
[----:B------:R-:W-:Y:S02]  /*1380*/  UISETP.GT.U32.AND UP0, UPT, UR19, 0x1, UP1 ;  /* 0x000000011300788c */ /* 0x000fe40008f04070 */
[----:B------:R-:W-:-:S02]  /*1390*/  UISETP.NE.AND UP2, UPT, UR18, 0x3, UPT ;  /* 0x000000031200788c */ /* 0x000fc4000bf45270 */
[----:B------:R-:W-:Y:S02]  /*13a0*/  USEL UR5, URZ, 0x100, UP0 ;  /* 0x00000100ff057887 */ /* 0x000fe40008000000 */
[----:B------:R-:W-:Y:S02]  /*13b0*/  USEL UR10, URZ, 0x200, UP0 ;  /* 0x00000200ff0a7887 */ /* 0x000fe40008000000 */
[----:B------:R-:W-:Y:S02]  /*13c0*/  UISETP.GT.U32.AND UP0, UPT, UR19, 0x1, UP2 ;  /* 0x000000011300788c */ /* 0x000fe40009704070 */
[----:B------:R-:W-:Y:S02]  /*13d0*/  UIADD3 UR5, UPT, UPT, UR5, UR6, UR7 ;  /* 0x0000000605057290 */ /* 0x000fe4000fffe007 */
[----:B------:R-:W-:Y:S02]  /*13e0*/  USEL UR9, URZ, 0x1000, UP0 ;  /* 0x00001000ff097887 */ /* 0x000fe40008000000 */
[----:B------:R-:W-:-:S02]  /*13f0*/  USEL UR13, URZ, 0x2000, UP0 ;  /* 0x00002000ff0d7887 */ /* 0x000fc40008000000 */
[----:B------:R-:W-:Y:S02]  /*1400*/  UIADD3 UR5, UPT, UPT, UR8, UR9, UR5 ;  /* 0x0000000908057290 */ /* 0x000fe4000fffe005 */
[----:B------:R-:W-:Y:S02]  /*1410*/  UISETP.GT.U32.AND UP1, UPT, UR4, 0x1, UP1 ;  /* 0x000000010400788c */ /* 0x000fe40008f24070 */
[----:B------:R-:W-:Y:S02]  /*1420*/  UIADD3 UR5, UPT, UPT, UR10, UR11, UR5 ;  /* 0x0000000b0a057290 */ /* 0x000fe4000fffe005 */
[----:B------:R-:W-:Y:S02]  /*1430*/  UISETP.GT.U32.AND UP0, UPT, UR4, 0x1, UP2 ;  /* 0x000000010400788c */ /* 0x000fe40009704070 */
[----:B------:R-:W-:Y:S02]  /*1440*/  USEL UR4, URZ, 0x400, UP1 ;  /* 0x00000400ff047887 */ /* 0x000fe40008800000 */
[----:B------:R-:W-:-:S02]  /*1450*/  UIADD3 UR5, UPT, UPT, UR12, UR13, UR5 ;  /* 0x0000000d0c057290 */ /* 0x000fc4000fffe005 */
[----:B------:R-:W-:Y:S02]  /*1460*/  USEL UR6, URZ, 0x4000, UP0 ;  /* 0x00004000ff067887 */ /* 0x000fe40008000000 */
[----:B------:R-:W-:Y:S02]  /*1470*/  UIADD3 UR5, UPT, UPT, UR4, UR14, UR5 ;  /* 0x0000000e04057290 */ /* 0x000fe4000fffe005 */
[----:B------:R-:W-:Y:S02]  /*1480*/  USEL UR7, URZ, 0x800, UP1 ;  /* 0x00000800ff077887 */ /* 0x000fe40008800000 */
[----:B------:R-:W-:Y:S02]  /*1490*/  ULOP3.LUT UR4, UR19, 0xfffffffe, URZ, 0xc0, !UPT ;  /* 0xfffffffe13047892 */ /* 0x000fe4000f8ec0ff */
[----:B------:R-:W-:Y:S02]  /*14a0*/  UIADD3 UR5, UPT, UPT, UR15, UR6, UR5 ;  /* 0x000000060f057290 */ /* 0x000fe4000fffe005 */
[----:B------:R-:W-:-:S02]  /*14b0*/  ULEA UR4, UR18, UR4, 0x2 ;  /* 0x0000000412047291 */ /* 0x000fc4000f8e10ff */
[----:B------:R-:W-:Y:S02]  /*14c0*/  USEL UR6, URZ, 0x8000, UP0 ;  /* 0x00008000ff067887 */ /* 0x000fe40008000000 */
[----:B------:R-:W-:-:S03]  /*14d0*/  UIADD3 UR5, UPT, UPT, UR7, UR17, UR5 ;  /* 0x0000001107057290 */ /* 0x000fc6000fffe005 */
[----:B------:R-:W-:Y:S01]  /*14e0*/  UMOV UR7, 0x3 ;  /* 0x0000000300077882 */ /* 0x000fe20000000000 */
[----:B------:R-:W-:Y:S02]  /*14f0*/  UIADD3 UR5, UPT, UPT, UR5, UR6, URZ ;  /* 0x0000000605057290 */ /* 0x000fe4000fffe0ff */
[----:B------:R-:W-:-:S04]  /*1500*/  USHF.L.U32 UR4, UR7, UR4, URZ ;  /* 0x0000000407047299 */ /* 0x000fc800080006ff */
[----:B------:R-:W-:Y:S02]  /*1510*/  IMAD.U32 R3, RZ, RZ, UR5 ;  /* 0x00000005ff037e24 */ /* 0x000fe4000f8e00ff */
[----:B------:R-:W-:Y:S02]  /*1520*/  IMAD.U32 R2, RZ, RZ, UR4 ;  /* 0x00000004ff027e24 */ /* 0x000fe4000f8e00ff */
.L_x_17:
[----:B------:R-:W-:Y:S05]  /*1530*/  BRA.U !UP6, `(.L_x_18) ;  /* 0x000000010ed47547 */ /* 0x000fea000b800000 */
[----:B------:R-:W1:Y:S01]  /*1540*/  LDCU.128 UR12, c[0x0][0xb10] ;  /* 0x00016200ff0c77ac */ /* 0x000e620008000c00 */
[----:B------:R-:W2:Y:S01]  /*1550*/  LDCU UR6, c[0x0][0x370] ;  /* 0x00006e00ff0677ac */ /* 0x000ea20008000800 */
[----:B------:R-:W3:Y:S01]  /*1560*/  LDCU UR5, c[0x0][0x374] ;  /* 0x00006e80ff0577ac */ /* 0x000ee20008000800 */
[----:B------:R-:W4:Y:S01]  /*1570*/  LDCU UR29, c[0x0][0xb0c] ;  /* 0x00016180ff1d77ac */ /* 0x000f220008000800 */
[----:B------:R-:W4:Y:S01]  /*1580*/  LDCU UR4, c[0x0][0xb20] ;  /* 0x00016400ff0477ac */ /* 0x000f220008000800 */
[----:B------:R-:W4:Y:S01]  /*1590*/  LDCU.64 UR8, c[0x0][0xb28] ;  /* 0x00016500ff0877ac */ /* 0x000f220008000a00 */
[----:B-1----:R-:W-:Y:S02]  /*15a0*/  UISETP.NE.AND UP0, UPT, UR14, 0x1, UPT ;  /* 0x000000010e00788c */ /* 0x002fe4000bf05270 */
[----:B---3--:R-:W-:Y:S02]  /*15b0*/  UIMAD.WIDE.U32 UR10, UR5, UR15, URZ ;  /* 0x0000000f050a72a5 */ /* 0x008fe4000f8e00ff */
[----:B--2---:R-:W-:-:S02]  /*15c0*/  UIMAD.WIDE.U32 UR18, UR6, UR12, URZ ;  /* 0x0000000c061272a5 */ /* 0x004fc4000f8e00ff */
[----:B----4-:R-:W-:Y:S02]  /*15d0*/  UISETP.NE.AND UP1, UPT, UR29, 0x1, UPT ;  /* 0x000000011d00788c */ /* 0x010fe4000bf25270 */
[----:B------:R-:W-:Y:S01]  /*15e0*/  UISETP.NE.AND UP2, UPT, UR28, 0x1, UPT ;  /* 0x000000011c00788c */ /* 0x000fe2000bf45270 */
[----:B------:R-:W-:Y:S02]  /*15f0*/  UMOV UR10, UR11 ;  /* 0x0000000b000a7c82 */ /* 0x000fe40008000000 */
[----:B------:R-:W-:Y:S01]  /*1600*/  UMOV UR18, UR19 ;  /* 0x0000001300127c82 */ /* 0x000fe20008000000 */
[----:B------:R-:W-:Y:S02]  /*1610*/  @UP0 USHF.R.U32.HI UR5, URZ, UR4, UR10 ;  /* 0x00000004ff050299 */ /* 0x000fe4000801160a */
[----:B------:R-:W-:Y:S02]  /*1620*/  UIMAD.WIDE.U32 UR22, UR20, UR15, URZ ;  /* 0x0000000f141672a5 */ /* 0x000fe4000f8e00ff */
[----:B------:R-:W-:-:S02]  /*1630*/  UIMAD.WIDE.U32 UR10, UR5, UR8, URZ ;  /* 0x00000008050a72a5 */ /* 0x000fc4000f8e00ff */
[----:B------:R-:W-:Y:S02]  /*1640*/  @UP1 USHF.R.U32.HI UR6, URZ, UR13, UR18 ;  /* 0x0000000dff061299 */ /* 0x000fe40008011612 */
[----:B------:R-:W-:Y:S02]  /*1650*/  UIMAD.WIDE.U32 UR16, UR30, UR12, URZ ;  /* 0x0000000c1e1072a5 */ /* 0x000fe4000f8e00ff */
[----:B------:R-:W-:Y:S01]  /*1660*/  UIMAD.WIDE.U32 UR18, UR6, UR8, URZ ;  /* 0x00000008061272a5 */ /* 0x000fe2000f8e00ff */
[----:B------:R-:W-:Y:S01]  /*1670*/  UMOV UR22, UR23 ;  /* 0x0000001700167c82 */ /* 0x000fe20008000000 */
[----:B------:R-:W-:Y:S01]  /*1680*/  UMOV UR10, UR11 ;  /* 0x0000000b000a7c82 */ /* 0x000fe20008000000 */
[----:B------:R-:W-:Y:S02]  /*1690*/  USHF.R.U32.HI UR22, URZ, UR4, UR22 ;  /* 0x00000004ff167299 */ /* 0x000fe40008011616 */
[----:B------:R-:W-:Y:S02]  /*16a0*/  @UP2 USHF.R.U32.HI UR5, URZ, UR9, UR10 ;  /* 0x00000009ff052299 */ /* 0x000fe4000801160a */
[----:B------:R-:W-:Y:S01]  /*16b0*/  UMOV UR7, UR19 ;  /* 0x0000001300077c82 */ /* 0x000fe20008000000 */
[----:B------:R-:W-:Y:S01]  /*16c0*/  UMOV UR16, UR17 ;  /* 0x0000001100107c82 */ /* 0x000fe20008000000 */
[----:B------:R-:W-:-:S02]  /*16d0*/  @UP2 USHF.R.U32.HI UR6, URZ, UR9, UR7 ;  /* 0x00000009ff062299 */ /* 0x000fc40008011607 */
[----:B------:R-:W-:Y:S02]  /*16e0*/  USHF.R.U32.HI UR16, URZ, UR13, UR16 ;  /* 0x0000000dff107299 */ /* 0x000fe40008011610 */
[----:B------:R-:W-:Y:S02]  /*16f0*/  USEL UR4, UR20, UR22, !UP0 ;  /* 0x0000001614047287 */ /* 0x000fe4000c000000 */
[----:B------:R-:W-:Y:S02]  /*1700*/  UIMAD UR7, UR5, UR28, URZ ;  /* 0x0000001c050772a4 */ /* 0x000fe4000f8e02ff */
[----:B------:R-:W-:Y:S02]  /*1710*/  USEL UR5, UR30, UR16, !UP1 ;  /* 0x000000101e057287 */ /* 0x000fe4000c800000 */
[----:B------:R-:W-:Y:S02]  /*1720*/  UIMAD UR12, UR6, UR28, URZ ;  /* 0x0000001c060c72a4 */ /* 0x000fe4000f8e02ff */
[----:B------:R-:W-:-:S02]  /*1730*/  UISETP.GE.AND UP0, UPT, UR4, UR7, UPT ;  /* 0x000000070400728c */ /* 0x000fc4000bf06270 */
[----:B------:R-:W-:Y:S02]  /*1740*/  UIMAD.WIDE.U32 UR10, UR4, UR8, URZ ;  /* 0x00000008040a72a5 */ /* 0x000fe4000f8e00ff */
[----:B------:R-:W-:Y:S02]  /*1750*/  UISETP.GE.OR UP0, UPT, UR5, UR12, UP0 ;  /* 0x0000000c0500728c */ /* 0x000fe40008706670 */
[----:B------:R-:W-:Y:S02]  /*1760*/  UIMAD.WIDE.U32 UR12, UR5, UR8, URZ ;  /* 0x00000008050c72a5 */ /* 0x000fe4000f8e00ff */
[----:B------:R-:W-:Y:S01]  /*1770*/  UIADD3 UR10, UPT, UPT, -UR4, URZ, URZ ;  /* 0x000000ff040a7290 */ /* 0x000fe2000fffe1ff */
[----:B------:R-:W-:Y:S01]  /*1780*/  UMOV UR8, UR11 ;  /* 0x0000000b00087c82 */ /* 0x000fe20008000000 */
[----:B------:R-:W-:Y:S02]  /*1790*/  UIADD3 UR16, UPT, UPT, -UR5, URZ, URZ ;  /* 0x000000ff05107290 */ /* 0x000fe4000fffe1ff */
[----:B------:R-:W-:-:S03]  /*17a0*/  USHF.R.U32.HI UR8, URZ, UR9, UR8 ;  /* 0x00000009ff087299 */ /* 0x000fc60008011608 */
[----:B------:R-:W-:Y:S01]  /*17b0*/  @!UP0 UMOV UR7, UR13 ;  /* 0x0000000d00078c82 */ /* 0x000fe20008000000 */
[----:B------:R-:W-:Y:S02]  /*17c0*/  UIMAD UR20, UR14, UR10, UR20 ;  /* 0x0000000a0e1472a4 */ /* 0x000fe4000f8e0214 */
[----:B------:R-:W-:Y:S02]  /*17d0*/  USEL UR8, UR4, UR8, !UP2 ;  /* 0x0000000804087287 */ /* 0x000fe4000d000000 */
[----:B------:R-:W-:Y:S02]  /*17e0*/  @!UP0 USHF.R.U32.HI UR7, URZ, UR9, UR7 ;  /* 0x00000009ff078299 */ /* 0x000fe40008011607 */
[----:B------:R-:W-:Y:S02]  /*17f0*/  UIADD3 UR9, UPT, UPT, -UR8, URZ, URZ ;  /* 0x000000ff08097290 */ /* 0x000fe4000fffe1ff */
[----:B------:R-:W-:Y:S02]  /*1800*/  @!UP0 USEL UR7, UR5, UR7, !UP2 ;  /* 0x0000000705078287 */ /* 0x000fe4000d000000 */
[----:B------:R-:W-:-:S02]  /*1810*/  UIMAD UR9, UR28, UR9, UR4 ;  /* 0x000000091c0972a4 */ /* 0x000fc4000f8e0204 */
[----:B------:R-:W-:Y:S02]  /*1820*/  @!UP0 UIADD3 UR8, UPT, UPT, UR8, -UR7, URZ ;  /* 0x8000000708088290 */ /* 0x000fe4000fffe0ff */
[----:B------:R-:W-:Y:S02]  /*1830*/  @!UP0 UIMAD UR6, UR9, UR6, UR7 ;  /* 0x00000006090682a4 */ /* 0x000fe4000f8e0207 */
[----:B------:R-:W-:Y:S02]  /*1840*/  @!UP0 UIMAD UR4, UR8, UR28, UR5 ;  /* 0x0000001c080482a4 */ /* 0x000fe4000f8e0205 */
[----:B------:R-:W-:Y:S02]  /*1850*/  UIMAD UR16, UR29, UR16, UR30 ;  /* 0x000000101d1072a4 */ /* 0x000fe4000f8e021e */
[----:B------:R-:W-:Y:S01]  /*1860*/  UIMAD UR20, UR4, UR14, UR20 ;  /* 0x0000000e041472a4 */ /* 0x000fe2000f8e0214 */
[----:B------:R-:W-:Y:S02]  /*1870*/  @!UP0 UMOV UR5, UR6 ;  /* 0x0000000600058c82 */ /* 0x000fe40008000000 */
[----:B------:R-:W-:-:S12]  /*1880*/  UIMAD UR16, UR5, UR29, UR16 ;  /* 0x0000001d051072a4 */ /* 0x000fd8000f8e0210 */
.L_x_18:
[----:B------:R-:W-:-:S09]  /*1890*/  UISETP.NE.AND UP0, UPT, UR31, 0x1, UPT ;  /* 0x000000011f00788c */ /* 0x000fd2000bf05270 */
[----:B------:R-:W-:Y:S05]  /*18a0*/  BRA.U UP0, `(.L_x_19) ;  /* 0x0000000100447547 */ /* 0x000fea000b800000 */
[----:B------:R-:W1:Y:S01]  /*18b0*/  LDCU.128 UR8, c[0x0][0xb10] ;  /* 0x00016200ff0877ac */ /* 0x000e620008000c00 */
[----:B------:R-:W2:Y:S01]  /*18c0*/  LDCU UR12, c[0x0][0xb0c] ;  /* 0x00016180ff0c77ac */ /* 0x000ea20008000800 */
[----:B------:R-:W3:Y:S01]  /*18d0*/  LDCU UR13, c[0x0][0xb20] ;  /* 0x00016400ff0d77ac */ /* 0x000ee20008000800 */
[----:B-1----:R-:W-:Y:S02]  /*18e0*/  UIMAD.WIDE.U32 UR6, UR16, UR8, URZ ;  /* 0x00000008100672a5 */ /* 0x002fe4000f8e00ff */
[----:B------:R-:W-:Y:S02]  /*18f0*/  UIMAD.WIDE.U32 UR4, UR20, UR11, URZ ;  /* 0x0000000b140472a5 */ /* 0x000fe4000f8e00ff */
[----:B--2---:R-:W-:Y:S02]  /*1900*/  UISETP.NE.AND UP1, UPT, UR12, 0x1, UPT ;  /* 0x000000010c00788c */ /* 0x004fe4000bf25270 */
[----:B------:R-:W-:Y:S01]  /*1910*/  UISETP.NE.AND UP0, UPT, UR10, 0x1, UPT ;  /* 0x000000010a00788c */ /* 0x000fe2000bf05270 */
[----:B------:R-:W-:-:S02]  /*1920*/  UMOV UR6, UR7 ;  /* 0x0000000700067c82 */ /* 0x000fc40008000000 */
[----:B------:R-:W-:Y:S01]  /*1930*/  UMOV UR4, UR5 ;  /* 0x0000000500047c82 */ /* 0x000fe20008000000 */
[----:B------:R-:W-:Y:S02]  /*1940*/  USHF.R.U32.HI UR9, URZ, UR9, UR6 ;  /* 0x00000009ff097299 */ /* 0x000fe40008011606 */
[----:B---3--:R-:W-:Y:S02]  /*1950*/  USHF.R.U32.HI UR4, URZ, UR13, UR4 ;  /* 0x0000000dff047299 */ /* 0x008fe40008011604 */
[----:B------:R-:W-:Y:S02]  /*1960*/  USEL UR5, UR16, UR9, !UP1 ;  /* 0x0000000910057287 */ /* 0x000fe4000c800000 */
[----:B------:R-:W-:-:S04]  /*1970*/  USEL UR4, UR20, UR4, !UP0 ;  /* 0x0000000414047287 */ /* 0x000fc8000c000000 */
[----:B------:R-:W-:Y:S02]  /*1980*/  UIADD3 UR6, UPT, UPT, -UR4, UR5, URZ ;  /* 0x0000000504067290 */ /* 0x000fe4000fffe1ff */
[----:B------:R-:W-:Y:S02]  /*1990*/  UIADD3 UR4, UPT, UPT, UR4, -UR5, URZ ;  /* 0x8000000504047290 */ /* 0x000fe4000fffe0ff */
[----:B------:R-:W-:Y:S02]  /*19a0*/  UIMAD UR20, UR6, UR10, UR20 ;  /* 0x0000000a061472a4 */ /* 0x000fe4000f8e0214 */
[----:B------:R-:W-:-:S12]  /*19b0*/  UIMAD UR16, UR4, UR12, UR16 ;  /* 0x0000000c041072a4 */ /* 0x000fd8000f8e0210 */
.L_x_19:
[----:B------:R-:W-:-:S09]  /*19c0*/  UISETP.EQ.U32.AND UP0, UPT, UR33, 0x1, UPT ;  /* 0x000000012100788c */ /* 0x000fd2000bf02070 */
[----:B------:R-:W-:Y:S05]  /*19d0*/  BRA.U !UP0, `(.L_x_20) ;  /* 0x00000001080c7547 */ /* 0x000fea000b800000 */
[----:B------:R-:W-:Y:S01]  /*19e0*/  UCGABAR_WAIT ;  /* 0x0000000000007dc7 */ /* 0x000fe20008000000 */
[----:B------:R-:W-:Y:S01]  /*19f0*/  CCTL.IVALL ;  /* 0x00000000ff00798f */ /* 0x000fe20002000000 */
[----:B------:R-:W-:Y:S05]  /*1a00*/  BRA `(.L_x_21) ;  /* 0x0000000000047947 */ /* 0x000fea0003800000 */
.L_x_20:
[----:B------:R-:W-:Y:S06]  /*1a10*/  BAR.SYNC.DEFER_BLOCKING 0x0 ;  /* 0x0000000000007b1d */ /* 0x000fec0000010000 */
.L_x_21:
[----:B------:R-:W-:Y:S05]  /*1a20*/  BRA.U UP5, `(.L_x_22) ;  /* 0x0000001505307547 */ /* 0x000fea000b800000 */
[----:B------:R-:W1:Y:S01]  /*1a30*/  LDCU UR6, c[0x0][0x38c] ;  /* 0x00007180ff0677ac */ /* 0x000e620008000800 */
[----:B------:R-:W-:Y:S01]  /*1a40*/  PLOP3.LUT P1, PT, PT, PT, UP3, 0x80, 0x8 ;  /* 0x000000000008781c */ /* 0x000fe20003f2f038 */
[----:B------:R-:W-:Y:S01]  /*1a50*/  IMAD.MOV.U32 R12, RZ, RZ, 0x1 ;  /* 0x00000001ff0c7424 */ /* 0x000fe200078e00ff */
[----:B------:R-:W-:Y:S01]  /*1a60*/  ISETP.NE.AND P2, PT, R0, RZ, P3 ;  /* 0x000000ff0000720c */ /* 0x000fe20001f45270 */
[----:B------:R-:W-:Y:S01]  /*1a70*/  USHF.L.U32 UR7, UR30, 0x7, URZ ;  /* 0x000000071e077899 */ /* 0x000fe200080006ff */
[----:B------:R-:W-:Y:S01]  /*1a80*/  PLOP3.LUT P1, PT, P1, PT, PT, 0x8, 0x80 ;  /* 0x000000000080781c */ /* 0x000fe20000f2e170 */
[----:B------:R-:W-:Y:S01]  /*1a90*/  UISETP.NE.AND UP1, UPT, UR25, URZ, UPT ;  /* 0x000000ff1900728c */ /* 0x000fe2000bf25270 */
[----:B------:R-:W-:Y:S01]  /*1aa0*/  CS2R R10, SRZ ;  /* 0x00000000000a7805 */ /* 0x000fe2000001ff00 */
[----:B------:R-:W-:Y:S01]  /*1ab0*/  IMAD.MOV.U32 R9, RZ, RZ, RZ ;  /* 0x000000ffff097224 */ /* 0x000fe200078e00ff */
[----:B------:R-:W2:Y:S01]  /*1ac0*/  LDCU UR40, c[0x0][0x370] ;  /* 0x00006e00ff2877ac */ /* 0x000ea20008000800 */
[----:B------:R-:W-:Y:S01]  /*1ad0*/  IMAD.MOV.U32 R8, RZ, RZ, 0x1 ;  /* 0x00000001ff087424 */ /* 0x000fe200078e00ff */
[----:B------:R-:W-:Y:S01]  /*1ae0*/  USEL UR25, UR46, 0x2, UP1 ;  /* 0x000000022e197887 */ /* 0x000fe20008800000 */
[----:B------:R-:W3:Y:S01]  /*1af0*/  LDCU.64 UR30, c[0x0][0x348] ;  /* 0x00006900ff1e77ac */ /* 0x000ee20008000a00 */
[----:B-1----:R-:W-:-:S02]  /*1b00*/  UIADD3 UR5, UPT, UPT, UR6, 0x1f, URZ ;  /* 0x0000001f06057890 */ /* 0x002fc4000fffe0ff */
[----:B------:R-:W-:Y:S02]  /*1b10*/  UIADD3 UR48, UPT, UPT, UR6, 0x3e, URZ ;  /* 0x0000003e06307890 */ /* 0x000fe4000fffe0ff */
[----:B------:R-:W-:Y:S01]  /*1b20*/  USHF.R.S32.HI UR4, URZ, 0x1f, UR5 ;  /* 0x0000001fff047899 */ /* 0x000fe20008011405 */
[----:B------:R-:W1:Y:S03]  /*1b30*/  LDCU UR39, c[0x0][0x374] ;  /* 0x00006e80ff2777ac */ /* 0x000e660008000800 */
[----:B------:R-:W-:Y:S02]  /*1b40*/  ULEA.HI UR4, UR4, UR5, URZ, 0x5 ;  /* 0x0000000504047291 */ /* 0x000fe4000f8f28ff */
[----:B------:R-:W-:Y:S02]  /*1b50*/  ULOP3.LUT UR5, UR7, 0x80, URZ, 0xc0, !UPT ;  /* 0x0000008007057892 */ /* 0x000fe4000f8ec0ff */
[----:B------:R-:W-:-:S02]  /*1b60*/  USHF.R.S32.HI UR42, URZ, 0x5, UR4 ;  /* 0x00000005ff2a7899 */ /* 0x000fc40008011404 */
[----:B------:R-:W-:Y:S02]  /*1b70*/  UIADD3 UR4, UPT, UPT, UR6, -0x1, URZ ;  /* 0xffffffff06047890 */ /* 0x000fe4000fffe0ff */
[----:B------:R-:W-:Y:S02]  /*1b80*/  UISETP.LT.U32.AND UP0, UPT, UR42, 0x5, UPT ;  /* 0x000000052a00788c */ /* 0x000fe4000bf01070 */
[----:B------:R-:W-:Y:S02]  /*1b90*/  UISETP.GE.U32.AND UP2, UPT, UR4, -0x3f, UPT ;  /* 0xffffffc10400788c */ /* 0x000fe4000bf46070 */
[----:B------:R-:W-:Y:S02]  /*1ba0*/  USEL UR41, UR42, 0x5, UP0 ;  /* 0x000000052a297887 */ /* 0x000fe40008000000 */
[----:B------:R-:W-:Y:S02]  /*1bb0*/  ULEA UR47, UR32, UR5, 0x6 ;  /* 0x00000005202f7291 */ /* 0x000fe4000f8e30ff */
[----:B------:R-:W-:-:S02]  /*1bc0*/  UIADD3 UR4, UPT, UPT, UR41, -0x1, URZ ;  /* 0xffffffff29047890 */ /* 0x000fc4000fffe0ff */
[----:B------:R-:W-:Y:S02]  /*1bd0*/  ULEA UR44, UR44, UR5, 0x5 ;  /* 0x000000052c2c7291 */ /* 0x000fe4000f8e28ff */
[----:B------:R-:W-:Y:S02]  /*1be0*/  UIADD3 UR46, UPT, UPT, UR42, -UR41, URZ ;  /* 0x800000292a2e7290 */ /* 0x000fe4000fffe0ff */
[----:B------:R-:W-:Y:S01]  /*1bf0*/  @UP2 UIADD3 UR4, UPT, UPT, UR41, URZ, URZ ;  /* 0x000000ff29042290 */ /* 0x000fe2000fffe0ff */
[----:B------:R-:W-:-:S03]  /*1c00*/  UMOV UR7, URZ ;  /* 0x000000ff00077c82 */ /* 0x000fc60008000000 */
[----:B------:R-:W-:Y:S02]  /*1c10*/  UIADD3 UR29, UPT, UPT, UR4, 0x1, URZ ;  /* 0x00000001041d7890 */ /* 0x000fe4000fffe0ff */
[----:B-123--:R-:W-:-:S12]  /*1c20*/  UIADD3 UR43, UPT, UPT, -UR4, URZ, URZ ;  /* 0x000000ff042b7290 */ /* 0x00efd8000fffe1ff */
.L_x_42:
[----:B------:R-:W-:Y:S01]  /*1c30*/  UISETP.NE.AND UP0, UPT, UR52, URZ, UPT ;  /* 0x000000ff3400728c */ /* 0x000fe2000bf05270 */
[----:B-1----:R-:W1:Y:S08]  /*1c40*/  S2UR UR52, SR_CgaCtaId ;  /* 0x00000000003479c3 */ /* 0x002e700000008800 */
[----:B------:R-:W-:Y:S05]  /*1c50*/  BRA.U UP0, `(.L_x_23) ;  /* 0x0000000100347547 */ /* 0x000fea000b800000 */
[----:B------:R-:W2:Y:S01]  /*1c60*/  S2R R0, SR_CgaCtaId ;  /* 0x0000000000007919 */ /* 0x000ea20000008800 */
[----:B------:R-:W-:Y:S02]  /*1c70*/  MOV R3, 0x400 ;  /* 0x0000040000037802 */ /* 0x000fe40000000f00 */
[----:B------:R-:W-:Y:S02]  /*1c80*/  SHF.L.U32 R2, R8, 0x1f, RZ ;  /* 0x0000001f08027819 */ /* 0x000fe400000006ff */
[----:B--2---:R-:W-:-:S05]  /*1c90*/  LEA R0, R0, R3, 0x18 ;  /* 0x0000000300007211 */ /* 0x004fca00078ec0ff */
[----:B------:R-:W-:-:S04]  /*1ca0*/  IMAD R3, R9, 0x8, R0 ;  /* 0x0000000809037824 */ /* 0x000fc800078e0200 */
[----:B------:R-:W2:Y:S02]  /*1cb0*/  SYNCS.PHASECHK.TRANS64.TRYWAIT P0, [R3+URZ+0xf0], R2 ;  /* 0x0000f002030075a7 */ /* 0x000ea400080011ff */
[----:B--2---:R-:W-:Y:S05]  /*1cc0*/  @!P0 BRA `(.L_x_24) ;  /* 0x000000c800008947 */ /* 0x004fea0003800000 */
.L_x_184:
[----:B------:R-:W-:Y:S01]  /*1cd0*/  VIADD R9, R9, 0x1 ;  /* 0x0000000109097836 */ /* 0x000fe20000000000 */
[----:B------:R2:W-:Y:S04]  /*1ce0*/  SYNCS.ARRIVE.TRANS64.A1T0 RZ, [R3+URZ+0xe0], RZ ;  /* 0x0000e0ff03ff79a7 */ /* 0x0005e800081000ff */
[----:B------:R-:W-:-:S04]  /*1cf0*/  ISETP.NE.AND P0, PT, R9, 0x2, PT ;  /* 0x000000020900780c */ /* 0x000fc80003f05270 */
[----:B------:R-:W-:Y:S02]  /*1d00*/  SEL R9, R9, RZ, P0 ;  /* 0x000000ff09097207 */ /* 0x000fe40000000000 */
[----:B--2---:R-:W-:-:S04]  /*1d10*/  SEL R3, RZ, 0x1, P0 ;  /* 0x00000001ff037807 */ /* 0x004fc80000000000 */
[----:B------:R-:W-:-:S07]  /*1d20*/  LOP3.LUT R8, R8, R3, RZ, 0x3c, !PT ;  /* 0x0000000308087212 */ /* 0x000fce00078e3cff */
.L_x_23:
[----:B------:R-:W-:Y:S01]  /*1d30*/  UMOV UR6, 0x400 ;  /* 0x0000040000067882 */ /* 0x000fe20000000000 */
[----:B------:R-:W-:Y:S01]  /*1d40*/  SHF.L.U32 R0, R12, 0x1f, RZ ;  /* 0x0000001f0c007819 */ /* 0x000fe200000006ff */
[----:B-1----:R-:W-:Y:S02]  /*1d50*/  ULEA UR6, UR52, UR6, 0x18 ;  /* 0x0000000634067291 */ /* 0x002fe4000f8ec0ff */
[----:B------:R-:W-:Y:S02]  /*1d60*/  UISETP.GE.U32.AND UP0, UPT, UR48, 0x3f, UPT ;  /* 0x0000003f3000788c */ /* 0x000fe4000bf06070 */
[----:B------:R-:W-:Y:S02]  /*1d70*/  ULEA UR4, UR7, UR6, 0x3 ;  /* 0x0000000607047291 */ /* 0x000fe4000f8e18ff */
[----:B------:R-:W-:Y:S01]  /*1d80*/  ULEA UR11, UR20, UR47, 0x8 ;  /* 0x0000002f140b7291 */ /* 0x000fe2000f8e40ff */
[----:B------:R-:W-:-:S06]  /*1d90*/  UMOV UR13, URZ ;  /* 0x000000ff000d7c82 */ /* 0x000fcc0008000000 */
[----:B------:R1:W2:Y:S01]  /*1da0*/  SYNCS.PHASECHK.TRANS64.TRYWAIT P0, [UR4+0x28], R0 ;  /* 0x00002800ff0075a7 */ /* 0x0002a20008001104 */
[----:B------:R-:W-:-:S04]  /*1db0*/  ULEA.HI UR4, UR16, UR16, URZ, 0x1 ;  /* 0x0000001010047291 */ /* 0x000fc8000f8f08ff */
[----:B------:R-:W-:-:S04]  /*1dc0*/  USHF.L.U32 UR4, UR4, 0x7, URZ ;  /* 0x0000000704047899 */ /* 0x000fc800080006ff */
[----:B------:R-:W-:-:S04]  /*1dd0*/  ULOP3.LUT UR35, UR4, 0xffffff00, URZ, 0xc0, !UPT ;  /* 0xffffff0004237892 */ /* 0x000fc8000f8ec0ff */
[----:B------:R-:W-:Y:S01]  /*1de0*/  UIADD3 UR35, UPT, UPT, UR44, UR35, URZ ;  /* 0x000000232c237290 */ /* 0x000fe2000fffe0ff */
[----:B------:R-:W-:Y:S11]  /*1df0*/  BRA.U !UP0, `(.L_x_25) ;  /* 0x0000000108d47547 */ /* 0x000ff6000b800000 */
[----:B------:R-:W-:Y:S01]  /*1e00*/  UMOV UR18, UR43 ;  /* 0x0000002b00127c82 */ /* 0x000fe20008000000 */
[----:B------:R-:W-:Y:S01]  /*1e10*/  UMOV UR4, UR7 ;  /* 0x0000000700047c82 */ /* 0x000fe20008000000 */
[----:B------:R-:W-:-:S05]  /*1e20*/  UMOV UR34, URZ ;  /* 0x000000ff00227c82 */ /* 0x000fca0008000000 */
.L_x_31:
[----:B------:R-:W-:Y:S01]  /*1e30*/  ULEA UR33, UR4, UR6, 0x3 ;  /* 0x0000000604217291 */ /* 0x000fe2000f8e18ff */
[----:B------:R-:W-:Y:S01]  /*1e40*/  @P3 MOV R2, 0x10000 ;  /* 0x0001000000023802 */ /* 0x000fe20000000f00 */
[----:B--2-4-:R-:W-:Y:S10]  /*1e50*/  @P0 BRA `(.L_x_26) ;  /* 0x00000000000c0947 */ /* 0x014ff40003800000 */
[----:B------:R-:W-:-:S04]  /*1e60*/  SHF.L.U32 R3, R12, 0x1f, RZ ;  /* 0x0000001f0c037819 */ /* 0x000fc800000006ff */
[----:B------:R-:W2:Y:S02]  /*1e70*/  SYNCS.PHASECHK.TRANS64.TRYWAIT P0, [UR33+0x28], R3 ;  /* 0x00002803ff0075a7 */ /* 0x000ea40008001121 */
[----:B--2---:R-:W-:Y:S05]  /*1e80*/  @!P0 BRA `(.L_x_27) ;  /* 0x000000c400a48947 */ /* 0x004fea0003800000 */
.L_x_26:
[----:B------:R2:W-:Y:S01]  /*1e90*/  @P3 SYNCS.ARRIVE.TRANS64 RZ, [UR33], R2 ;  /* 0x00000002ffff39a7 */ /* 0x0005e20008000021 */
[----:B------:R-:W-:Y:S02]  /*1ea0*/  ULOP3.LUT UR5, UR25, 0x2, URZ, 0xfc, !UPT ;  /* 0x0000000219057892 */ /* 0x000fe4000f8efcff */
[----:B------:R-:W-:Y:S02]  /*1eb0*/  UIADD3 UR18, UPT, UPT, UR18, 0x1, URZ ;  /* 0x0000000112127890 */ /* 0x000fe4000fffe0ff */
[----:B------:R-:W-:Y:S02]  /*1ec0*/  UISETP.NE.AND UP0, UPT, UR5, 0x2, UPT ;  /* 0x000000020500788c */ /* 0x000fe4000bf05270 */
[----:B------:R-:W-:-:S07]  /*1ed0*/  UISETP.NE.AND UP2, UPT, UR18, 0x1, UPT ;  /* 0x000000011200788c */ /* 0x000fce000bf45270 */
[----:B------:R-:W-:Y:S05]  /*1ee0*/  BRA.U UP0, `(.L_x_28) ;  /* 0x0000000100047547 */ /* 0x000fea000b800000 */
[----:B------:R-:W-:Y:S05]  /*1ef0*/  BPT.TRAP 0x1 ;  /* 0x000000040000795c */ /* 0x000fea0000300000 */
.L_x_28:
[----:B------:R-:W-:Y:S04]  /*1f00*/  BSSY.RECONVERGENT B0, `(.L_x_29) ;  /* 0x0000003000007945 */ /* 0x000fe80003800200 */
[----:B------:R-:W-:Y:S05]  /*1f10*/  @!P2 BRA `(.L_x_30) ;  /* 0x000000000004a947 */ /* 0x000fea0003800000 */
[----:B------:R-:W-:Y:S05]  /*1f20*/  BPT.TRAP 0x1 ;  /* 0x000000040000795c */ /* 0x000fea0000300000 */
.L_x_30:
[----:B------:R-:W-:Y:S05]  /*1f30*/  BSYNC.RECONVERGENT B0 ;  /* 0x0000000000007941 */ /* 0x000fea0003800200 */
.L_x_29:
[----:B------:R-:W-:Y:S02]  /*1f40*/  UIADD3 UR5, UPT, UPT, UR4, 0x1, URZ ;  /* 0x0000000104057890 */ /* 0x000fe4000fffe0ff */
[----:B------:R-:W-:Y:S02]  /*1f50*/  USHF.L.U32 UR4, UR4, 0xc, URZ ;  /* 0x0000000c04047899 */ /* 0x000fe400080006ff */
[----:B------:R-:W-:Y:S02]  /*1f60*/  UISETP.NE.AND UP0, UPT, UR5, 0x5, UPT ;  /* 0x000000050500788c */ /* 0x000fe4000bf05270 */
[----:B------:R-:W-:Y:S02]  /*1f70*/  ULOP3.LUT UR32, UR27, UR4, URZ, 0xfc, !UPT ;  /* 0x000000041b207292 */ /* 0x000fe4000f8efcff */
[----:B------:R-:W-:Y:S02]  /*1f80*/  USEL UR8, URZ, 0x1, UP0 ;  /* 0x00000001ff087887 */ /* 0x000fe40008000000 */
[----:B------:R-:W-:-:S02]  /*1f90*/  USEL UR7, UR5, URZ, UP0 ;  /* 0x000000ff05077287 */ /* 0x000fc40008000000 */
[----:B------:R-:W-:Y:S02]  /*1fa0*/  UIADD3 UR16, UP1, UPT, UR30, 0x80, URZ ;  /* 0x000000801e107890 */ /* 0x000fe4000ff3e0ff */
[----:B------:R-:W-:Y:S01]  /*1fb0*/  ULEA UR5, UR7, UR6, 0x3 ;  /* 0x0000000607057291 */ /* 0x000fe2000f8e18ff */
[----:B------:R-:W-:Y:S01]  /*1fc0*/  LOP3.LUT R12, R12, UR8, RZ, 0x3c, !PT ;  /* 0x000000080c0c7c12 */ /* 0x000fe2000f8e3cff */
[----:B------:R-:W-:Y:S02]  /*1fd0*/  ULOP3.LUT UR8, UR26, UR4, URZ, 0xfc, !UPT ;  /* 0x000000041a087292 */ /* 0x000fe4000f8efcff */
[----:B------:R-:W-:Y:S01]  /*1fe0*/  ULEA UR32, UR32, UR6, 0x2 ;  /* 0x0000000620207291 */ /* 0x000fe2000f8e10ff */
[----:B-1----:R-:W-:Y:S01]  /*1ff0*/  SHF.L.U32 R0, R12, 0x1f, RZ ;  /* 0x0000001f0c007819 */ /* 0x002fe200000006ff */
[----:B------:R-:W-:Y:S02]  /*2000*/  UIADD3 UR14, UP0, UPT, UR30, 0x180, URZ ;  /* 0x000001801e0e7890 */ /* 0x000fe4000ff1e0ff */
[----:B------:R-:W-:Y:S01]  /*2010*/  ULEA UR8, UR8, UR6, 0x2 ;  /* 0x0000000608087291 */ /* 0x000fe2000f8e10ff */
[----:B------:R3:W4:Y:S01]  /*2020*/  SYNCS.PHASECHK.TRANS64.TRYWAIT P0, [UR5+0x28], R0 ;  /* 0x00002800ff0075a7 */ /* 0x0007220008001105 */
[----:B------:R-:W-:-:S02]  /*2030*/  ULOP3.LUT UR33, UR33, 0xfefffff8, URZ, 0xc0, !UPT ;  /* 0xfefffff821217892 */ /* 0x000fc4000f8ec0ff */
[----:B------:R-:W-:Y:S02]  /*2040*/  UIADD3.X UR17, UPT, UPT, URZ, UR31, URZ, UP1, !UPT ;  /* 0x0000001fff117290 */ /* 0x000fe40008ffe4ff */
[----:B------:R-:W-:Y:S02]  /*2050*/  UIADD3 UR32, UPT, UPT, UR32, 0x10800, URZ ;  /* 0x0001080020207890 */ /* 0x000fe4000fffe0ff */
[----:B------:R-:W-:Y:S02]  /*2060*/  UPRMT UR5, URZ, 0x5410, UR24 ;  /* 0x00005410ff057896 */ /* 0x000fe40008000018 */
[----:B------:R-:W-:Y:S02]  /*2070*/  UIADD3 UR8, UPT, UPT, UR8, 0x24800, URZ ;  /* 0x0002480008087890 */ /* 0x000fe4000fffe0ff */
[----:B------:R-:W-:Y:S02]  /*2080*/  UIADD3.X UR15, UPT, UPT, URZ, UR31, URZ, UP0, !UPT ;  /* 0x0000001fff0f7290 */ /* 0x000fe400087fe4ff */
[----:B------:R-:W-:Y:S01]  /*2090*/  UPRMT UR4, URZ, 0x5410, UR21 ;  /* 0x00005410ff047896 */ /* 0x000fe20008000015 */
[----:B------:R-:W-:Y:S01]  /*20a0*/  UMOV UR22, 0x0 ;  /* 0x0000000000167882 */ /* 0x000fe20000000000 */
[----:B------:R-:W-:Y:S01]  /*20b0*/  UMOV UR23, 0x10000000 ;  /* 0x1000000000177882 */ /* 0x000fe20000000000 */
[----:B------:R-:W-:Y:S01]  /*20c0*/  UMOV UR10, UR34 ;  /* 0x00000022000a7c82 */ /* 0x000fe20008000000 */
[----:B------:R-:W-:Y:S01]  /*20d0*/  UMOV UR12, UR36 ;  /* 0x00000024000c7c82 */ /* 0x000fe20008000000 */
[----:B------:R-:W-:Y:S01]  /*20e0*/  UMOV UR9, UR33 ;  /* 0x0000002100097c82 */ /* 0x000fe20008000000 */
[----:B------:R1:W-:Y:S01]  /*20f0*/  UTMALDG.3D.MULTICAST.2CTA [UR32], [UR16], UR5, desc[UR22] ;  /* 0x00001620100073b4 */ /* 0x0003e20008211805 */
[----:B------:R-:W-:-:S02]  /*2100*/  UMOV UR13, UR29 ;  /* 0x0000001d000d7c82 */ /* 0x000fc40008000000 */
[----:B------:R2:W-:Y:S01]  /*2110*/  UTMALDG.3D.MULTICAST.2CTA [UR8], [UR14], UR4, desc[UR22] ;  /* 0x000016080e0073b4 */ /* 0x0005e20008211804 */
[----:B-1----:R-:W-:Y:S01]  /*2120*/  UIADD3 UR34, UPT, UPT, UR34, 0x20, URZ ;  /* 0x0000002022227890 */ /* 0x002fe2000fffe0ff */
[----:B--2---:R-:W-:Y:S01]  /*2130*/  UMOV UR4, UR7 ;  /* 0x0000000700047c82 */ /* 0x004fe20008000000 */
[----:B---3--:R-:W-:Y:S10]  /*2140*/  BRA.U UP2, `(.L_x_31) ;  /* 0xfffffffd02387547 */ /* 0x008ff4000b83ffff */
.L_x_25:
[----:B------:R-:W-:Y:S01]  /*2150*/  ULEA UR4, UR7, UR6, 0x3 ;  /* 0x0000000607047291 */ /* 0x000fe2000f8e18ff */
[----:B-1----:R-:W-:Y:S01]  /*2160*/  SHF.L.U32 R0, R12, 0x1f, RZ ;  /* 0x0000001f0c007819 */ /* 0x002fe200000006ff */
[----:B------:R-:W-:Y:S01]  /*2170*/  @!P1 SYNCS.ARRIVE.TRANS64.A1T0 RZ, [UR6+0x98], RZ ;  /* 0x000098ffffff99a7 */ /* 0x000fe20008100006 */
[----:B------:R-:W-:-:S06]  /*2180*/  UISETP.GT.AND UP0, UPT, UR42, UR41, UPT ;  /* 0x000000292a00728c */ /* 0x000fcc000bf04270 */
[----:B--2-4-:R1:W2:Y:S03]  /*2190*/  SYNCS.PHASECHK.TRANS64.TRYWAIT P0, [UR4+0x28], R0 ;  /* 0x00002800ff0075a7 */ /* 0x0142a60008001104 */
[----:B------:R-:W-:Y:S05]  /*21a0*/  BRA.U !UP0, `(.L_x_32) ;  /* 0x0000000108d47547 */ /* 0x000fea000b800000 */
[----:B------:R-:W-:Y:S01]  /*21b0*/  UIADD3 UR28, UPT, UPT, UR46, UR13, URZ ;  /* 0x0000000d2e1c7290 */ /* 0x000fe2000fffe0ff */
[----:B------:R-:W-:-:S11]  /*21c0*/  UMOV UR4, UR7 ;  /* 0x0000000700047c82 */ /* 0x000fd60008000000 */
.L_x_38:
[----:B------:R-:W-:Y:S01]  /*21d0*/  ULEA UR17, UR4, UR6, 0x3 ;  /* 0x0000000604117291 */ /* 0x000fe2000f8e18ff */
[----:B--2---:R-:W-:Y:S01]  /*21e0*/  @P3 MOV R2, 0x10000 ;  /* 0x0001000000023802 */ /* 0x004fe20000000f00 */
[----:B--2-4-:R-:W-:Y:S10]  /*21f0*/  @P0 BRA `(.L_x_33) ;  /* 0x00000000000c0947 */ /* 0x014ff40003800000 */
[----:B------:R-:W-:-:S04]  /*2200*/  SHF.L.U32 R3, R12, 0x1f, RZ ;  /* 0x0000001f0c037819 */ /* 0x000fc800000006ff */
[----:B------:R-:W2:Y:S02]  /*2210*/  SYNCS.PHASECHK.TRANS64.TRYWAIT P0, [UR17+0x28], R3 ;  /* 0x00002803ff0075a7 */ /* 0x000ea40008001111 */
[----:B--2---:R-:W-:Y:S05]  /*2220*/  @!P0 BRA `(.L_x_34) ;  /* 0x000000c000d48947 */ /* 0x004fea0003800000 */
.L_x_33:
[----:B------:R2:W-:Y:S01]  /*2230*/  @P3 SYNCS.ARRIVE.TRANS64 RZ, [UR17], R2 ;  /* 0x00000002ffff39a7 */ /* 0x0005e20008000011 */
[----:B------:R-:W-:-:S04]  /*2240*/  ULOP3.LUT UR5, UR25, 0x2, URZ, 0xfc, !UPT ;  /* 0x0000000219057892 */ /* 0x000fc8000f8efcff */
[----:B------:R-:W-:-:S09]  /*2250*/  UISETP.NE.AND UP0, UPT, UR5, 0x2, UPT ;  /* 0x000000020500788c */ /* 0x000fd2000bf05270 */
[----:B------:R-:W-:Y:S05]  /*2260*/  BRA.U UP0, `(.L_x_35) ;  /* 0x0000000100047547 */ /* 0x000fea000b800000 */
[----:B------:R-:W-:Y:S05]  /*2270*/  BPT.TRAP 0x1 ;  /* 0x000000040000795c */ /* 0x000fea0000300000 */
.L_x_35:
[----:B------:R-:W-:Y:S04]  /*2280*/  BSSY.RECONVERGENT B0, `(.L_x_36) ;  /* 0x0000003000007945 */ /* 0x000fe80003800200 */
[----:B------:R-:W-:Y:S05]  /*2290*/  @!P2 BRA `(.L_x_37) ;  /* 0x000000000004a947 */ /* 0x000fea0003800000 */
[----:B------:R-:W-:Y:S05]  /*22a0*/  BPT.TRAP 0x1 ;  /* 0x000000040000795c */ /* 0x000fea0000300000 */
.L_x_37:
[----:B------:R-:W-:Y:S05]  /*22b0*/  BSYNC.RECONVERGENT B0 ;  /* 0x0000000000007941 */ /* 0x000fea0003800200 */
.L_x_36:
[----:B------:R-:W-:Y:S02]  /*22c0*/  UIADD3 UR5, UPT, UPT, UR4, 0x1, URZ ;  /* 0x0000000104057890 */ /* 0x000fe4000fffe0ff */
[----:B------:R-:W-:Y:S02]  /*22d0*/  USHF.L.U32 UR4, UR4, 0xc, URZ ;  /* 0x0000000c04047899 */ /* 0x000fe400080006ff */
[----:B------:R-:W-:Y:S02]  /*22e0*/  UISETP.NE.AND UP0, UPT, UR5, 0x5, UPT ;  /* 0x000000050500788c */ /* 0x000fe4000bf05270 */
[----:B------:R-:W-:Y:S02]  /*22f0*/  USHF.L.U32 UR18, UR13, 0x5, URZ ;  /* 0x000000050d127899 */ /* 0x000fe400080006ff */
[----:B------:R-:W-:Y:S02]  /*2300*/  USEL UR8, URZ, 0x1, UP0 ;  /* 0x00000001ff087887 */ /* 0x000fe40008000000 */
[----:B------:R-:W-:-:S02]  /*2310*/  USEL UR7, UR5, URZ, UP0 ;  /* 0x000000ff05077287 */ /* 0x000fc40008000000 */
[----:B------:R-:W-:Y:S02]  /*2320*/  UIADD3 UR22, UP0, UPT, UR30, 0x180, URZ ;  /* 0x000001801e167890 */ /* 0x000fe4000ff1e0ff */
[----:B------:R-:W-:Y:S01]  /*2330*/  ULEA UR5, UR7, UR6, 0x3 ;  /* 0x0000000607057291 */ /* 0x000fe2000f8e18ff */
[----:B------:R-:W-:Y:S01]  /*2340*/  LOP3.LUT R12, R12, UR8, RZ, 0x3c, !PT ;  /* 0x000000080c0c7c12 */ /* 0x000fe2000f8e3cff */
[----:B------:R-:W-:Y:S02]  /*2350*/  UIADD3 UR13, UPT, UPT, UR13, 0x1, URZ ;  /* 0x000000010d0d7890 */ /* 0x000fe4000fffe0ff */
[----:B------:R-:W-:Y:S01]  /*2360*/  UIADD3 UR14, UP1, UPT, UR30, 0x80, URZ ;  /* 0x000000801e0e7890 */ /* 0x000fe2000ff3e0ff */
[----:B-1----:R-:W-:Y:S01]  /*2370*/  SHF.L.U32 R0, R12, 0x1f, RZ ;  /* 0x0000001f0c007819 */ /* 0x002fe200000006ff */
[----:B------:R-:W-:Y:S02]  /*2380*/  UIADD3.X UR23, UPT, UPT, URZ, UR31, URZ, UP0, !UPT ;  /* 0x0000001fff177290 */ /* 0x000fe400087fe4ff */
[----:B------:R-:W-:Y:S01]  /*2390*/  UISETP.NE.AND UP0, UPT, UR13, UR28, UPT ;  /* 0x0000001c0d00728c */ /* 0x000fe2000bf05270 */
[----:B------:R3:W4:Y:S01]  /*23a0*/  SYNCS.PHASECHK.TRANS64.TRYWAIT P0, [UR5+0x28], R0 ;  /* 0x00002800ff0075a7 */ /* 0x0007220008001105 */
[----:B------:R-:W-:-:S02]  /*23b0*/  ULOP3.LUT UR5, UR27, UR4, URZ, 0xfc, !UPT ;  /* 0x000000041b057292 */ /* 0x000fc4000f8efcff */
[----:B------:R-:W-:Y:S02]  /*23c0*/  ULOP3.LUT UR4, UR26, UR4, URZ, 0xfc, !UPT ;  /* 0x000000041a047292 */ /* 0x000fe4000f8efcff */
[----:B------:R-:W-:Y:S02]  /*23d0*/  ULEA UR5, UR5, UR6, 0x2 ;  /* 0x0000000605057291 */ /* 0x000fe4000f8e10ff */
[----:B------:R-:W-:Y:S02]  /*23e0*/  ULEA UR4, UR4, UR6, 0x2 ;  /* 0x0000000604047291 */ /* 0x000fe4000f8e10ff */
[----:B------:R-:W-:Y:S02]  /*23f0*/  UIADD3 UR16, UPT, UPT, UR5, 0x10800, URZ ;  /* 0x0001080005107890 */ /* 0x000fe4000fffe0ff */
[----:B------:R-:W-:Y:S02]  /*2400*/  ULOP3.LUT UR17, UR17, 0xfefffff8, URZ, 0xc0, !UPT ;  /* 0xfefffff811117892 */ /* 0x000fe4000f8ec0ff */
[----:B------:R-:W-:-:S02]  /*2410*/  UIADD3.X UR15, UPT, UPT, URZ, UR31, URZ, UP1, !UPT ;  /* 0x0000001fff0f7290 */ /* 0x000fc40008ffe4ff */
[----:B------:R-:W-:Y:S02]  /*2420*/  UPRMT UR5, URZ, 0x5410, UR24 ;  /* 0x00005410ff057896 */ /* 0x000fe40008000018 */
[----:B------:R-:W-:Y:S02]  /*2430*/  UIADD3 UR8, UPT, UPT, UR4, 0x24800, URZ ;  /* 0x0002480004087890 */ /* 0x000fe4000fffe0ff */
[----:B------:R-:W-:Y:S01]  /*2440*/  UPRMT UR4, URZ, 0x5410, UR21 ;  /* 0x00005410ff047896 */ /* 0x000fe20008000015 */
[----:B------:R-:W-:Y:S01]  /*2450*/  UMOV UR32, 0x0 ;  /* 0x0000000000207882 */ /* 0x000fe20000000000 */
[----:B------:R-:W-:Y:S01]  /*2460*/  UMOV UR33, 0x10000000 ;  /* 0x1000000000217882 */ /* 0x000fe20000000000 */
[----:B------:R-:W-:Y:S01]  /*2470*/  UMOV UR19, UR35 ;  /* 0x0000002300137c82 */ /* 0x000fe20008000000 */
[----:B------:R-:W-:Y:S01]  /*2480*/  UMOV UR20, UR36 ;  /* 0x0000002400147c82 */ /* 0x000fe20008000000 */
[----:B------:R-:W-:Y:S01]  /*2490*/  UMOV UR12, UR36 ;  /* 0x00000024000c7c82 */ /* 0x000fe20008000000 */
[----:B------:R-:W-:Y:S01]  /*24a0*/  UMOV UR9, UR17 ;  /* 0x0000001100097c82 */ /* 0x000fe20008000000 */
[----:B------:R-:W-:Y:S01]  /*24b0*/  UMOV UR10, UR18 ;  /* 0x00000012000a7c82 */ /* 0x000fe20008000000 */
[----:B------:R-:W-:Y:S01]  /*24c0*/  UTMALDG.3D.MULTICAST.2CTA [UR16], [UR14], UR5, desc[UR32] ;  /* 0x000020100e0073b4 */ /* 0x000fe20008211805 */
[----:B------:R1:W-:Y:S02]  /*24d0*/  UTMALDG.3D.MULTICAST.2CTA [UR8], [UR22], UR4, desc[UR32] ;  /* 0x00002008160073b4 */ /* 0x0003e40008211804 */
[----:B-1----:R-:W-:Y:S01]  /*24e0*/  UMOV UR4, UR7 ;  /* 0x0000000700047c82 */ /* 0x002fe20008000000 */
[----:B---3--:R-:W-:Y:S05]  /*24f0*/  BRA.U UP0, `(.L_x_38) ;  /* 0xfffffffd00347547 */ /* 0x008fea000b83ffff */
.L_x_32:
[C---:B------:R-:W-:Y:S01]  /*2500*/  LEA R3, R11.reuse, UR6, 0x3 ;  /* 0x000000060b037c11 */ /* 0x040fe2000f8e18ff */
[----:B------:R-:W-:Y:S01]  /*2510*/  NOP ;  /* 0x0000000000007918 */ /* 0x000fe20000000000 */
[----:B-1----:R-:W-:Y:S02]  /*2520*/  SHF.L.U32 R0, R10, 0x1f, RZ ;  /* 0x0000001f0a007819 */ /* 0x002fe400000006ff */
[----:B------:R-:W-:Y:S02]  /*2530*/  LEA R5, R11, UR6, 0x4 ;  /* 0x000000060b057c11 */ /* 0x000fe4000f8e20ff */
[----:B--2-4-:R-:W1:Y:S02]  /*2540*/  SYNCS.PHASECHK.TRANS64.TRYWAIT P0, [R3+URZ+0xa0], R0 ;  /* 0x0000a000030075a7 */ /* 0x014e6400080011ff */
[----:B-1----:R-:W-:Y:S05]  /*2550*/  @!P0 BRA `(.L_x_39) ;  /* 0x000000c000208947 */ /* 0x002fea0003800000 */
.L_x_187:
[----:B------:R-:W2:Y:S01]  /*2560*/  LDS.128 R4, [R5+0x110] ;  /* 0x0001100005047984 */ /* 0x000ea20000000c00 */
[----:B------:R-:W-:Y:S01]  /*2570*/  UISETP.GE.AND UP0, UPT, UR45, 0x1, UPT ;  /* 0x000000012d00788c */ /* 0x000fe2000bf06270 */
[----:B------:R-:W-:Y:S01]  /*2580*/  @!PT LDS RZ, [RZ] ;  /* 0x00000000fffff984 */ /* 0x000fe20000000800 */
[----:B------:R-:W-:Y:S01]  /*2590*/  @!PT LDS RZ, [RZ] ;  /* 0x00000000fffff984 */ /* 0x000fe20000000800 */
[----:B------:R-:W-:Y:S01]  /*25a0*/  @!PT LDS RZ, [RZ] ;  /* 0x00000000fffff984 */ /* 0x000fe20000000800 */
[----:B------:R-:W-:Y:S01]  /*25b0*/  @!PT LDS RZ, [RZ] ;  /* 0x00000000fffff984 */ /* 0x000fe20000000800 */
[----:B------:R3:W-:Y:S06]  /*25c0*/  MEMBAR.ALL.CTA ;  /* 0x0000000000007992 */ /* 0x0007ec0000008000 */
[----:B---3--:R-:W3:Y:S01]  /*25d0*/  FENCE.VIEW.ASYNC.S ;  /* 0x00000000000073c6 */ /* 0x008ee20000000000 */
[----:B--2---:R-:W-:-:S13]  /*25e0*/  LOP3.LUT P0, RZ, R6, 0x1, RZ, 0xc0, !PT ;  /* 0x0000000106ff7812 */ /* 0x004fda000780c0ff */
[----:B---3--:R-:W-:Y:S01]  /*25f0*/  VOTEU.ANY UP1, P0 ;  /* 0x0000000000ff7886 */ /* 0x008fe20000020100 */
[----:B------:R-:W-:-:S13]  /*2600*/  PLOP3.LUT P0, PT, PT, PT, UP1, 0x80, 0x8 ;  /* 0x000000000008781c */ /* 0x000fda0003f0f018 */
[----:B-1----:R-:W-:Y:S02]  /*2610*/  @P0 LOP3.LUT R0, R5, 0xffff, RZ, 0xc0, !PT ;  /* 0x0000ffff05000812 */ /* 0x002fe400078ec0ff */
[----:B------:R-:W-:Y:S02]  /*2620*/  @P0 MOV R2, R4 ;  /* 0x0000000400020202 */ /* 0x000fe40000000f00 */
[----:B------:R-:W-:Y:S01]  /*2630*/  @P0 R2UR UR5, R0 ;  /* 0x00000000000502ca */ /* 0x000fe200000e0000 */
[----:B------:R-:W-:Y:S01]  /*2640*/  VIADD R0, R3, 0xb0 ;  /* 0x000000b003007836 */ /* 0x000fe20000000000 */
[----:B------:R-:W-:Y:S02]  /*2650*/  @P0 SHF.R.U32.HI R4, RZ, 0x10, R5 ;  /* 0x00000010ff040819 */ /* 0x000fe40000011605 */
[----:B------:R-:W-:Y:S02]  /*2660*/  @P0 R2UR UR8, R2 ;  /* 0x00000000020802ca */ /* 0x000fe400000e0000 */
[----:B------:R-:W-:-:S02]  /*2670*/  PRMT R0, RZ, 0x654, R0 ;  /* 0x00000654ff007816 */ /* 0x000fc40000000000 */
[----:B------:R-:W-:Y:S02]  /*2680*/  @P0 R2UR UR4, R4 ;  /* 0x00000000040402ca */ /* 0x000fe400000e0000 */
[----:B------:R1:W-:Y:S03]  /*2690*/  SYNCS.ARRIVE.TRANS64.RED.A1T0 RZ, [R0+URZ], RZ ;  /* 0x000000ff00ff79a7 */ /* 0x0003e600081004ff */
[----:B------:R-:W-:-:S04]  /*26a0*/  @UP1 UMOV UR37, UR5 ;  /* 0x0000000500251c82 */ /* 0x000fc80008000000 */
[----:B------:R-:W-:-:S04]  /*26b0*/  @UP1 UMOV UR38, UR8 ;  /* 0x0000000800261c82 */ /* 0x000fc80008000000 */
[----:B------:R-:W-:Y:S01]  /*26c0*/  @UP1 UMOV UR36, UR4 ;  /* 0x0000000400241c82 */ /* 0x000fe20008000000 */
[----:B------:R-:W-:Y:S05]  /*26d0*/  BRA.U !UP0, `(.L_x_40) ;  /* 0x0000000108d47547 */ /* 0x000fea000b800000 */
[----:B------:R-:W2:Y:S01]  /*26e0*/  LDCU.128 UR12, c[0x0][0xb10] ;  /* 0x00016200ff0c77ac */ /* 0x000ea20008000c00 */
[----:B------:R-:W3:Y:S01]  /*26f0*/  LDCU UR28, c[0x0][0xb20] ;  /* 0x00016400ff1c77ac */ /* 0x000ee20008000800 */
[----:B------:R-:W4:Y:S01]  /*2700*/  LDCU UR20, c[0x0][0xb0c] ;  /* 0x00016180ff1477ac */ /* 0x000f220008000800 */
[----:B------:R-:W1:Y:S01]  /*2710*/  LDCU.64 UR10, c[0x0][0xb28] ;  /* 0x00016500ff0a77ac */ /* 0x000e620008000a00 */
[----:B------:R-:W-:Y:S02]  /*2720*/  UISETP.NE.AND UP3, UPT, UR45, 0x1, UPT ;  /* 0x000000012d00788c */ /* 0x000fe4000bf65270 */
[----:B--2---:R-:W-:Y:S02]  /*2730*/  UIMAD.WIDE.U32 UR8, UR39, UR15, URZ ;  /* 0x0000000f270872a5 */ /* 0x004fe4000f8e00ff */
[----:B------:R-:W-:Y:S02]  /*2740*/  UIMAD.WIDE.U32 UR4, UR40, UR12, URZ ;  /* 0x0000000c280472a5 */ /* 0x000fe4000f8e00ff */
[----:B------:R-:W-:-:S02]  /*2750*/  UISETP.NE.AND UP0, UPT, UR14, 0x1, UPT ;  /* 0x000000010e00788c */ /* 0x000fc4000bf05270 */
[----:B------:R-:W-:Y:S01]  /*2760*/  UIMAD.WIDE.U32 UR22, UR37, UR15, URZ ;  /* 0x0000000f251672a5 */ /* 0x000fe2000f8e00ff */
[----:B------:R-:W-:Y:S02]  /*2770*/  UMOV UR8, UR9 ;  /* 0x0000000900087c82 */ /* 0x000fe40008000000 */
[----:B------:R-:W-:Y:S01]  /*2780*/  UMOV UR4, UR5 ;  /* 0x0000000500047c82 */ /* 0x000fe20008000000 */
[----:B---3--:R-:W-:Y:S02]  /*2790*/  USHF.R.U32.HI UR8, URZ, UR28, UR8 ;  /* 0x0000001cff087299 */ /* 0x008fe40008011608 */
[----:B----4-:R-:W-:Y:S02]  /*27a0*/  UISETP.NE.AND UP2, UPT, UR20, 0x1, UPT ;  /* 0x000000011400788c */ /* 0x010fe4000bf45270 */
[----:B------:R-:W-:Y:S02]  /*27b0*/  USHF.R.U32.HI UR4, URZ, UR13, UR4 ;  /* 0x0000000dff047299 */ /* 0x000fe40008011604 */
[----:B------:R-:W-:-:S02]  /*27c0*/  USEL UR5, UR39, UR8, !UP0 ;  /* 0x0000000827057287 */ /* 0x000fc4000c000000 */
[----:B------:R-:W-:Y:S02]  /*27d0*/  USEL UR8, UR40, UR4, !UP2 ;  /* 0x0000000428087287 */ /* 0x000fe4000d000000 */
[----:B-1----:R-:W-:Y:S01]  /*27e0*/  UIMAD.WIDE.U32 UR16, UR5, UR10, URZ ;  /* 0x0000000a051072a5 */ /* 0x002fe2000f8e00ff */
[----:B------:R-:W-:Y:S01]  /*27f0*/  UMOV UR4, UR23 ;  /* 0x0000001700047c82 */ /* 0x000fe20008000000 */
[----:B------:R-:W-:Y:S02]  /*2800*/  UIMAD.WIDE.U32 UR18, UR38, UR12, URZ ;  /* 0x0000000c261272a5 */ /* 0x000fe4000f8e00ff */
[----:B------:R-:W-:-:S03]  /*2810*/  UIMAD.WIDE.U32 UR22, UR8, UR10, URZ ;  /* 0x0000000a081672a5 */ /* 0x000fc6000f8e00ff */
[----:B------:R-:W-:Y:S01]  /*2820*/  UMOV UR16, UR17 ;  /* 0x0000001100107c82 */ /* 0x000fe20008000000 */
[----:B------:R-:W-:Y:S02]  /*2830*/  USHF.R.U32.HI UR4, URZ, UR28, UR4 ;  /* 0x0000001cff047299 */ /* 0x000fe40008011604 */
[----:B------:R-:W-:Y:S01]  /*2840*/  @UP3 USHF.R.U32.HI UR5, URZ, UR11, UR16 ;  /* 0x0000000bff053299 */ /* 0x000fe20008011610 */
[----:B------:R-:W-:Y:S01]  /*2850*/  UMOV UR18, UR19 ;  /* 0x0000001300127c82 */ /* 0x000fe20008000000 */
[----:B------:R-:W-:Y:S01]  /*2860*/  UMOV UR22, UR23 ;  /* 0x0000001700167c82 */ /* 0x000fe20008000000 */
[----:B------:R-:W-:Y:S02]  /*2870*/  USHF.R.U32.HI UR13, URZ, UR13, UR18 ;  /* 0x0000000dff0d7299 */ /* 0x000fe40008011612 */
[----:B------:R-:W-:Y:S02]  /*2880*/  USEL UR4, UR37, UR4, !UP0 ;  /* 0x0000000425047287 */ /* 0x000fe4000c000000 */
[----:B------:R-:W-:-:S02]  /*2890*/  @UP3 USHF.R.U32.HI UR8, URZ, UR11, UR22 ;  /* 0x0000000bff083299 */ /* 0x000fc40008011616 */
[----:B------:R-:W-:Y:S02]  /*28a0*/  UIMAD UR9, UR45, UR5, URZ ;  /* 0x000000052d0972a4 */ /* 0x000fe4000f8e02ff */
[----:B------:R-:W-:Y:S02]  /*28b0*/  USEL UR5, UR38, UR13, !UP2 ;  /* 0x0000000d26057287 */ /* 0x000fe4000d000000 */
[----:B------:R-:W-:Y:S02]  /*28c0*/  UIMAD UR12, UR45, UR8, URZ ;  /* 0x000000082d0c72a4 */ /* 0x000fe4000f8e02ff */
[----:B------:R-:W-:Y:S02]  /*28d0*/  UISETP.GE.AND UP0, UPT, UR4, UR9, UPT ;  /* 0x000000090400728c */ /* 0x000fe4000bf06270 */
[----:B------:R-:W-:Y:S02]  /*28e0*/  UIMAD.WIDE.U32 UR16, UR4, UR10, URZ ;  /* 0x0000000a041072a5 */ /* 0x000fe4000f8e00ff */
[----:B------:R-:W-:-:S02]  /*28f0*/  UISETP.GE.OR UP0, UPT, UR5, UR12, UP0 ;  /* 0x0000000c0500728c */ /* 0x000fc40008706670 */
        /* <DEDUP_REMOVED lines=19> */
.L_x_40:
[----:B------:R-:W2:Y:S02]  /*2a30*/  LDCU UR4, c[0x0][0xb30] ;  /* 0x00016600ff0477ac */ /* 0x000ea40008000800 */
[----:B--2---:R-:W-:-:S09]  /*2a40*/  UISETP.NE.AND UP0, UPT, UR4, 0x1, UPT ;  /* 0x000000010400788c */ /* 0x004fd2000bf05270 */
[----:B------:R-:W-:Y:S05]  /*2a50*/  BRA.U UP0, `(.L_x_41) ;  /* 0x0000000100447547 */ /* 0x000fea000b800000 */
[----:B------:R-:W2:Y:S01]  /*2a60*/  LDCU.128 UR12, c[0x0][0xb10] ;  /* 0x00016200ff0c77ac */ /* 0x000ea20008000c00 */
[----:B------:R-:W3:Y:S01]  /*2a70*/  LDCU UR10, c[0x0][0xb0c] ;  /* 0x00016180ff0a77ac */ /* 0x000ee20008000800 */
[----:B------:R-:W4:Y:S01]  /*2a80*/  LDCU UR11, c[0x0][0xb20] ;  /* 0x00016400ff0b77ac */ /* 0x000f220008000800 */
[----:B--2---:R-:W-:Y:S02]  /*2a90*/  UIMAD.WIDE.U32 UR8, UR38, UR12, URZ ;  /* 0x0000000c260872a5 */ /* 0x004fe4000f8e00ff */
[----:B------:R-:W-:Y:S02]  /*2aa0*/  UIMAD.WIDE.U32 UR4, UR37, UR15, URZ ;  /* 0x0000000f250472a5 */ /* 0x000fe4000f8e00ff */
[----:B---3--:R-:W-:Y:S02]  /*2ab0*/  UISETP.NE.AND UP2, UPT, UR10, 0x1, UPT ;  /* 0x000000010a00788c */ /* 0x008fe4000bf45270 */
[----:B------:R-:W-:Y:S01]  /*2ac0*/  UISETP.NE.AND UP0, UPT, UR14, 0x1, UPT ;  /* 0x000000010e00788c */ /* 0x000fe2000bf05270 */
[----:B------:R-:W-:-:S02]  /*2ad0*/  UMOV UR8, UR9 ;  /* 0x0000000900087c82 */ /* 0x000fc40008000000 */
[----:B------:R-:W-:Y:S01]  /*2ae0*/  UMOV UR4, UR5 ;  /* 0x0000000500047c82 */ /* 0x000fe20008000000 */
[----:B------:R-:W-:Y:S02]  /*2af0*/  USHF.R.U32.HI UR13, URZ, UR13, UR8 ;  /* 0x0000000dff0d7299 */ /* 0x000fe40008011608 */
[----:B----4-:R-:W-:Y:S02]  /*2b00*/  USHF.R.U32.HI UR4, URZ, UR11, UR4 ;  /* 0x0000000bff047299 */ /* 0x010fe40008011604 */
[----:B------:R-:W-:Y:S02]  /*2b10*/  USEL UR5, UR38, UR13, !UP2 ;  /* 0x0000000d26057287 */ /* 0x000fe4000d000000 */
[----:B------:R-:W-:-:S04]  /*2b20*/  USEL UR4, UR37, UR4, !UP0 ;  /* 0x0000000425047287 */ /* 0x000fc8000c000000 */
[----:B------:R-:W-:Y:S02]  /*2b30*/  UIADD3 UR8, UPT, UPT, UR5, -UR4, URZ ;  /* 0x8000000405087290 */ /* 0x000fe4000fffe0ff */
[----:B------:R-:W-:Y:S02]  /*2b40*/  UIADD3 UR4, UPT, UPT, -UR5, UR4, URZ ;  /* 0x0000000405047290 */ /* 0x000fe4000fffe1ff */
[----:B------:R-:W-:Y:S02]  /*2b50*/  UIMAD UR37, UR8, UR14, UR37 ;  /* 0x0000000e082572a4 */ /* 0x000fe4000f8e0225 */
[----:B------:R-:W-:-:S12]  /*2b60*/  UIMAD UR38, UR4, UR10, UR38 ;  /* 0x0000000a042672a4 */ /* 0x000fd8000f8e0226 */
.L_x_41:
[----:B------:R-:W-:Y:S01]  /*2b70*/  VIADD R11, R11, 0x1 ;  /* 0x000000010b0b7836 */ /* 0x000fe20000000000 */
[----:B------:R-:W-:Y:S02]  /*2b80*/  R2UR UR5, R97 ;  /* 0x00000000610572ca */ /* 0x000fe400000e0000 */
[----:B------:R-:W-:Y:S02]  /*2b90*/  R2UR UR4, R96 ;  /* 0x00000000600472ca */ /* 0x000fe400000e0000 */
[C---:B------:R-:W-:Y:S02]  /*2ba0*/  ISETP.NE.AND P0, PT, R11.reuse, 0x2, PT ;  /* 0x000000020b00780c */ /* 0x040fe40003f05270 */
[----:B------:R-:W-:Y:S02]  /*2bb0*/  PLOP3.LUT P1, PT, PT, PT, PT, 0x80, 0x8 ;  /* 0x000000000008781c */ /* 0x000fe40003f2f070 */
[----:B------:R-:W-:Y:S02]  /*2bc0*/  SEL R3, RZ, 0x1, P0 ;  /* 0x00000001ff037807 */ /* 0x000fe40000000000 */
[----:B------:R-:W-:-:S02]  /*2bd0*/  SEL R11, R11, RZ, P0 ;  /* 0x000000ff0b0b7207 */ /* 0x000fc40000000000 */
[----:B------:R-:W-:Y:S01]  /*2be0*/  LOP3.LUT R10, R10, R3, RZ, 0x3c, !PT ;  /* 0x000000030a0a7212 */ /* 0x000fe200078e3cff */
[----:B------:R-:W-:Y:S02]  /*2bf0*/  UIADD3 UR16, UPT, UPT, UR38, UR5, URZ ;  /* 0x0000000526107290 */ /* 0x000fe4000fffe0ff */
[----:B------:R-:W-:Y:S01]  /*2c00*/  UIADD3 UR20, UPT, UPT, UR37, UR4, URZ ;  /* 0x0000000425147290 */ /* 0x000fe2000fffe0ff */
[----:B------:R-:W-:Y:S11]  /*2c10*/  BRA.U UP1, `(.L_x_42) ;  /* 0xfffffff101047547 */ /* 0x000ff6000b83ffff */
[----:B------:R-:W-:Y:S01]  /*2c20*/  UIADD3 UR8, UPT, UPT, UR6, 0x28, URZ ;  /* 0x0000002806087890 */ /* 0x000fe2000fffe0ff */
[----:B------:R-:W-:-:S03]  /*2c30*/  SHF.L.U32 R3, R12, 0x1f, RZ ;  /* 0x0000001f0c037819 */ /* 0x000fc600000006ff */
[----:B------:R-:W-:-:S09]  /*2c40*/  ULEA UR4, UR7, UR8, 0x3 ;  /* 0x0000000807047291 */ /* 0x000fd2000f8e18ff */
[----:B------:R-:W2:Y:S02]  /*2c50*/  SYNCS.PHASECHK.TRANS64.TRYWAIT P0, [UR4], R3 ;  /* 0x00000003ff0075a7 */ /* 0x000ea40008001104 */
[----:B--2---:R-:W-:Y:S05]  /*2c60*/  @!P0 BRA `(.L_x_43) ;  /* 0x000000b800708947 */ /* 0x004fea0003800000 */
.L_x_189:
[----:B------:R-:W-:-:S04]  /*2c70*/  UIADD3 UR4, UPT, UPT, UR7, 0x1, URZ ;  /* 0x0000000107047890 */ /* 0x000fc8000fffe0ff */
[----:B------:R-:W-:-:S04]  /*2c80*/  UISETP.NE.AND UP0, UPT, UR4, 0x5, UPT ;  /* 0x000000050400788c */ /* 0x000fc8000bf05270 */
[----:B------:R-:W-:Y:S02]  /*2c90*/  USEL UR6, URZ, 0x1, UP0 ;  /* 0x00000001ff067887 */ /* 0x000fe40008000000 */
[----:B------:R-:W-:-:S04]  /*2ca0*/  USEL UR4, UR4, URZ, UP0 ;  /* 0x000000ff04047287 */ /* 0x000fc80008000000 */
[----:B------:R-:W-:Y:S01]  /*2cb0*/  ULEA UR5, UR4, UR8, 0x3 ;  /* 0x0000000804057291 */ /* 0x000fe2000f8e18ff */
[----:B------:R-:W-:-:S04]  /*2cc0*/  LOP3.LUT R2, R12, UR6, RZ, 0x3c, !PT ;  /* 0x000000060c027c12 */ /* 0x000fc8000f8e3cff */
[----:B-1----:R-:W-:-:S04]  /*2cd0*/  SHF.L.U32 R3, R2, 0x1f, RZ ;  /* 0x0000001f02037819 */ /* 0x002fc800000006ff */
[----:B------:R-:W1:Y:S02]  /*2ce0*/  SYNCS.PHASECHK.TRANS64.TRYWAIT P0, [UR5], R3 ;  /* 0x00000003ff0075a7 */ /* 0x000e640008001105 */
[----:B-1----:R-:W-:Y:S05]  /*2cf0*/  @!P0 BRA `(.L_x_44) ;  /* 0x000000b800648947 */ /* 0x002fea0003800000 */
.L_x_191:
        /* <DEDUP_REMOVED lines=9> */
.L_x_193:
        /* <DEDUP_REMOVED lines=9> */
.L_x_195:
[----:B------:R-:W-:-:S04]  /*2e20*/  UIADD3 UR4, UPT, UPT, UR4, 0x1, URZ ;  /* 0x0000000104047890 */ /* 0x000fc8000fffe0ff */
[----:B------:R-:W-:-:S04]  /*2e30*/  UISETP.NE.AND UP0, UPT, UR4, 0x5, UPT ;  /* 0x000000050400788c */ /* 0x000fc8000bf05270 */
[----:B------:R-:W-:Y:S02]  /*2e40*/  USEL UR5, URZ, 0x1, UP0 ;  /* 0x00000001ff057887 */ /* 0x000fe40008000000 */
[----:B------:R-:W-:-:S04]  /*2e50*/  USEL UR4, UR4, URZ, UP0 ;  /* 0x000000ff04047287 */ /* 0x000fc80008000000 */
[----:B------:R-:W-:Y:S01]  /*2e60*/  ULEA UR4, UR4, UR8, 0x3 ;  /* 0x0000000804047291 */ /* 0x000fe2000f8e18ff */
[----:B-1----:R-:W-:-:S04]  /*2e70*/  LOP3.LUT R3, R2, UR5, RZ, 0x3c, !PT ;  /* 0x0000000502037c12 */ /* 0x002fc8000f8e3cff */
[----:B------:R-:W-:Y:S01]  /*2e80*/  SHF.L.U32 R3, R3, 0x1f, RZ ;  /* 0x0000001f03037819 */ /* 0x000fe200000006ff */
[----:B------:R-:W-:-:S07]  /*2e90*/  IMAD.U32 R0, RZ, RZ, UR4 ;  /* 0x00000004ff007e24 */ /* 0x000fce000f8e00ff */
.L_x_47:
[----:B-1----:R1:W2:Y:S02]  /*2ea0*/  SYNCS.PHASECHK.TRANS64.TRYWAIT P0, [R0+URZ], R3 ;  /* 0x00000003000075a7 */ /* 0x0022a400080011ff */
[----:B--2---:R-:W-:Y:S05]  /*2eb0*/  @!P0 NANOSLEEP.SYNCS 0x989680 ;  /* 0x009896800000895d */ /* 0x004fea0003900000 */
[----:B------:R-:W2:Y:S02]  /*2ec0*/  @!P0 SYNCS.PHASECHK.TRANS64 P0, [R0+URZ], R3 ;  /* 0x00000003000085a7 */ /* 0x000ea400080010ff */
[----:B--2---:R-:W-:Y:S05]  /*2ed0*/  @P0 EXIT ;  /* 0x000000000000094d */ /* 0x004fea0003800000 */
[----:B------:R-:W-:Y:S05]  /*2ee0*/  BRA `(.L_x_47) ;  /* 0xfffffffc00ec7947 */ /* 0x000fea000383ffff */
.L_x_22:
[----:B------:R-:W-:-:S04]  /*2ef0*/  UISETP.NE.AND UP0, UPT, UR52, URZ, UPT ;  /* 0x000000ff3400728c */ /* 0x000fc8000bf05270 */
[----:B------:R-:W-:-:S09]  /*2f00*/  UISETP.NE.OR UP0, UPT, UR25, 0x1, UP0 ;  /* 0x000000011900788c */ /* 0x000fd20008705670 */
[----:B------:R-:W-:Y:S05]  /*2f10*/  BRA.U UP0, `(.L_x_48) ;  /* 0x0000000500487547 */ /* 0x000fea000b800000 */
[----:B------:R-:W-:Y:S01]  /*2f20*/  ISETP.GE.U32.AND P2, PT, R0, 0x10, PT ;  /* 0x000000100000780c */ /* 0x000fe20003f46070 */
[----:B------:R-:W-:Y:S01]  /*2f30*/  IMAD.MOV.U32 R12, RZ, RZ, 0x1 ;  /* 0x00000001ff0c7424 */ /* 0x000fe200078e00ff */
[----:B------:R-:W-:Y:S02]  /*2f40*/  CS2R R10, SRZ ;  /* 0x00000000000a7805 */ /* 0x000fe4000001ff00 */
[----:B------:R-:W-:Y:S01]  /*2f50*/  CS2R R8, SRZ ;  /* 0x0000000000087805 */ /* 0x000fe2000001ff00 */
[----:B------:R-:W-:Y:S01]  /*2f60*/  UMOV UR6, 0x400 ;  /* 0x0000040000067882 */ /* 0x000fe20000000000 */
[----:B------:R-:W-:Y:S01]  /*2f70*/  UMOV UR5, URZ ;  /* 0x000000ff00057c82 */ /* 0x000fe20008000000 */
[----:B------:R-:W-:-:S12]  /*2f80*/  ULEA UR6, UR52, UR6, 0x18 ;  /* 0x0000000634067291 */ /* 0x000fd8000f8ec0ff */
.L_x_52:
[----:B------:R-:W-:Y:S02]  /*2f90*/  LEA R2, R8, UR6, 0x3 ;  /* 0x0000000608027c11 */ /* 0x000fe4000f8e18ff */
[----:B------:R-:W-:-:S03]  /*2fa0*/  SHF.L.U32 R5, R9, 0x1f, RZ ;  /* 0x0000001f09057819 */ /* 0x000fc600000006ff */
[----:B------:R-:W-:Y:S01]  /*2fb0*/  VIADD R4, R2, 0xf0 ;  /* 0x000000f002047836 */ /* 0x000fe20000000000 */
[----:B------:R-:W1:Y:S02]  /*2fc0*/  SYNCS.PHASECHK.TRANS64.TRYWAIT P0, [R2+URZ+0xe0], R5 ;  /* 0x0000e005020075a7 */ /* 0x000e6400080011ff */
[----:B-1----:R-:W-:Y:S05]  /*2fd0*/  @!P0 BRA `(.L_x_49) ;  /* 0x000000b400f48947 */ /* 0x002fea0003800000 */
.L_x_196:
[----:B------:R-:W-:Y:S01]  /*2fe0*/  ULEA UR4, UR5, UR6, 0x3 ;  /* 0x0000000605047291 */ /* 0x000fe2000f8e18ff */
[----:B------:R-:W-:Y:S02]  /*2ff0*/  PRMT R4, RZ, 0x654, R4 ;  /* 0x00000654ff047816 */ /* 0x000fe40000000004 */
[----:B-1----:R-:W-:Y:S01]  /*3000*/  SHF.L.U32 R5, R12, 0x1f, RZ ;  /* 0x0000001f0c057819 */ /* 0x002fe200000006ff */
[----:B------:R-:W-:Y:S01]  /*3010*/  UIADD3 UR7, UPT, UPT, UR4, 0xa0, URZ ;  /* 0x000000a004077890 */ /* 0x000fe2000fffe0ff */
[----:B------:R1:W-:Y:S05]  /*3020*/  SYNCS.ARRIVE.TRANS64.RED.A1T0 RZ, [R4+URZ], RZ ;  /* 0x000000ff04ff79a7 */ /* 0x0003ea00081004ff */
[----:B------:R-:W-:Y:S01]  /*3030*/  IMAD.U32 R7, RZ, RZ, UR7 ;  /* 0x00000007ff077e24 */ /* 0x000fe2000f8e00ff */
[----:B------:R-:W2:Y:S04]  /*3040*/  SYNCS.PHASECHK.TRANS64.TRYWAIT P0, [UR4+0xb0], R5 ;  /* 0x0000b005ff0075a7 */ /* 0x000ea80008001104 */
[----:B------:R-:W-:Y:S01]  /*3050*/  PRMT R6, R0, 0x654, R7 ;  /* 0x0000065400067816 */ /* 0x000fe20000000007 */
[----:B-1----:R-:W-:Y:S01]  /*3060*/  @!P2 IMAD.MOV.U32 R4, RZ, RZ, 0x10 ;  /* 0x00000010ff04a424 */ /* 0x002fe200078e00ff */
[----:B--2---:R-:W-:Y:S06]  /*3070*/  @!P0 BRA `(.L_x_50) ;  /* 0x000000b400e08947 */ /* 0x004fec0003800000 */
.L_x_198:
[----:B------:R-:W-:Y:S01]  /*3080*/  ULEA UR8, UR5, UR6, 0x4 ;  /* 0x0000000605087291 */ /* 0x000fe2000f8e20ff */
[----:B------:R-:W-:Y:S01]  /*3090*/  SEL R3, R6, R3, !P2 ;  /* 0x0000000306037207 */ /* 0x000fe20005000000 */
[----:B------:R-:W-:Y:S01]  /*30a0*/  UIADD3 UR9, UPT, UPT, UR4, 0xa0, URZ ;  /* 0x000000a004097890 */ /* 0x000fe2000fffe0ff */
[----:B-1----:R-:W-:Y:S01]  /*30b0*/  LEA R2, R11, UR6, 0x3 ;  /* 0x000000060b027c11 */ /* 0x002fe2000f8e18ff */
[----:B------:R-:W-:Y:S01]  /*30c0*/  UIADD3 UR8, UPT, UPT, UR8, 0x110, URZ ;  /* 0x0000011008087890 */ /* 0x000fe2000fffe0ff */
[----:B------:R-:W-:Y:S01]  /*30d0*/  SHF.L.U32 R5, R10, 0x1f, RZ ;  /* 0x0000001f0a057819 */ /* 0x000fe200000006ff */
[----:B------:R1:W-:Y:S01]  /*30e0*/  @!P2 SYNCS.ARRIVE.TRANS64.RED RZ, [R3+URZ], R4 ;  /* 0x0000000403ffa9a7 */ /* 0x0003e200080004ff */
[----:B------:R-:W-:Y:S01]  /*30f0*/  UIADD3 UR4, UPT, UPT, UR5, 0x1, URZ ;  /* 0x0000000105047890 */ /* 0x000fe2000fffe0ff */
[----:B------:R-:W-:-:S03]  /*3100*/  VIADD R8, R8, 0x1 ;  /* 0x0000000108087836 */ /* 0x000fc60000000000 */
[----:B------:R-:W-:Y:S02]  /*3110*/  UISETP.NE.AND UP0, UPT, UR4, 0x2, UPT ;  /* 0x000000020400788c */ /* 0x000fe4000bf05270 */
[----:B------:R-:W-:Y:S06]  /*3120*/  UGETNEXTWORKID.BROADCAST [UR8], [UR9] ;  /* 0x00000000080073ca */ /* 0x000fec0008000100 */
[----:B------:R-:W-:Y:S01]  /*3130*/  USEL UR7, URZ, 0x1, UP0 ;  /* 0x00000001ff077887 */ /* 0x000fe20008000000 */
[----:B------:R-:W-:Y:S01]  /*3140*/  ISETP.NE.AND P0, PT, R8, 0x2, PT ;  /* 0x000000020800780c */ /* 0x000fe20003f05270 */
[----:B------:R-:W-:Y:S01]  /*3150*/  USEL UR5, UR4, URZ, UP0 ;  /* 0x000000ff04057287 */ /* 0x000fe20008000000 */
[----:B------:R-:W2:Y:S03]  /*3160*/  SYNCS.PHASECHK.TRANS64.TRYWAIT P1, [R2+URZ+0xa0], R5 ;  /* 0x0000a005020075a7 */ /* 0x000ea600080211ff */
[----:B------:R-:W-:Y:S01]  /*3170*/  LOP3.LUT R12, R12, UR7, RZ, 0x3c, !PT ;  /* 0x000000070c0c7c12 */ /* 0x000fe2000f8e3cff */
[----:B-12---:R-:W-:Y:S07]  /*3180*/  @!P1 BRA `(.L_x_51) ;  /* 0x000000b400b49947 */ /* 0x006fee0003800000 */
.L_x_199:
[C---:B------:R-:W-:Y:S01]  /*3190*/  LEA R4, R11.reuse, UR6, 0x4 ;  /* 0x000000060b047c11 */ /* 0x040fe2000f8e20ff */
[----:B-1----:R-:W-:Y:S01]  /*31a0*/  VIADD R2, R2, 0xb0 ;  /* 0x000000b002027836 */ /* 0x002fe20000000000 */
[----:B------:R-:W-:Y:S01]  /*31b0*/  SEL R8, R8, RZ, P0 ;  /* 0x000000ff08087207 */ /* 0x000fe20000000000 */
[----:B------:R-:W-:-:S03]  /*31c0*/  VIADD R11, R11, 0x1 ;  /* 0x000000010b0b7836 */ /* 0x000fc60000000000 */
[----:B------:R-:W1:Y:S01]  /*31d0*/  LDS.128 R4, [R4+0x110] ;  /* 0x0001100004047984 */ /* 0x000e620000000c00 */
[----:B------:R-:W-:Y:S02]  /*31e0*/  PRMT R2, RZ, 0x654, R2 ;  /* 0x00000654ff027816 */ /* 0x000fe40000000002 */
[C---:B------:R-:W-:Y:S01]  /*31f0*/  ISETP.NE.AND P1, PT, R11.reuse, 0x2, PT ;  /* 0x000000020b00780c */ /* 0x040fe20003f25270 */
[----:B------:R-:W-:Y:S01]  /*3200*/  @!PT LDS RZ, [RZ] ;  /* 0x00000000fffff984 */ /* 0x000fe20000000800 */
[----:B------:R-:W-:Y:S01]  /*3210*/  @!PT LDS RZ, [RZ] ;  /* 0x00000000fffff984 */ /* 0x000fe20000000800 */
[----:B------:R-:W-:Y:S01]  /*3220*/  @!PT LDS RZ, [RZ] ;  /* 0x00000000fffff984 */ /* 0x000fe20000000800 */
[----:B------:R-:W-:Y:S01]  /*3230*/  @!PT LDS RZ, [RZ] ;  /* 0x00000000fffff984 */ /* 0x000fe20000000800 */
[----:B------:R2:W-:Y:S06]  /*3240*/  MEMBAR.ALL.CTA ;  /* 0x0000000000007992 */ /* 0x0005ec0000008000 */
[----:B--2---:R-:W2:Y:S01]  /*3250*/  FENCE.VIEW.ASYNC.S ;  /* 0x00000000000073c6 */ /* 0x004ea20000000000 */
[----:B------:R-:W-:Y:S01]  /*3260*/  SEL R11, R11, RZ, P1 ;  /* 0x000000ff0b0b7207 */ /* 0x000fe20000800000 */
[----:B--2---:R2:W-:Y:S01]  /*3270*/  SYNCS.ARRIVE.TRANS64.RED.A1T0 RZ, [R2+URZ], RZ ;  /* 0x000000ff02ff79a7 */ /* 0x0045e200081004ff */
[----:B-1----:R-:W-:-:S02]  /*3280*/  LOP3.LUT P3, RZ, R6, 0x1, RZ, 0xc0, !PT ;  /* 0x0000000106ff7812 */ /* 0x002fc4000786c0ff */
[----:B------:R-:W-:-:S04]  /*3290*/  SEL R5, RZ, 0x1, P1 ;  /* 0x00000001ff057807 */ /* 0x000fc80000800000 */
[----:B------:R-:W-:Y:S02]  /*32a0*/  LOP3.LUT R10, R10, R5, RZ, 0x3c, !PT ;  /* 0x000000050a0a7212 */ /* 0x000fe400078e3cff */
[----:B--2---:R-:W-:-:S04]  /*32b0*/  SEL R2, RZ, 0x1, P0 ;  /* 0x00000001ff027807 */ /* 0x004fc80000000000 */
[----:B------:R-:W-:Y:S01]  /*32c0*/  LOP3.LUT R9, R9, R2, RZ, 0x3c, !PT ;  /* 0x0000000209097212 */ /* 0x000fe200078e3cff */
[----:B------:R-:W-:Y:S06]  /*32d0*/  @P3 BRA `(.L_x_52) ;  /* 0xfffffffc002c3947 */ /* 0x000fec000383ffff */
[----:B------:R-:W-:Y:S01]  /*32e0*/  ULEA UR4, UR5, UR6, 0x3 ;  /* 0x0000000605047291 */ /* 0x000fe2000f8e18ff */
[----:B------:R-:W-:-:S08]  /*32f0*/  SHF.L.U32 R3, R12, 0x1f, RZ ;  /* 0x0000001f0c037819 */ /* 0x000fd000000006ff */
[----:B------:R-:W1:Y:S02]  /*3300*/  SYNCS.PHASECHK.TRANS64 P0, [UR4+0xb0], R3 ;  /* 0x0000b003ff0075a7 */ /* 0x000e640008001004 */
[----:B-1----:R-:W-:Y:S05]  /*3310*/  @P0 BRA `(.L_x_53) ;  /* 0x0000000000080947 */ /* 0x002fea0003800000 */
[----:B------:R-:W1:Y:S02]  /*3320*/  SYNCS.PHASECHK.TRANS64.TRYWAIT P0, [UR4+0xb0], R3 ;  /* 0x0000b003ff0075a7 */ /* 0x000e640008001104 */
[----:B-1----:R-:W-:Y:S05]  /*3330*/  @!P0 BRA `(.L_x_54) ;  /* 0x000000b4005c8947 */ /* 0x002fea0003800000 */
.L_x_53:
[----:B------:R-:W-:-:S04]  /*3340*/  UIADD3 UR7, UPT, UPT, UR5, 0x1, URZ ;  /* 0x0000000105077890 */ /* 0x000fc8000fffe0ff */
[----:B------:R-:W-:-:S04]  /*3350*/  UISETP.NE.AND UP0, UPT, UR7, 0x2, UPT ;  /* 0x000000020700788c */ /* 0x000fc8000bf05270 */
[----:B------:R-:W-:Y:S02]  /*3360*/  USEL UR8, URZ, 0x1, UP0 ;  /* 0x00000001ff087887 */ /* 0x000fe40008000000 */
[----:B------:R-:W-:-:S04]  /*3370*/  USEL UR7, UR7, URZ, UP0 ;  /* 0x000000ff07077287 */ /* 0x000fc80008000000 */
[----:B------:R-:W-:Y:S01]  /*3380*/  ULEA UR7, UR7, UR6, 0x3 ;  /* 0x0000000607077291 */ /* 0x000fe2000f8e18ff */
[----:B-1----:R-:W-:-:S04]  /*3390*/  LOP3.LUT R3, R12, UR8, RZ, 0x3c, !PT ;  /* 0x000000080c037c12 */ /* 0x002fc8000f8e3cff */
[----:B------:R-:W-:-:S04]  /*33a0*/  SHF.L.U32 R0, R3, 0x1f, RZ ;  /* 0x0000001f03007819 */ /* 0x000fc800000006ff */
[----:B------:R-:W1:Y:S02]  /*33b0*/  SYNCS.PHASECHK.TRANS64 P0, [UR7+0xb0], R0 ;  /* 0x0000b000ff0075a7 */ /* 0x000e640008001007 */
[----:B-1----:R-:W-:Y:S05]  /*33c0*/  @P0 EXIT ;  /* 0x000000000000094d */ /* 0x002fea0003800000 */
[----:B------:R-:W-:Y:S02]  /*33d0*/  SHF.L.U32 R3, R3, 0x1f, RZ ;  /* 0x0000001f03037819 */ /* 0x000fe400000006ff */
[----:B------:R-:W-:-:S07]  /*33e0*/  MOV R0, UR7 ;  /* 0x0000000700007c02 */ /* 0x000fce0008000f00 */
.L_x_55:
[----:B-1----:R1:W2:Y:S02]  /*33f0*/  SYNCS.PHASECHK.TRANS64.TRYWAIT P0, [R0+URZ+0xb0], R3 ;  /* 0x0000b003000075a7 */ /* 0x0022a400080011ff */
[----:B--2---:R-:W-:Y:S05]  /*3400*/  @!P0 NANOSLEEP.SYNCS 0x989680 ;  /* 0x009896800000895d */ /* 0x004fea0003900000 */
[----:B------:R-:W2:Y:S02]  /*3410*/  @!P0 SYNCS.PHASECHK.TRANS64 P0, [R0+URZ+0xb0], R3 ;  /* 0x0000b003000085a7 */ /* 0x000ea400080010ff */
[----:B--2---:R-:W-:Y:S05]  /*3420*/  @P0 EXIT ;  /* 0x000000000000094d */ /* 0x004fea0003800000 */
[----:B------:R-:W-:Y:S05]  /*3430*/  BRA `(.L_x_55) ;  /* 0xfffffffc00ec7947 */ /* 0x000fea000383ffff */
.L_x_48:
[----:B------:R-:W-:Y:S05]  /*3440*/  BRA.U UP4, `(.L_x_56) ;  /* 0x0000001104907547 */ /* 0x000fea000b800000 */
[----:B------:R-:W-:Y:S01]  /*3450*/  UMOV UR4, 0x40 ;  /* 0x0000004000047882 */ /* 0x000fe20000000000 */
[----:B------:R-:W-:Y:S01]  /*3460*/  NOP ;  /* 0x0000000000007918 */ /* 0x000fe20000000000 */
[----:B------:R-:W-:Y:S01]  /*3470*/  ULEA UR5, UR52, UR4, 0x18 ;  /* 0x0000000434057291 */ /* 0x000fe2000f8ec0ff */
[----:B------:R-:W-:Y:S02]  /*3480*/  UMOV UR6, 0x400 ;  /* 0x0000040000067882 */ /* 0x000fe40000000000 */
[----:B------:R-:W-:-:S06]  /*3490*/  ULEA UR6, UR52, UR6, 0x18 ;  /* 0x0000000634067291 */ /* 0x000fcc000f8ec0ff */
[----:B------:R-:W1:Y:S02]  /*34a0*/  LDS.U8 R0, [UR5+0x1c] ;  /* 0x00001c05ff007984 */ /* 0x000e640008000000 */
[----:B-1----:R-:W-:-:S13]  /*34b0*/  ISETP.NE.AND P0, PT, R0, RZ, PT ;  /* 0x000000ff0000720c */ /* 0x002fda0003f05270 */
[----:B------:R-:W-:Y:S05]  /*34c0*/  @P0 BRA `(.L_x_57) ;  /* 0x0000000400080947 */ /* 0x000fea0003800000 */
[----:B------:R-:W-:Y:S02]  /*34d0*/  UISETP.NE.U32.AND UP1, UPT, UR48, 0x1, UPT ;  /* 0x000000013000788c */ /* 0x000fe4000bf25070 */
[----:B------:R-:W-:-:S07]  /*34e0*/  UIADD3 UR7, UPT, UPT, UR5, 0x8, URZ ;  /* 0x0000000805077890 */ /* 0x000fce000fffe0ff */
[----:B------:R-:W-:Y:S05]  /*34f0*/  BRA.U !UP1, `(.L_x_58) ;  /* 0x00000001099c7547 */ /* 0x000fea000b800000 */
[----:B------:R-:W-:Y:S01]  /*3500*/  ELECT P0, URZ, PT ;  /* 0x0000000000ff782f */ /* 0x000fe20003800000 */
[----:B------:R-:W-:-:S12]  /*3510*/  BSSY B0, `(.L_x_58) ;  /* 0x0000025000007945 */ /* 0x000fd80003800000 */
[----:B------:R-:W-:Y:S05]  /*3520*/  @!P0 BRA `(.L_x_59) ;  /* 0x00000000008c8947 */ /* 0x000fea0003800000 */
[----:B------:R-:W-:-:S05]  /*3530*/  UMOV UR4, 0x10 ;  /* 0x0000001000047882 */ /* 0x000fca0000000000 */
[----:B------:R-:W-:Y:S04]  /*3540*/  DEPBAR.LE SB1, 0x36 ;  /* 0x00009d800000791a */ /* 0x000fe80000000000 */
[----:B------:R-:W1:Y:S02]  /*3550*/  UTCATOMSWS.2CTA.FIND_AND_SET.ALIGN UP0, UR4, UR4 ;  /* 0x00000004000475e3 */ /* 0x000e640008200800 */
[----:B-1----:R-:W-:Y:S01]  /*3560*/  MOV R11, UR4 ;  /* 0x00000004000b7c02 */ /* 0x002fe20008000f00 */
[----:B------:R-:W-:Y:S06]  /*3570*/  BRA.U UP0, `(.L_x_60) ;  /* 0x0000000100187547 */ /* 0x000fec000b800000 */
.L_x_61:
[----:B------:R-:W-:Y:S05]  /*3580*/  NANOSLEEP 0x64 ;  /* 0x000000640000795d */ /* 0x000fea0003800000 */
[----:B------:R-:W-:-:S05]  /*3590*/  UMOV UR4, 0x10 ;  /* 0x0000001000047882 */ /* 0x000fca0000000000 */
[----:B------:R-:W-:Y:S04]  /*35a0*/  DEPBAR.LE SB1, 0x36 ;  /* 0x00009d800000791a */ /* 0x000fe80000000000 */
[----:B------:R-:W1:Y:S02]  /*35b0*/  UTCATOMSWS.2CTA.FIND_AND_SET.ALIGN UP0, UR4, UR4 ;  /* 0x00000004000475e3 */ /* 0x000e640008200800 */
[----:B-1----:R-:W-:Y:S01]  /*35c0*/  MOV R11, UR4 ;  /* 0x00000004000b7c02 */ /* 0x002fe20008000f00 */
[----:B------:R-:W-:Y:S05]  /*35d0*/  BRA.U !UP0, `(.L_x_61) ;  /* 0xfffffffd08e87547 */ /* 0x000fea000b83ffff */
.L_x_60:
[----:B------:R-:W1:Y:S01]  /*35e0*/  LDS R7, [UR5+0x10] ;  /* 0x00001005ff077984 */ /* 0x000e620008000800 */
[----:B------:R-:W-:Y:S01]  /*35f0*/  IMAD.U32 R5, RZ, RZ, UR6 ;  /* 0x00000006ff057e24 */ /* 0x000fe2000f8e00ff */
[----:B------:R-:W-:-:S03]  /*3600*/  MOV R4, UR47 ;  /* 0x0000002f00047c02 */ /* 0x000fc60008000f00 */
[----:B------:R-:W-:Y:S01]  /*3610*/  VIADD R5, R5, 0x130 ;  /* 0x0000013005057836 */ /* 0x000fe20000000000 */
[----:B-1----:R-:W-:-:S04]  /*3620*/  SHF.L.U32 R7, R7, 0x1f, RZ ;  /* 0x0000001f07077819 */ /* 0x002fc800000006ff */
[----:B------:R-:W1:Y:S02]  /*3630*/  SYNCS.PHASECHK.TRANS64.TRYWAIT P0, [UR5+0x8], R7 ;  /* 0x00000807ff0075a7 */ /* 0x000e640008001105 */
[----:B-1----:R-:W-:Y:S05]  /*3640*/  @P0 BRA `(.L_x_62) ;  /* 0x0000000000080947 */ /* 0x002fea0003800000 */
[----:B------:R-:W1:Y:S02]  /*3650*/  SYNCS.PHASECHK.TRANS64.TRYWAIT P0, [UR5+0x8], R7 ;  /* 0x00000807ff0075a7 */ /* 0x000e640008001105 */
[----:B-1----:R-:W-:Y:S05]  /*3660*/  @!P0 BRA `(.L_x_63) ;  /* 0x000000b000a88947 */ /* 0x002fea0003800000 */
.L_x_62:
[----:B-1----:R-:W-:Y:S01]  /*3670*/  HFMA2 R0, -RZ, RZ, 0, 5.9604644775390625e-08 ;  /* 0x00000001ff007431 */ /* 0x002fe200000001ff */
[----:B------:R-:W-:Y:S01]  /*3680*/  UPRMT UR4, UR47, 0x654, UR7 ;  /* 0x000006542f047896 */ /* 0x000fe20008000007 */
[----:B------:R-:W-:Y:S01]  /*3690*/  IMAD.MOV.U32 R8, RZ, RZ, 0xffff ;  /* 0x0000ffffff087424 */ /* 0x000fe200078e00ff */
[----:B------:R-:W-:Y:S01]  /*36a0*/  PRMT R4, R4, 0x654, R5 ;  /* 0x0000065404047816 */ /* 0x000fe20000000005 */
[----:B------:R-:W-:Y:S02]  /*36b0*/  IMAD.MOV.U32 R6, RZ, RZ, 0x4 ;  /* 0x00000004ff067424 */ /* 0x000fe400078e00ff */
[----:B------:R-:W-:Y:S01]  /*36c0*/  IMAD.SHL.U32 R9, R11, 0x20, RZ ;  /* 0x000000200b097824 */ /* 0x000fe200078e00ff */
[----:B------:R-:W-:Y:S02]  /*36d0*/  MOV R5, UR4 ;  /* 0x0000000400057c02 */ /* 0x000fe40008000f00 */
[-C--:B------:R-:W-:Y:S01]  /*36e0*/  SHF.L.U32 R8, R8, R11.reuse, RZ ;  /* 0x0000000b08087219 */ /* 0x080fe200000006ff */
[----:B------:R1:W-:Y:S01]  /*36f0*/  SYNCS.ARRIVE.TRANS64.RED RZ, [UR4], R6 ;  /* 0x00000006ffff79a7 */ /* 0x0003e20008000404 */
[----:B------:R-:W-:Y:S01]  /*3700*/  SHF.L.U32 R7, R0, R11, RZ ;  /* 0x0000000b00077219 */ /* 0x000fe200000006ff */
[----:B------:R1:W-:Y:S04]  /*3710*/  STS [UR6+0x130], R9 ;  /* 0x00013009ff007988 */ /* 0x0003e80008000806 */
[----:B------:R1:W-:Y:S04]  /*3720*/  STAS [R4.64], R11 ;  /* 0x0000000b04007dbd */ /* 0x0003e8000c0008ff */
[----:B------:R1:W-:Y:S04]  /*3730*/  ATOMS.OR RZ, [UR5+0x14], R8 ;  /* 0x00001408ffff798c */ /* 0x0003e8000b000005 */
[----:B------:R1:W-:Y:S04]  /*3740*/  ATOMS.OR RZ, [UR5+0x18], R7 ;  /* 0x00001807ffff798c */ /* 0x0003e8000b000005 */
[----:B------:R1:W-:Y:S02]  /*3750*/  ATOMS.XOR RZ, [UR5+0x10], R0 ;  /* 0x00001000ffff798c */ /* 0x0003e4000b800005 */
.L_x_59:
[----:B------:R-:W-:Y:S05]  /*3760*/  BSYNC B0 ;  /* 0x0000000000007941 */ /* 0x000fea0003800000 */
.L_x_58:
[----:B------:R-:W-:Y:S05]  /*3770*/  BRA.U UP1, `(.L_x_64) ;  /* 0x00000001016c7547 */ /* 0x000fea000b800000 */
[----:B------:R-:W-:-:S03]  /*3780*/  UMOV UR4, 0xffffffff ;  /* 0xffffffff00047882 */ /* 0x000fc60000000000 */
[----:B------:R-:W-:Y:S05]  /*3790*/  BRA.DIV UR4, `(.L_x_65) ;  /* 0x000000b204747947 */ /* 0x000fea000b800000 */
[----:B------:R-:W-:-:S13]  /*37a0*/  ELECT P6, URZ, PT ;  /* 0x0000000000ff782f */ /* 0x000fda00038c0000 */
.L_x_203:
[----:B------:R-:W-:Y:S05]  /*37b0*/  @!P6 BRA `(.L_x_64) ;  /* 0x00000000005ce947 */ /* 0x000fea0003800000 */
[----:B-1----:R-:W1:Y:S02]  /*37c0*/  LDS R5, [UR5+0x10] ;  /* 0x00001005ff057984 */ /* 0x002e640008000800 */
[----:B-1----:R-:W-:-:S04]  /*37d0*/  SHF.L.U32 R5, R5, 0x1f, RZ ;  /* 0x0000001f05057819 */ /* 0x002fc800000006ff */
[----:B------:R-:W1:Y:S02]  /*37e0*/  SYNCS.PHASECHK.TRANS64.TRYWAIT P0, [UR5+0x8], R5 ;  /* 0x00000805ff0075a7 */ /* 0x000e640008001105 */
[----:B-1----:R-:W-:Y:S05]  /*37f0*/  @P0 BRA `(.L_x_66) ;  /* 0x0000000000080947 */ /* 0x002fea0003800000 */
[----:B------:R-:W1:Y:S02]  /*3800*/  SYNCS.PHASECHK.TRANS64.TRYWAIT P0, [UR5+0x8], R5 ;  /* 0x00000805ff0075a7 */ /* 0x000e640008001105 */
[----:B-1----:R-:W-:Y:S05]  /*3810*/  @!P0 BRA `(.L_x_67) ;  /* 0x000000b000748947 */ /* 0x002fea0003800000 */
.L_x_66:
[----:B------:R-:W2:Y:S01]  /*3820*/  LDS R7, [UR6+0x130] ;  /* 0x00013006ff077984 */ /* 0x000ea20008000800 */
[----:B-1----:R-:W-:Y:S02]  /*3830*/  HFMA2 R0, -RZ, RZ, 0, 5.9604644775390625e-08 ;  /* 0x00000001ff007431 */ /* 0x002fe400000001ff */
[----:B------:R-:W-:Y:S01]  /*3840*/  IMAD.MOV.U32 R4, RZ, RZ, 0xffff ;  /* 0x0000ffffff047424 */ /* 0x000fe200078e00ff */
[----:B------:R-:W-:Y:S01]  /*3850*/  UPRMT UR4, UR47, 0x654, UR7 ;  /* 0x000006542f047896 */ /* 0x000fe20008000007 */
[----:B--2---:R-:W-:-:S03]  /*3860*/  IMAD.SHL.U32 R5, R7, 0x20, RZ ;  /* 0x0000002007057824 */ /* 0x004fc600078e00ff */
[-C--:B------:R-:W-:Y:S02]  /*3870*/  SHF.L.U32 R4, R4, R7.reuse, RZ ;  /* 0x0000000704047219 */ /* 0x080fe400000006ff */
[----:B------:R-:W-:Y:S01]  /*3880*/  SHF.L.U32 R7, R0, R7, RZ ;  /* 0x0000000700077219 */ /* 0x000fe200000006ff */
[----:B------:R2:W-:Y:S04]  /*3890*/  STS [UR6+0x130], R5 ;  /* 0x00013005ff007988 */ /* 0x0005e80008000806 */
[----:B------:R2:W-:Y:S04]  /*38a0*/  ATOMS.OR RZ, [UR5+0x14], R4 ;  /* 0x00001404ffff798c */ /* 0x0005e8000b000005 */
[----:B------:R2:W-:Y:S01]  /*38b0*/  ATOMS.OR RZ, [UR5+0x18], R7 ;  /* 0x00001807ffff798c */ /* 0x0005e2000b000005 */
[----:B------:R-:W-:Y:S03]  /*38c0*/  SYNCS.ARRIVE.TRANS64.RED.A1T0 RZ, [UR4], RZ ;  /* 0x000000ffffff79a7 */ /* 0x000fe60008100404 */
[----:B------:R2:W-:Y:S01]  /*38d0*/  ATOMS.XOR RZ, [UR5+0x10], R0 ;  /* 0x00001000ffff798c */ /* 0x0005e2000b800005 */
[----:B------:R-:W-:Y:S05]  /*38e0*/  BRA `(.L_x_64) ;  /* 0x0000000000107947 */ /* 0x000fea0003800000 */
.L_x_57:
[----:B------:R-:W-:Y:S02]  /*38f0*/  MOV R0, 0xffffffff ;  /* 0xffffffff00007802 */ /* 0x000fe40000000f00 */
[----:B------:R-:W-:-:S03]  /*3900*/  MOV R4, 0x3930 ;  /* 0x0000393000047802 */ /* 0x000fc60000000f00 */
[----:B------:R1:W-:Y:S04]  /*3910*/  STS [UR6+0x130], R0 ;  /* 0x00013000ff007988 */ /* 0x0003e80008000806 */
[----:B-1---5:R-:W-:Y:S05]  /*3920*/  CALL.REL.NOINC `($__internal_1_$__cuda_sm10x_tcgen05_guardrail_trap_phase_invalid_during_alloc) ;  /* 0x000000b800c87944 */ /* 0x022fea0003c00000 */
.L_x_64:
[----:B------:R-:W-:Y:S05]  /*3930*/  WARPSYNC.ALL ;  /* 0x0000000000007948 */ /* 0x000fea0003800000 */
[----:B------:R-:W3:Y:S01]  /*3940*/  S2UR UR4, SR_CgaCtaId ;  /* 0x00000000000479c3 */ /* 0x000ee20000008800 */
[----:B------:R-:W-:Y:S01]  /*3950*/  UMOV UR26, 0x400 ;  /* 0x00000400001a7882 */ /* 0x000fe20000000000 */
[----:B------:R-:W-:-:S06]  /*3960*/  NOP ;  /* 0x0000000000007918 */ /* 0x000fcc0000000000 */
[----:B------:R-:W-:Y:S06]  /*3970*/  BAR.ARV 0x6, 0xa0 ;  /* 0x0182800000007b1d */ /* 0x000fec0000002000 */
[----:B------:R-:W4:Y:S01]  /*3980*/  LDCU UR6, c[0x0][0x38c] ;  /* 0x00007180ff0677ac */ /* 0x000f220008000800 */
[----:B------:R-:W-:Y:S01]  /*3990*/  LOP3.LUT R3, R3, 0xffff, RZ, 0xc0, !PT ;  /* 0x0000ffff03037812 */ /* 0x000fe200078ec0ff */
[----:B-1----:R-:W-:Y:S01]  /*39a0*/  IMAD.MOV.U32 R9, RZ, RZ, 0x1 ;  /* 0x00000001ff097424 */ /* 0x002fe200078e00ff */
[----:B------:R-:W-:Y:S01]  /*39b0*/  LOP3.LUT R2, R2, 0xffff, RZ, 0xc0, !PT ;  /* 0x0000ffff02027812 */ /* 0x000fe200078ec0ff */
[----:B------:R-:W-:Y:S01]  /*39c0*/  IMAD.MOV.U32 R8, RZ, RZ, RZ ;  /* 0x000000ffff087224 */ /* 0x000fe200078e00ff */
[----:B------:R-:W-:Y:S01]  /*39d0*/  R2UR UR28, R3 ;  /* 0x00000000031c72ca */ /* 0x000fe200000e0000 */
[----:B------:R-:W-:Y:S01]  /*39e0*/  UMOV UR32, URZ ;  /* 0x000000ff00207c82 */ /* 0x000fe20008000000 */
[----:B------:R-:W-:-:S02]  /*39f0*/  R2UR UR42, R2 ;  /* 0x00000000022a72ca */ /* 0x000fc400000e0000 */
[----:B------:R-:W-:Y:S01]  /*3a00*/  CS2R R2, SRZ ;  /* 0x0000000000027805 */ /* 0x000fe2000001ff00 */
[----:B------:R-:W-:Y:S01]  /*3a10*/  UMOV UR23, URZ ;  /* 0x000000ff00177c82 */ /* 0x000fe20008000000 */
[----:B---3--:R-:W-:Y:S01]  /*3a20*/  ULEA UR26, UR4, UR26, 0x18 ;  /* 0x0000001a041a7291 */ /* 0x008fe2000f8ec0ff */
[----:B------:R-:W-:Y:S01]  /*3a30*/  UMOV UR22, URZ ;  /* 0x000000ff00167c82 */ /* 0x000fe20008000000 */
[----:B------:R-:W-:Y:S02]  /*3a40*/  UISETP.NE.AND UP3, UPT, UR48, URZ, UPT ;  /* 0x000000ff3000728c */ /* 0x000fe4000bf65270 */
[----:B------:R-:W-:Y:S02]  /*3a50*/  UIADD3 UR5, UPT, UPT, UR26, 0x10800, URZ ;  /* 0x000108001a057890 */ /* 0x000fe4000fffe0ff */
[----:B------:R-:W-:-:S03]  /*3a60*/  UIADD3 UR4, UPT, UPT, UR26, 0x24800, URZ ;  /* 0x000248001a047890 */ /* 0x000fc6000fffe0ff */
[----:B--2---:R-:W1:Y:S01]  /*3a70*/  LDS R0, [UR26+0x130] ;  /* 0x0001301aff007984 */ /* 0x004e620008000800 */
[----:B----4-:R-:W-:Y:S02]  /*3a80*/  UIADD3 UR6, UPT, UPT, UR6, 0x1f, URZ ;  /* 0x0000001f06067890 */ /* 0x010fe4000fffe0ff */
[----:B------:R-:W-:Y:S02]  /*3a90*/  USHF.R.U32.HI UR5, URZ, 0x4, UR5 ;  /* 0x00000004ff057899 */ /* 0x000fe40008011605 */
[----:B------:R-:W-:Y:S02]  /*3aa0*/  USHF.R.S32.HI UR33, URZ, 0x1f, UR6 ;  /* 0x0000001fff217899 */ /* 0x000fe40008011406 */
[----:B------:R-:W-:Y:S02]  /*3ab0*/  USHF.R.U32.HI UR4, URZ, 0x4, UR4 ;  /* 0x00000004ff047899 */ /* 0x000fe40008011604 */
[----:B------:R-:W-:Y:S02]  /*3ac0*/  ULEA.HI UR33, UR33, UR6, URZ, 0x5 ;  /* 0x0000000621217291 */ /* 0x000fe4000f8f28ff */
[----:B------:R-:W-:-:S02]  /*3ad0*/  ULOP3.LUT UR5, UR5, 0x3fff, URZ, 0xc0, !UPT ;  /* 0x00003fff05057892 */ /* 0x000fc4000f8ec0ff */
[----:B------:R-:W-:Y:S02]  /*3ae0*/  USHF.R.S32.HI UR33, URZ, 0x5, UR33 ;  /* 0x00000005ff217899 */ /* 0x000fe40008011421 */
[----:B------:R-:W-:Y:S02]  /*3af0*/  ULOP3.LUT UR30, UR4, 0x3fff, URZ, 0xc0, !UPT ;  /* 0x00003fff041e7892 */ /* 0x000fe4000f8ec0ff */
[----:B------:R-:W-:Y:S01]  /*3b00*/  UISETP.LT.AND UP0, UPT, UR33, 0x1, UPT ;  /* 0x000000012100788c */ /* 0x000fe2000bf01270 */
[----:B------:R-:W-:Y:S01]  /*3b10*/  UMOV UR40, 0x0 ;  /* 0x0000000000287882 */ /* 0x000fe20000000000 */
[----:B------:R-:W-:Y:S01]  /*3b20*/  UMOV UR41, 0x10400910 ;  /* 0x1040091000297882 */ /* 0x000fe20000000000 */
[----:B------:R-:W-:Y:S02]  /*3b30*/  ULOP3.LUT UR29, UR5, 0x10000, URZ, 0xfc, !UPT ;  /* 0x00010000051d7892 */ /* 0x000fe4000f8efcff */
[----:B------:R-:W-:Y:S02]  /*3b40*/  ULOP3.LUT UR30, UR30, 0x10000, URZ, 0xfc, !UPT ;  /* 0x000100001e1e7892 */ /* 0x000fe4000f8efcff */
[----:B------:R-:W-:Y:S01]  /*3b50*/  USEL UR43, UR33, 0x1, !UP0 ;  /* 0x00000001212b7887 */ /* 0x000fe2000c000000 */
[----:B------:R-:W-:Y:S01]  /*3b60*/  UMOV UR38, 0x0 ;  /* 0x0000000000267882 */ /* 0x000fe20000000000 */
[----:B------:R-:W-:Y:S01]  /*3b70*/  UMOV UR39, 0x10400910 ;  /* 0x1040091000277882 */ /* 0x000fe20000000000 */
[----:B------:R-:W-:Y:S01]  /*3b80*/  UMOV UR36, 0x0 ;  /* 0x0000000000247882 */ /* 0x000fe20000000000 */
[----:B------:R-:W-:Y:S01]  /*3b90*/  UMOV UR37, 0x10400910 ;  /* 0x1040091000257882 */ /* 0x000fe20000000000 */
[----:B------:R-:W-:Y:S01]  /*3ba0*/  UMOV UR34, 0x0 ;  /* 0x0000000000227882 */ /* 0x000fe20000000000 */
[----:B------:R-:W-:Y:S01]  /*3bb0*/  UMOV UR35, 0x10400910 ;  /* 0x1040091000237882 */ /* 0x000fe20000000000 */
[----:B-1----:R-:W-:-:S15]  /*3bc0*/  R2UR UR44, R0 ;  /* 0x00000000002c72ca */ /* 0x002fde00000e0000 */
.L_x_75:
[C---:B------:R-:W-:Y:S02]  /*3bd0*/  LEA R0, R8.reuse, UR26, 0x3 ;  /* 0x0000001a08007c11 */ /* 0x040fe4000f8e18ff */
[----:B------:R-:W-:Y:S02]  /*3be0*/  SHF.L.U32 R5, R3, 0x1f, RZ ;  /* 0x0000001f03057819 */ /* 0x000fe400000006ff */
[----:B------:R-:W-:Y:S02]  /*3bf0*/  LEA R4, R8, UR26, 0x4 ;  /* 0x0000001a08047c11 */ /* 0x000fe4000f8e20ff */
[----:B------:R-:W1:Y:S02]  /*3c00*/  SYNCS.PHASECHK.TRANS64.TRYWAIT P0, [R0+URZ+0xa0], R5 ;  /* 0x0000a005000075a7 */ /* 0x000e6400080011ff */
[----:B-1-3--:R-:W-:Y:S05]  /*3c10*/  @!P0 BRA `(.L_x_68) ;  /* 0x000000ac008c8947 */ /* 0x00afea0003800000 */
.L_x_204:
[----:B-1----:R-:W1:Y:S01]  /*3c20*/  LDS.128 R4, [R4+0x110] ;  /* 0x0001100004047984 */ /* 0x002e620000000c00 */
[----:B------:R-:W-:Y:S02]  /*3c30*/  VIADD R0, R0, 0xb0 ;  /* 0x000000b000007836 */ /* 0x000fe40000000000 */
[----:B------:R-:W-:Y:S01]  /*3c40*/  VIADD R8, R8, 0x1 ;  /* 0x0000000108087836 */ /* 0x000fe20000000000 */
[----:B------:R-:W-:Y:S01]  /*3c50*/  @!PT LDS RZ, [RZ] ;  /* 0x00000000fffff984 */ /* 0x000fe20000000800 */
[----:B------:R-:W-:Y:S01]  /*3c60*/  @!PT LDS RZ, [RZ] ;  /* 0x00000000fffff984 */ /* 0x000fe20000000800 */
[----:B------:R-:W-:Y:S01]  /*3c70*/  @!PT LDS RZ, [RZ] ;  /* 0x00000000fffff984 */ /* 0x000fe20000000800 */
[----:B------:R-:W-:Y:S01]  /*3c80*/  @!PT LDS RZ, [RZ] ;  /* 0x00000000fffff984 */ /* 0x000fe20000000800 */
[----:B------:R2:W-:Y:S06]  /*3c90*/  MEMBAR.ALL.CTA ;  /* 0x0000000000007992 */ /* 0x0005ec0000008000 */
[----:B--2---:R-:W2:Y:S01]  /*3ca0*/  FENCE.VIEW.ASYNC.S ;  /* 0x00000000000073c6 */ /* 0x004ea20000000000 */
[----:B------:R-:W-:-:S04]  /*3cb0*/  PRMT R0, RZ, 0x654, R0 ;  /* 0x00000654ff007816 */ /* 0x000fc80000000000 */
[----:B--2---:R2:W-:Y:S01]  /*3cc0*/  SYNCS.ARRIVE.TRANS64.RED.A1T0 RZ, [R0+URZ], RZ ;  /* 0x000000ff00ff79a7 */ /* 0x0045e200081004ff */
[----:B-1----:R-:W-:Y:S01]  /*3cd0*/  LOP3.LUT P1, RZ, R6, 0x1, RZ, 0xc0, !PT ;  /* 0x0000000106ff7812 */ /* 0x002fe2000782c0ff */
[----:B--2---:R-:W-:-:S12]  /*3ce0*/  BRA.U UP3, `(.L_x_69) ;  /* 0x0000000503087547 */ /* 0x004fd8000b800000 */
[----:B------:R-:W1:Y:S01]  /*3cf0*/  LDCU UR4, c[0x0][0x38c] ;  /* 0x00007180ff0477ac */ /* 0x000e620008000800 */
[----:B------:R-:W-:Y:S02]  /*3d00*/  PLOP3.LUT P2, PT, PT, PT, PT, 0x80, 0x8 ;  /* 0x000000000008781c */ /* 0x000fe40003f4f070 */
[----:B------:R-:W-:Y:S01]  /*3d10*/  SHF.L.U32 R5, R9, 0x1f, RZ ;  /* 0x0000001f09057819 */ /* 0x000fe200000006ff */
[----:B------:R-:W-:Y:S02]  /*3d20*/  ULEA UR31, UR32, UR26, 0x3 ;  /* 0x0000001a201f7291 */ /* 0x000fe4000f8e18ff */
[----:B------:R-:W-:Y:S02]  /*3d30*/  ULEA UR11, UR32, UR44, 0x8 ;  /* 0x0000002c200b7291 */ /* 0x000fe4000f8e40ff */
[----:B-1----:R-:W-:-:S06]  /*3d40*/  UISETP.GE.AND UP0, UPT, UR4, 0x1, UPT ;  /* 0x000000010400788c */ /* 0x002fcc000bf06270 */
[----:B------:R-:W-:-:S05]  /*3d50*/  PLOP3.LUT P0, PT, PT, PT, UP0, 0x80, 0x8 ;  /* 0x000000000008781c */ /* 0x000fca0003f0f008 */
[----:B------:R-:W-:-:S08]  /*3d60*/  @UP0 ULEA UR4, UR23, UR26, 0x3 ;  /* 0x0000001a17040291 */ /* 0x000fd0000f8e18ff */
[----:B------:R-:W-:-:S04]  /*3d70*/  @P0 SHF.L.U32 R0, R2, 0x1f, RZ ;  /* 0x0000001f02000819 */ /* 0x000fc800000006ff */
[----:B------:R1:W2:Y:S01]  /*3d80*/  @P0 SYNCS.PHASECHK.TRANS64.TRYWAIT P2, [UR4], R0 ;  /* 0x00000000ff0005a7 */ /* 0x0002a20008041104 */
[----:B------:R-:W3:Y:S02]  /*3d90*/  SYNCS.PHASECHK.TRANS64.TRYWAIT P0, [UR31+0xd0], R5 ;  /* 0x0000d005ff0075a7 */ /* 0x000ee4000800111f */
[----:B-123--:R-:W-:Y:S05]  /*3da0*/  @!P0 BRA `(.L_x_70) ;  /* 0x000000ac003c8947 */ /* 0x00efea0003800000 */
.L_x_206:
[----:B------:R-:W-:Y:S01]  /*3db0*/  UMOV UR27, UR22 ;  /* 0x00000016001b7c82 */ /* 0x000fe20008000000 */
[----:B------:R-:W-:Y:S05]  /*3dc0*/  BRA.U !UP0, `(.L_x_71) ;  /* 0x0000000108c07547 */ /* 0x000fea000b800000 */
[----:B------:R-:W-:Y:S02]  /*3dd0*/  UIADD3 UR27, UPT, UPT, UR43, UR22, URZ ;  /* 0x000000162b1b7290 */ /* 0x000fe4000fffe0ff */
[----:B------:R-:W-:Y:S01]  /*3de0*/  UPLOP3.LUT UP2, UPT, UPT, UPT, UPT, 0x40, 0x4 ;  /* 0x000000000004789c */ /* 0x000fe20003f4e870 */
[----:B------:R-:W-:Y:S01]  /*3df0*/  UMOV UR24, UR33 ;  /* 0x0000002100187c82 */ /* 0x000fe20008000000 */
[----:B------:R-:W-:-:S09]  /*3e00*/  UMOV UR10, UR23 ;  /* 0x00000017000a7c82 */ /* 0x000fd20008000000 */
.L_x_74:
[----:B--2---:R-:W-:Y:S01]  /*3e10*/  ULEA UR5, UR10, UR26, 0x3 ;  /* 0x0000001a0a057291 */ /* 0x004fe2000f8e18ff */
[----:B---3--:R-:W-:Y:S11]  /*3e20*/  @P2 BRA `(.L_x_72) ;  /* 0x00000000000c2947 */ /* 0x008ff60003800000 */
[----:B-1----:R-:W-:Y:S04]  /*3e30*/  SHF.L.U32 R5, R2, 0x1f, RZ ;  /* 0x0000001f02057819 */ /* 0x002fe800000006ff */
[----:B------:R-:W1:Y:S02]  /*3e40*/  SYNCS.PHASECHK.TRANS64.TRYWAIT P0, [UR5], R5 ;  /* 0x00000005ff0075a7 */ /* 0x000e640008001105 */
[----:B-1----:R-:W-:Y:S05]  /*3e50*/  @!P0 BRA `(.L_x_73) ;  /* 0x000000ac00288947 */ /* 0x002fea0003800000 */
.L_x_72:
[----:B------:R-:W-:Y:S01]  /*3e60*/  UISETP.NE.AND UP0, UPT, UR24, 0x1, UPT ;  /* 0x000000011800788c */ /* 0x000fe2000bf05270 */
[----:B------:R-:W-:Y:S01]  /*3e70*/  PLOP3.LUT P2, PT, PT, PT, PT, 0x80, 0x8 ;  /* 0x000000000008781c */ /* 0x000fe20003f4f070 */
[----:B------:R-:W-:Y:S02]  /*3e80*/  UIADD3 UR4, UPT, UPT, UR10, 0x1, URZ ;  /* 0x000000010a047890 */ /* 0x000fe4000fffe0ff */
[----:B------:R-:W-:Y:S02]  /*3e90*/  UIADD3 UR25, UPT, UPT, UR5, 0x28, URZ ;  /* 0x0000002805197890 */ /* 0x000fe4000fffe0ff */
[----:B------:R-:W-:Y:S01]  /*3ea0*/  UISETP.NE.AND UP1, UPT, UR4, 0x5, UPT ;  /* 0x000000050400788c */ /* 0x000fe2000bf25270 */
[----:B------:R-:W-:Y:S01]  /*3eb0*/  PLOP3.LUT P0, PT, PT, PT, UP0, 0x80, 0x8 ;  /* 0x000000000008781c */ /* 0x000fe20003f0f008 */
[----:B------:R-:W-:Y:S02]  /*3ec0*/  UIADD3 UR22, UPT, UPT, UR22, 0x1, URZ ;  /* 0x0000000116167890 */ /* 0x000fe4000fffe0ff */
[----:B------:R-:W-:Y:S02]  /*3ed0*/  USEL UR6, URZ, 0x1, UP1 ;  /* 0x00000001ff067887 */ /* 0x000fe40008800000 */
[----:B------:R-:W-:Y:S02]  /*3ee0*/  USEL UR23, UR4, URZ, UP1 ;  /* 0x000000ff04177287 */ /* 0x000fe40008800000 */
[----:B------:R-:W-:Y:S02]  /*3ef0*/  UIADD3 UR24, UPT, UPT, UR24, -0x1, URZ ;  /* 0xffffffff18187890 */ /* 0x000fe4000fffe0ff */
[----:B------:R-:W-:Y:S01]  /*3f00*/  @UP0 ULEA UR4, UR23, UR26, 0x3 ;  /* 0x0000001a17040291 */ /* 0x000fe2000f8e18ff */
[----:B------:R-:W-:Y:S01]  /*3f10*/  LOP3.LUT R2, R2, UR6, RZ, 0x3c, !PT ;  /* 0x0000000602027c12 */ /* 0x000fe2000f8e3cff */
[----:B------:R-:W-:Y:S02]  /*3f20*/  ULEA UR6, UR10, UR30, 0xa ;  /* 0x0000001e0a067291 */ /* 0x000fe4000f8e50ff */
[----:B------:R-:W-:Y:S01]  /*3f30*/  UISETP.NE.AND UP0, UPT, UR22, UR27, UPT ;  /* 0x0000001b1600728c */ /* 0x000fe2000bf05270 */
[----:B-1----:R-:W-:Y:S01]  /*3f40*/  @P0 SHF.L.U32 R0, R2, 0x1f, RZ ;  /* 0x0000001f02000819 */ /* 0x002fe200000006ff */
[----:B------:R-:W-:Y:S02]  /*3f50*/  UIADD3 UR20, UPT, UPT, UR6, 0x2, URZ ;  /* 0x0000000206147890 */ /* 0x000fe4000fffe0ff */
[----:B------:R-:W-:Y:S01]  /*3f60*/  UIADD3 UR16, UPT, UPT, UR6, 0x4, URZ ;  /* 0x0000000406107890 */ /* 0x000fe2000fffe0ff */
[----:B------:R2:W3:Y:S01]  /*3f70*/  @P0 SYNCS.PHASECHK.TRANS64.TRYWAIT P2, [UR4], R0 ;  /* 0x00000000ff0005a7 */ /* 0x0004e20008041104 */
[----:B------:R-:W-:Y:S02]  /*3f80*/  ULEA UR4, UR10, UR29, 0xa ;  /* 0x0000001d0a047291 */ /* 0x000fe4000f8e50ff */
[----:B------:R-:W-:Y:S02]  /*3f90*/  UIADD3 UR12, UPT, UPT, UR6, 0x6, URZ ;  /* 0x00000006060c7890 */ /* 0x000fe4000fffe0ff */
[----:B------:R-:W-:Y:S02]  /*3fa0*/  UIADD3 UR18, UPT, UPT, UR4, 0x2, URZ ;  /* 0x0000000204127890 */ /* 0x000fe4000fffe0ff */
[----:B------:R-:W-:Y:S02]  /*3fb0*/  UIADD3 UR14, UPT, UPT, UR4, 0x4, URZ ;  /* 0x00000004040e7890 */ /* 0x000fe4000fffe0ff */
[----:B------:R-:W-:Y:S01]  /*3fc0*/  UIADD3 UR8, UPT, UPT, UR4, 0x6, URZ ;  /* 0x0000000604087890 */ /* 0x000fe2000fffe0ff */
[----:B------:R-:W-:Y:S01]  /*3fd0*/  UMOV UR7, 0x40004040 ;  /* 0x4000404000077882 */ /* 0x000fe20000000000 */
[----:B------:R-:W-:Y:S01]  /*3fe0*/  UMOV UR5, 0x40004040 ;  /* 0x4000404000057882 */ /* 0x000fe20000000000 */
[----:B------:R-:W-:Y:S01]  /*3ff0*/  UMOV UR21, 0x40004040 ;  /* 0x4000404000157882 */ /* 0x000fe20000000000 */
[----:B------:R2:W-:Y:S01]  /*4000*/  UTCHMMA.2CTA gdesc[UR4], gdesc[UR6], tmem[UR11], tmem[UR40], idesc[UR41], UP2 ;  /* 0x00ff2806040075ea */ /* 0x0005e2000920000b */
[----:B------:R-:W-:Y:S01]  /*4010*/  UPLOP3.LUT UP2, UPT, UPT, UPT, UPT, 0x80, 0x8 ;  /* 0x000000000008789c */ /* 0x000fe20003f4f070 */
[----:B------:R-:W-:Y:S01]  /*4020*/  UMOV UR19, 0x40004040 ;  /* 0x4000404000137882 */ /* 0x000fe20000000000 */
[----:B------:R-:W-:Y:S01]  /*4030*/  UMOV UR17, 0x40004040 ;  /* 0x4000404000117882 */ /* 0x000fe20000000000 */
[----:B------:R2:W-:Y:S01]  /*4040*/  UTCHMMA.2CTA gdesc[UR18], gdesc[UR20], tmem[UR11], tmem[UR38], idesc[UR39], UPT ;  /* 0x00ff2614120075ea */ /* 0x0005e2000ba0000b */
[----:B------:R-:W-:Y:S01]  /*4050*/  UMOV UR15, 0x40004040 ;  /* 0x40004040000f7882 */ /* 0x000fe20000000000 */
[----:B------:R-:W-:Y:S01]  /*4060*/  UMOV UR13, 0x40004040 ;  /* 0x40004040000d7882 */ /* 0x000fe20000000000 */
[----:B------:R-:W-:Y:S01]  /*4070*/  UMOV UR9, 0x40004040 ;  /* 0x4000404000097882 */ /* 0x000fe20000000000 */
[----:B------:R2:W-:Y:S01]  /*4080*/  UTCHMMA.2CTA gdesc[UR14], gdesc[UR16], tmem[UR11], tmem[UR36], idesc[UR37], UPT ;  /* 0x00ff24100e0075ea */ /* 0x0005e2000ba0000b */
[----:B------:R2:W-:Y:S01]  /*4090*/  UTCHMMA.2CTA gdesc[UR8], gdesc[UR12], tmem[UR11], tmem[UR34], idesc[UR35], UPT ;  /* 0x00ff220c080075ea */ /* 0x0005e2000ba0000b */
[----:B------:R2:W-:Y:S01]  /*40a0*/  UTCBAR.2CTA.MULTICAST [UR25], URZ, UR28 ;  /* 0x000000ff190073e9 */ /* 0x0005e2000820081c */
[----:B------:R-:W-:Y:S01]  /*40b0*/  UMOV UR10, UR23 ;  /* 0x00000017000a7c82 */ /* 0x000fe20008000000 */
[----:B------:R-:W-:Y:S05]  /*40c0*/  BRA.U UP0, `(.L_x_74) ;  /* 0xfffffffd00507547 */ /* 0x000fea000b83ffff */
.L_x_71:
[----:B--2---:R-:W-:Y:S01]  /*40d0*/  UIADD3 UR4, UPT, UPT, UR31, 0xc0, URZ ;  /* 0x000000c01f047890 */ /* 0x004fe2000fffe0ff */
[----:B------:R-:W-:-:S08]  /*40e0*/  UMOV UR22, UR27 ;  /* 0x0000001b00167c82 */ /* 0x000fd00008000000 */
[----:B------:R2:W-:Y:S01]  /*40f0*/  UTCBAR.2CTA.MULTICAST [UR4], URZ, UR42 ;  /* 0x000000ff040073e9 */ /* 0x0005e2000820082a */
[----:B------:R-:W-:Y:S02]  /*4100*/  NOP ;  /* 0x0000000000007918 */ /* 0x000fe40000000000 */
.L_x_69:
[----:B--2---:R-:W-:Y:S01]  /*4110*/  UIADD3 UR4, UPT, UPT, UR32, 0x1, URZ ;  /* 0x0000000120047890 */ /* 0x004fe2000fffe0ff */
[----:B------:R-:W-:-:S03]  /*4120*/  ISETP.NE.AND P0, PT, R8, 0x2, PT ;  /* 0x000000020800780c */ /* 0x000fc60003f05270 */
[----:B------:R-:W-:Y:S01]  /*4130*/  UISETP.NE.AND UP0, UPT, UR4, 0x2, UPT ;  /* 0x000000020400788c */ /* 0x000fe2000bf05270 */
[----:B-1----:R-:W-:Y:S02]  /*4140*/  SEL R0, RZ, 0x1, P0 ;  /* 0x00000001ff007807 */ /* 0x002fe40000000000 */
[----:B------:R-:W-:Y:S01]  /*4150*/  SEL R8, R8, RZ, P0 ;  /* 0x000000ff08087207 */ /* 0x000fe20000000000 */
[----:B------:R-:W-:Y:S01]  /*4160*/  USEL UR5, URZ, 0x1, UP0 ;  /* 0x00000001ff057887 */ /* 0x000fe20008000000 */
[----:B------:R-:W-:Y:S01]  /*4170*/  LOP3.LUT R3, R3, R0, RZ, 0x3c, !PT ;  /* 0x0000000003037212 */ /* 0x000fe200078e3cff */
[----:B------:R-:W-:-:S04]  /*4180*/  USEL UR32, UR4, URZ, UP0 ;  /* 0x000000ff04207287 */ /* 0x000fc80008000000 */
[----:B------:R-:W-:Y:S01]  /*4190*/  LOP3.LUT R9, R9, UR5, RZ, 0x3c, !PT ;  /* 0x0000000509097c12 */ /* 0x000fe2000f8e3cff */
[----:B------:R-:W-:Y:S07]  /*41a0*/  @P1 BRA `(.L_x_75) ;  /* 0xfffffff800881947 */ /* 0x000fee000383ffff */
[----:B------:R-:W1:Y:S01]  /*41b0*/  S2UR UR8, SR_CgaCtaId ;  /* 0x00000000000879c3 */ /* 0x000e620000008800 */
[----:B------:R-:W-:Y:S01]  /*41c0*/  ELECT P0, URZ, PT ;  /* 0x0000000000ff782f */ /* 0x000fe20003800000 */
[----:B------:R-:W-:Y:S01]  /*41d0*/  HFMA2 R0, -RZ, RZ, 0, 5.9604644775390625e-08 ;  /* 0x00000001ff007431 */ /* 0x000fe200000001ff */
[----:B------:R-:W-:-:S05]  /*41e0*/  UMOV UR4, 0x40 ;  /* 0x0000004000047882 */ /* 0x000fca0000000000 */
[----:B------:R-:W-:Y:S01]  /*41f0*/  UVIRTCOUNT.DEALLOC.SMPOOL 0x80 ;  /* 0x000000800000784c */ /* 0x000fe20000000000 */
[----:B------:R-:W-:Y:S02]  /*4200*/  UISETP.NE.AND UP0, UPT, UR48, URZ, UPT ;  /* 0x000000ff3000728c */ /* 0x000fe4000bf05270 */
[----:B-1----:R-:W-:-:S09]  /*4210*/  ULEA UR8, UR8, UR4, 0x18 ;  /* 0x0000000408087291 */ /* 0x002fd2000f8ec0ff */
[----:B------:R1:W-:Y:S01]  /*4220*/  @P0 STS.U8 [UR8+0x1c], R0 ;  /* 0x00001c00ff000988 */ /* 0x0003e20008000008 */
[----:B------:R-:W-:Y:S05]  /*4230*/  BRA.U UP0, `(.L_x_76) ;  /* 0x0000000100587547 */ /* 0x000fea000b800000 */
[----:B------:R-:W-:Y:S01]  /*4240*/  UIADD3 UR5, UPT, UPT, UR26, 0xd0, URZ ;  /* 0x000000d01a057890 */ /* 0x000fe2000fffe0ff */
[----:B------:R-:W-:-:S03]  /*4250*/  SHF.L.U32 R3, R9, 0x1f, RZ ;  /* 0x0000001f09037819 */ /* 0x000fc600000006ff */
[----:B------:R-:W-:-:S09]  /*4260*/  ULEA UR4, UR32, UR5, 0x3 ;  /* 0x0000000520047291 */ /* 0x000fd2000f8e18ff */
[----:B------:R-:W2:Y:S02]  /*4270*/  SYNCS.PHASECHK.TRANS64.TRYWAIT P0, [UR4], R3 ;  /* 0x00000003ff0075a7 */ /* 0x000ea40008001104 */
[----:B--2---:R-:W-:Y:S05]  /*4280*/  @!P0 BRA `(.L_x_77) ;  /* 0x000000a800348947 */ /* 0x004fea0003800000 */
.L_x_209:
[----:B------:R-:W-:-:S04]  /*4290*/  UIADD3 UR4, UPT, UPT, UR32, 0x1, URZ ;  /* 0x0000000120047890 */ /* 0x000fc8000fffe0ff */
[----:B------:R-:W-:-:S04]  /*42a0*/  UISETP.NE.AND UP1, UPT, UR4, 0x2, UPT ;  /* 0x000000020400788c */ /* 0x000fc8000bf25270 */
[----:B------:R-:W-:Y:S02]  /*42b0*/  USEL UR6, URZ, 0x1, UP1 ;  /* 0x00000001ff067887 */ /* 0x000fe40008800000 */
[----:B------:R-:W-:-:S04]  /*42c0*/  USEL UR4, UR4, URZ, UP1 ;  /* 0x000000ff04047287 */ /* 0x000fc80008800000 */
[----:B------:R-:W-:Y:S01]  /*42d0*/  ULEA UR4, UR4, UR5, 0x3 ;  /* 0x0000000504047291 */ /* 0x000fe2000f8e18ff */
[----:B-1----:R-:W-:-:S04]  /*42e0*/  LOP3.LUT R3, R9, UR6, RZ, 0x3c, !PT ;  /* 0x0000000609037c12 */ /* 0x002fc8000f8e3cff */
[----:B------:R-:W-:Y:S01]  /*42f0*/  SHF.L.U32 R3, R3, 0x1f, RZ ;  /* 0x0000001f03037819 */ /* 0x000fe200000006ff */
[----:B------:R-:W-:-:S04]  /*4300*/  IMAD.U32 R0, RZ, RZ, UR4 ;  /* 0x00000004ff007e24 */ /* 0x000fc8000f8e00ff */
[----:B------:R1:W2:Y:S03]  /*4310*/  SYNCS.PHASECHK.TRANS64.TRYWAIT P0, [R0+URZ], R3 ;  /* 0x00000003000075a7 */ /* 0x0002a600080011ff */
[----:B--2---:R-:W-:Y:S05]  /*4320*/  @!P0 NANOSLEEP.SYNCS 0x989680 ;  /* 0x009896800000895d */ /* 0x004fea0003900000 */
[----:B------:R-:W2:Y:S02]  /*4330*/  @!P0 SYNCS.PHASECHK.TRANS64 P0, [R0+URZ], R3 ;  /* 0x00000003000085a7 */ /* 0x000ea400080010ff */
[----:B--2---:R-:W-:Y:S05]  /*4340*/  @P0 BRA `(.L_x_78) ;  /* 0x0000000000200947 */ /* 0x004fea0003800000 */
.L_x_79:
[----:B--2---:R2:W4:Y:S02]  /*4350*/  SYNCS.PHASECHK.TRANS64.TRYWAIT P0, [R0+URZ], R3 ;  /* 0x00000003000075a7 */ /* 0x00452400080011ff */
[----:B----4-:R-:W-:Y:S05]  /*4360*/  @!P0 NANOSLEEP.SYNCS 0x989680 ;  /* 0x009896800000895d */ /* 0x010fea0003900000 */
[----:B------:R-:W4:Y:S02]  /*4370*/  @!P0 SYNCS.PHASECHK.TRANS64 P0, [R0+URZ], R3 ;  /* 0x00000003000085a7 */ /* 0x000f2400080010ff */
[----:B----4-:R-:W-:Y:S05]  /*4380*/  @!P0 BRA `(.L_x_79) ;  /* 0xfffffffc00f08947 */ /* 0x010fea000383ffff */
[----:B------:R-:W-:Y:S05]  /*4390*/  BRA `(.L_x_78) ;  /* 0x00000000000c7947 */ /* 0x000fea0003800000 */
.L_x_76:
[----:B------:R-:W-:-:S04]  /*43a0*/  UIADD3 UR4, UPT, UPT, UR26, 0x100, URZ ;  /* 0x000001001a047890 */ /* 0x000fc8000fffe0ff */
[----:B------:R-:W-:-:S09]  /*43b0*/  UPRMT UR4, UR47, 0x654, UR4 ;  /* 0x000006542f047896 */ /* 0x000fd20008000004 */
[----:B------:R-:W-:Y:S03]  /*43c0*/  SYNCS.ARRIVE.TRANS64.RED.A1T0 RZ, [UR4], RZ ;  /* 0x000000ffffff79a7 */ /* 0x000fe60008100404 */
.L_x_78:
[----:B-12---:R-:W-:Y:S01]  /*43d0*/  SHF.L.U32 R3, RZ, 0x1f, RZ ;  /* 0x0000001fff037819 */ /* 0x006fe200000006ff */
[----:B------:R-:W-:Y:S01]  /*43e0*/  UIADD3 UR4, UPT, UPT, UR26, 0x100, URZ ;  /* 0x000001001a047890 */ /* 0x000fe2000fffe0ff */
[----:B------:R-:W-:Y:S02]  /*43f0*/  PLOP3.LUT P0, PT, PT, PT, UP0, 0x80, 0x8 ;  /* 0x000000000008781c */ /* 0x000fe40003f0f008 */
[----:B------:R-:W1:Y:S02]  /*4400*/  SYNCS.PHASECHK.TRANS64.TRYWAIT P1, [UR26+0x100], R3 ;  /* 0x00010003ff0075a7 */ /* 0x000e64000802111a */
[----:B-1----:R-:W-:Y:S09]  /*4410*/  @!P1 BRA `(.L_x_80) ;  /* 0x000000a400e89947 */ /* 0x002ff20003800000 */
.L_x_211:
[----:B------:R-:W-:Y:S01]  /*4420*/  @!UP0 UPRMT UR4, UR47, 0x654, UR4 ;  /* 0x000006542f048896 */ /* 0x000fe20008000004 */
[----:B------:R-:W-:Y:S01]  /*4430*/  UMOV UR5, 0xffff ;  /* 0x0000ffff00057882 */ /* 0x000fe20000000000 */
[----:B------:R-:W-:-:S07]  /*4440*/  UMOV UR6, 0x1 ;  /* 0x0000000100067882 */ /* 0x000fce0000000000 */
[----:B------:R-:W-:Y:S01]  /*4450*/  @!P0 SYNCS.ARRIVE.TRANS64.RED.A1T0 RZ, [UR4], RZ ;  /* 0x000000ffffff89a7 */ /* 0x000fe20008100404 */
[----:B------:R-:W-:Y:S01]  /*4460*/  NOP ;  /* 0x0000000000007918 */ /* 0x000fe20000000000 */
[----:B-1----:R-:W1:Y:S01]  /*4470*/  LDS R0, [UR8+0x14] ;  /* 0x00001408ff007984 */ /* 0x002e620008000800 */
[----:B------:R-:W-:-:S04]  /*4480*/  ULOP3.LUT UR4, UR44, 0xffff, URZ, 0xc0, !UPT ;  /* 0x0000ffff2c047892 */ /* 0x000fc8000f8ec0ff */
[----:B------:R-:W-:-:S04]  /*4490*/  USHF.R.U32.HI UR4, URZ, 0x5, UR4 ;  /* 0x00000005ff047899 */ /* 0x000fc80008011604 */
[----:B------:R-:W-:Y:S02]  /*44a0*/  USHF.L.U32 UR5, UR5, UR4, URZ ;  /* 0x0000000405057299 */ /* 0x000fe400080006ff */
[----:B------:R-:W-:-:S04]  /*44b0*/  USHF.L.U32 UR4, UR6, UR4, URZ ;  /* 0x0000000406047299 */ /* 0x000fc800080006ff */
[----:B-1----:R-:W-:-:S04]  /*44c0*/  LOP3.LUT R0, R0, UR5, RZ, 0xc0, !PT ;  /* 0x0000000500007c12 */ /* 0x002fc8000f8ec0ff */
[----:B------:R-:W-:-:S13]  /*44d0*/  ISETP.NE.AND P0, PT, R0, UR5, PT ;  /* 0x0000000500007c0c */ /* 0x000fda000bf05270 */
[----:B------:R-:W-:Y:S05]  /*44e0*/  @P0 BRA `(.L_x_81) ;  /* 0x0000000000580947 */ /* 0x000fea0003800000 */
[----:B------:R-:W1:Y:S02]  /*44f0*/  LDS R0, [UR8+0x18] ;  /* 0x00001808ff007984 */ /* 0x000e640008000800 */
[----:B-1----:R-:W-:-:S04]  /*4500*/  LOP3.LUT R0, R0, UR4, RZ, 0xc0, !PT ;  /* 0x0000000400007c12 */ /* 0x002fc8000f8ec0ff */
[----:B------:R-:W-:-:S13]  /*4510*/  ISETP.NE.AND P0, PT, R0, UR4, PT ;  /* 0x0000000400007c0c */ /* 0x000fda000bf05270 */
[----:B------:R-:W-:Y:S05]  /*4520*/  @P0 BRA `(.L_x_82) ;  /* 0x00000000003c0947 */ /* 0x000fea0003800000 */
[----:B------:R-:W1:Y:S01]  /*4530*/  S2R R2, SR_LANEID ;  /* 0x0000000000027919 */ /* 0x000e620000000000 */
[----:B------:R-:W-:Y:S01]  /*4540*/  ULOP3.LUT UR5, URZ, UR5, URZ, 0x33, !UPT ;  /* 0x00000005ff057292 */ /* 0x000fe2000f8e33ff */
[----:B------:R-:W-:Y:S01]  /*4550*/  LOP3.LUT R4, RZ, UR4, RZ, 0x33, !PT ;  /* 0x00000004ff047c12 */ /* 0x000fe2000f8e33ff */
[----:B------:R-:W-:Y:S02]  /*4560*/  VOTEU.ANY UR4, UPT, PT ;  /* 0x0000000000047886 */ /* 0x000fe400038e0100 */
[----:B------:R-:W-:Y:S01]  /*4570*/  UFLO.U32 UR4, UR4 ;  /* 0x00000004000472bd */ /* 0x000fe200080e0000 */
[----:B------:R-:W2:Y:S01]  /*4580*/  REDUX UR6, R4 ;  /* 0x00000000040673c4 */ /* 0x000ea20000000000 */
[----:B------:R-:W-:-:S06]  /*4590*/  IMAD.U32 R0, RZ, RZ, UR5 ;  /* 0x00000005ff007e24 */ /* 0x000fcc000f8e00ff */
[----:B------:R4:W-:Y:S01]  /*45a0*/  UTCATOMSWS.AND URZ, UR5 ;  /* 0x0000000500ff79e3 */ /* 0x0009e20008000000 */
[----:B------:R-:W3:Y:S01]  /*45b0*/  REDUX UR7, R0 ;  /* 0x00000000000773c4 */ /* 0x000ee20000000000 */
[----:B-1----:R-:W-:Y:S01]  /*45c0*/  ISETP.EQ.U32.AND P0, PT, R2, UR4, PT ;  /* 0x0000000402007c0c */ /* 0x002fe2000bf02070 */
[----:B--2---:R-:W-:Y:S01]  /*45d0*/  IMAD.U32 R2, RZ, RZ, UR6 ;  /* 0x00000006ff027e24 */ /* 0x004fe2000f8e00ff */
[----:B---3--:R-:W-:-:S11]  /*45e0*/  MOV R3, UR7 ;  /* 0x0000000700037c02 */ /* 0x008fd60008000f00 */
[----:B------:R4:W-:Y:S04]  /*45f0*/  @P0 ATOMS.AND RZ, [UR8+0x14], R3 ;  /* 0x00001403ffff098c */ /* 0x0009e8000a800008 */
[----:B------:R4:W-:Y:S01]  /*4600*/  @P0 ATOMS.AND RZ, [UR8+0x18], R2 ;  /* 0x00001802ffff098c */ /* 0x0009e2000a800008 */
[----:B------:R-:W-:Y:S05]  /*4610*/  BRA `(.L_x_83) ;  /* 0x0000000000147947 */ /* 0x000fea0003800000 */
.L_x_82:
[----:B------:R-:W-:Y:S02]  /*4620*/  MOV R2, 0x4640 ;  /* 0x0000464000027802 */ /* 0x000fe40000000f00 */
[----:B---3-5:R-:W-:Y:S05]  /*4630*/  CALL.REL.NOINC `($__internal_0_$__cuda_sm10x_tcgen05_guardrail_trap_col_being_dealloced_not_returned_by_alloc) ;  /* 0x000000ac00787944 */ /* 0x028fea0003c00000 */
[----:B------:R-:W-:Y:S05]  /*4640*/  BRA `(.L_x_83) ;  /* 0x0000000000087947 */ /* 0x000fea0003800000 */
.L_x_81:
[----:B------:R-:W-:Y:S02]  /*4650*/  MOV R2, 0x4670 ;  /* 0x0000467000027802 */ /* 0x000fe40000000f00 */
[----:B---3-5:R-:W-:Y:S05]  /*4660*/  CALL.REL.NOINC `($__internal_2_$__cuda_sm10x_tcgen05_guardrail_trap_unallocated_columns_being_dealloced) ;  /* 0x000000ac00847944 */ /* 0x028fea0003c00000 */
.L_x_83:
[----:B------:R-:W-:Y:S01]  /*4670*/  NOP ;  /* 0x0000000000007918 */ /* 0x000fe20000000000 */
[----:B----4-:R-:W-:Y:S05]  /*4680*/  EXIT ;  /* 0x000000000000794d */ /* 0x010fea0003800000 */
.L_x_56:
[----:B------:R-:W-:-:S09]  /*4690*/  UISETP.NE.OR UP0, UPT, UR25, 0x3, !UP3 ;  /* 0x000000031900788c */ /* 0x000fd2000df05670 */
[----:B------:R-:W-:Y:S05]  /*46a0*/  BRA.U UP0, `(.L_x_84) ;  /* 0x0000001500d47547 */ /* 0x000fea000b800000 */
[----:B------:R-:W1:Y:S01]  /*46b0*/  LDCU UR37, c[0x0][0x370] ;  /* 0x00006e00ff2577ac */ /* 0x000e620008000800 */
[----:B------:R-:W2:Y:S01]  /*46c0*/  LDC.64 R16, c[0x0][0x348] ;  /* 0x0000d200ff107b82 */ /* 0x000ea20000000a00 */
[----:B------:R-:W-:Y:S01]  /*46d0*/  HFMA2 R14, -RZ, RZ, 0, 0 ;  /* 0x00000000ff0e7431 */ /* 0x000fe200000001ff */
[----:B------:R-:W-:Y:S01]  /*46e0*/  MOV R13, RZ ;  /* 0x000000ff000d7202 */ /* 0x000fe20000000f00 */
[----:B------:R-:W1:Y:S01]  /*46f0*/  LDCU.128 UR48, c[0x0][0xb10] ;  /* 0x00016200ff3077ac */ /* 0x000e620008000c00 */
[----:B------:R-:W-:Y:S01]  /*4700*/  HFMA2 R7, -RZ, RZ, 0, 2 ;  /* 0x00004000ff077431 */ /* 0x000fe200000001ff */
[----:B------:R-:W3:Y:S03]  /*4710*/  LDCU UR31, c[0x0][0x374] ;  /* 0x00006e80ff1f77ac */ /* 0x000ee60008000800 */
[----:B------:R-:W4:Y:S01]  /*4720*/  LDC.64 R2, c[0x0][0x888] ;  /* 0x00022200ff027b82 */ /* 0x000f220000000a00 */
[----:B------:R-:W3:Y:S01]  /*4730*/  LDCU UR15, c[0x0][0xb0c] ;  /* 0x00016180ff0f77ac */ /* 0x000ee20008000800 */
[----:B------:R-:W2:Y:S06]  /*4740*/  LDCU UR47, c[0x0][0xb20] ;  /* 0x00016400ff2f77ac */ /* 0x000eac0008000800 */
[----:B------:R-:W4:Y:S01]  /*4750*/  LDC.64 R4, c[0x0][0x890] ;  /* 0x00022400ff047b82 */ /* 0x000f220000000a00 */
[----:B------:R-:W2:Y:S01]  /*4760*/  LDCU UR4, c[0x0][0xb30] ;  /* 0x00016600ff0477ac */ /* 0x000ea20008000800 */
[----:B-1----:R-:W-:-:S02]  /*4770*/  UIMAD.WIDE.U32 UR6, UR37, UR48, URZ ;  /* 0x00000030250672a5 */ /* 0x002fc4000f8e00ff */
[----:B---3--:R-:W-:Y:S01]  /*4780*/  UIMAD.WIDE.U32 UR8, UR31, UR51, URZ ;  /* 0x000000331f0872a5 */ /* 0x008fe2000f8e00ff */
[----:B------:R-:W-:Y:S01]  /*4790*/  UMOV UR21, 0x400 ;  /* 0x0000040000157882 */ /* 0x000fe20000000000 */
[----:B------:R-:W-:Y:S02]  /*47a0*/  UPLOP3.LUT UP1, UPT, UPT, UPT, UPT, 0x40, 0x4 ;  /* 0x000000000004789c */ /* 0x000fe40003f2e870 */
[----:B------:R-:W-:Y:S01]  /*47b0*/  ULEA UR21, UR52, UR21, 0x18 ;  /* 0x0000001534157291 */ /* 0x000fe2000f8ec0ff */
[----:B------:R-:W-:Y:S02]  /*47c0*/  UMOV UR6, UR7 ;  /* 0x0000000700067c82 */ /* 0x000fe40008000000 */
[----:B------:R-:W-:Y:S01]  /*47d0*/  UMOV UR38, UR9 ;  /* 0x0000000900267c82 */ /* 0x000fe20008000000 */
[----:B------:R-:W-:Y:S02]  /*47e0*/  UISETP.GE.AND UP0, UPT, UR45, 0x1, UPT ;  /* 0x000000012d00788c */ /* 0x000fe4000bf06270 */
[----:B------:R-:W-:Y:S01]  /*47f0*/  UISETP.NE.AND UP4, UPT, UR45, 0x1, UPT ;  /* 0x000000012d00788c */ /* 0x000fe2000bf85270 */
[----:B------:R-:W1:Y:S01]  /*4800*/  LDCU.64 UR22, c[0x0][0xb28] ;  /* 0x00016500ff1677ac */ /* 0x000e620008000a00 */
[----:B------:R-:W-:-:S02]  /*4810*/  UISETP.NE.AND UP6, UPT, UR15, 0x1, UPT ;  /* 0x000000010f00788c */ /* 0x000fc4000bfc5270 */
[----:B------:R-:W-:Y:S02]  /*4820*/  UISETP.NE.AND UP5, UPT, UR50, 0x1, UPT ;  /* 0x000000013200788c */ /* 0x000fe4000bfa5270 */
[----:B------:R-:W-:Y:S02]  /*4830*/  UIADD3 UR41, UPT, UPT, UR21, 0x50, URZ ;  /* 0x0000005015297890 */ /* 0x000fe4000fffe0ff */
[----:B------:R-:W-:Y:S02]  /*4840*/  UIADD3 UR33, UPT, UPT, UR21, 0x58, URZ ;  /* 0x0000005815217890 */ /* 0x000fe4000fffe0ff */
[----:B------:R-:W-:Y:S02]  /*4850*/  UIADD3 UR25, UPT, UPT, UR21, 0x60, URZ ;  /* 0x0000006015197890 */ /* 0x000fe4000fffe0ff */
[----:B------:R-:W-:Y:S02]  /*4860*/  UIADD3 UR17, UPT, UPT, UR21, 0x68, URZ ;  /* 0x0000006815117890 */ /* 0x000fe4000fffe0ff */
[----:B------:R-:W-:-:S02]  /*4870*/  USHF.R.U32.HI UR39, URZ, UR49, UR6 ;  /* 0x00000031ff277299 */ /* 0x000fc40008011606 */
[----:B--2---:R-:W-:Y:S02]  /*4880*/  USHF.R.U32.HI UR38, URZ, UR47, UR38 ;  /* 0x0000002fff267299 */ /* 0x004fe40008011626 */
[----:B------:R-:W-:-:S11]  /*4890*/  UISETP.NE.AND UP3, UPT, UR4, 0x1, UPT ;  /* 0x000000010400788c */ /* 0x000fd6000bf65270 */
.L_x_99:
[C---:B------:R-:W-:Y:S02]  /*48a0*/  LEA R12, R14.reuse, UR21, 0x3 ;  /* 0x000000150e0c7c11 */ /* 0x040fe4000f8e18ff */
[----:B------:R-:W-:Y:S02]  /*48b0*/  SHF.L.U32 R9, R13, 0x1f, RZ ;  /* 0x0000001f0d097819 */ /* 0x000fe400000006ff */
[----:B------:R-:W-:Y:S02]  /*48c0*/  LEA R10, R14, UR21, 0x4 ;  /* 0x000000150e0a7c11 */ /* 0x000fe4000f8e20ff */
[----:B--2---:R-:W2:Y:S02]  /*48d0*/  SYNCS.PHASECHK.TRANS64.TRYWAIT P0, [R12+URZ+0xa0], R9 ;  /* 0x0000a0090c0075a7 */ /* 0x004ea400080011ff */
[----:B--2---:R-:W-:Y:S05]  /*48e0*/  @!P0 BRA `(.L_x_85) ;  /* 0x000000a000cc8947 */ /* 0x004fea0003800000 */
.L_x_212:
[----:B--2---:R-:W2:Y:S01]  /*48f0*/  LDS.128 R8, [R10+0x110] ;  /* 0x000110000a087984 */ /* 0x004ea20000000c00 */
[----:B------:R-:W-:Y:S01]  /*4900*/  UISETP.GE.AND UP0, UPT, UR45, 0x1, UPT ;  /* 0x000000012d00788c */ /* 0x000fe2000bf06270 */
[----:B------:R-:W-:Y:S01]  /*4910*/  @!PT LDS RZ, [RZ] ;  /* 0x00000000fffff984 */ /* 0x000fe20000000800 */
[----:B------:R-:W-:Y:S01]  /*4920*/  @!PT LDS RZ, [RZ] ;  /* 0x00000000fffff984 */ /* 0x000fe20000000800 */
[----:B------:R-:W-:Y:S01]  /*4930*/  @!PT LDS RZ, [RZ] ;  /* 0x00000000fffff984 */ /* 0x000fe20000000800 */
[----:B------:R-:W-:Y:S01]  /*4940*/  @!PT LDS RZ, [RZ] ;  /* 0x00000000fffff984 */ /* 0x000fe20000000800 */
[----:B------:R3:W-:Y:S06]  /*4950*/  MEMBAR.ALL.CTA ;  /* 0x0000000000007992 */ /* 0x0007ec0000008000 */
[----:B---3--:R-:W3:Y:S01]  /*4960*/  FENCE.VIEW.ASYNC.S ;  /* 0x00000000000073c6 */ /* 0x008ee20000000000 */
[----:B--2---:R-:W-:Y:S11]  /*4970*/  LOP3.LUT P0, RZ, R10, 0x1, RZ, 0xc0, !PT ;  /* 0x000000010aff7812 */ /* 0x004ff6000780c0ff */
[----:B------:R-:W-:Y:S02]  /*4980*/  @!UPT UIADD3 URZ, UPT, UPT, URZ, URZ, URZ ;  /* 0x000000fffffff290 */ /* 0x000fe4000fffe0ff */
[----:B---3--:R-:W-:Y:S01]  /*4990*/  VOTEU.ANY UP2, P0 ;  /* 0x0000000000ff7886 */ /* 0x008fe20000040100 */
[----:B------:R-:W-:Y:S11]  /*49a0*/  PLOP3.LUT P0, PT, PT, PT, UP2, 0x80, 0x8 ;  /* 0x000000000008781c */ /* 0x000ff60003f0f028 */
[----:B------:R-:W-:Y:S02]  /*49b0*/  @!UPT UIADD3 URZ, UPT, UPT, URZ, URZ, URZ ;  /* 0x000000fffffff290 */ /* 0x000fe4000fffe0ff */
[----:B------:R-:W-:Y:S02]  /*49c0*/  @P0 SHF.R.U32.HI R0, RZ, 0x10, R9 ;  /* 0x00000010ff000819 */ /* 0x000fe40000011609 */
[----:B------:R-:W-:Y:S02]  /*49d0*/  @P0 MOV R6, R8 ;  /* 0x0000000800060202 */ /* 0x000fe40000000f00 */
[----:B------:R-:W-:Y:S01]  /*49e0*/  @P0 R2UR UR4, R0 ;  /* 0x00000000000402ca */ /* 0x000fe200000e0000 */
[----:B------:R-:W-:Y:S01]  /*49f0*/  VIADD R0, R12, 0xb0 ;  /* 0x000000b00c007836 */ /* 0x000fe20000000000 */
[----:B------:R-:W-:Y:S02]  /*4a00*/  @P0 LOP3.LUT R8, R9, 0xffff, RZ, 0xc0, !PT ;  /* 0x0000ffff09080812 */ /* 0x000fe400078ec0ff */
[----:B------:R-:W-:Y:S02]  /*4a10*/  @P0 R2UR UR6, R6 ;  /* 0x00000000060602ca */ /* 0x000fe400000e0000 */
[----:B------:R-:W-:Y:S02]  /*4a20*/  PRMT R0, RZ, 0x654, R0 ;  /* 0x00000654ff007816 */ /* 0x000fe40000000000 */
[----:B------:R-:W-:Y:S02]  /*4a30*/  @P0 R2UR UR5, R8 ;  /* 0x00000000080502ca */ /* 0x000fe400000e0000 */
[----:B------:R2:W-:Y:S03]  /*4a40*/  SYNCS.ARRIVE.TRANS64.RED.A1T0 RZ, [R0+URZ], RZ ;  /* 0x000000ff00ff79a7 */ /* 0x0005e600081004ff */
[----:B------:R-:W-:Y:S04]  /*4a50*/  @UP2 UMOV UR30, UR4 ;  /* 0x00000004001e2c82 */ /* 0x000fe80008000000 */
[----:B------:R-:W-:Y:S04]  /*4a60*/  @UP2 UMOV UR14, UR6 ;  /* 0x00000006000e2c82 */ /* 0x000fe80008000000 */
[----:B------:R-:W-:Y:S01]  /*4a70*/  @UP2 UMOV UR13, UR5 ;  /* 0x00000005000d2c82 */ /* 0x000fe20008000000 */
[----:B------:R-:W-:Y:S05]  /*4a80*/  BRA.U !UP0, `(.L_x_86) ;  /* 0x0000000108a47547 */ /* 0x000fea000b800000 */
[----:B------:R-:W-:Y:S02]  /*4a90*/  UIMAD.WIDE.U32 UR18, UR13, UR51, URZ ;  /* 0x000000330d1272a5 */ /* 0x000fe4000f8e00ff */
[----:B------:R-:W-:Y:S02]  /*4aa0*/  UIMAD.WIDE.U32 UR26, UR14, UR48, URZ ;  /* 0x000000300e1a72a5 */ /* 0x000fe4000f8e00ff */
[----:B------:R-:W-:Y:S02]  /*4ab0*/  USEL UR4, UR31, UR38, !UP5 ;  /* 0x000000261f047287 */ /* 0x000fe4000e800000 */
[----:B------:R-:W-:Y:S02]  /*4ac0*/  USEL UR7, UR37, UR39, !UP6 ;  /* 0x0000002725077287 */ /* 0x000fe4000f000000 */
[----:B-1----:R-:W-:Y:S02]  /*4ad0*/  UIMAD.WIDE.U32 UR8, UR4, UR22, URZ ;  /* 0x00000016040872a5 */ /* 0x002fe4000f8e00ff */
[----:B------:R-:W-:Y:S01]  /*4ae0*/  UIMAD.WIDE.U32 UR10, UR7, UR22, URZ ;  /* 0x00000016070a72a5 */ /* 0x000fe2000f8e00ff */
[----:B------:R-:W-:Y:S02]  /*4af0*/  UMOV UR5, UR19 ;  /* 0x0000001300057c82 */ /* 0x000fe40008000000 */
[----:B------:R-:W-:Y:S03]  /*4b00*/  USHF.R.U32.HI UR6, URZ, UR47, UR5 ;  /* 0x0000002fff067299 */ /* 0x000fe60008011605 */
[----:B------:R-:W-:Y:S01]  /*4b10*/  UMOV UR5, UR27 ;  /* 0x0000001b00057c82 */ /* 0x000fe20008000000 */
[----:B------:R-:W-:Y:S02]  /*4b20*/  USEL UR6, UR13, UR6, !UP5 ;  /* 0x000000060d067287 */ /* 0x000fe4000e800000 */
[----:B------:R-:W-:Y:S03]  /*4b30*/  USHF.R.U32.HI UR12, URZ, UR49, UR5 ;  /* 0x00000031ff0c7299 */ /* 0x000fe60008011605 */
[----:B------:R-:W-:Y:S02]  /*4b40*/  UMOV UR5, UR9 ;  /* 0x0000000900057c82 */ /* 0x000fe40008000000 */
[----:B------:R-:W-:Y:S03]  /*4b50*/  @UP4 USHF.R.U32.HI UR4, URZ, UR23, UR5 ;  /* 0x00000017ff044299 */ /* 0x000fe60008011605 */
[----:B------:R-:W-:Y:S01]  /*4b60*/  UMOV UR5, UR11 ;  /* 0x0000000b00057c82 */ /* 0x000fe20008000000 */
[----:B------:R-:W-:Y:S02]  /*4b70*/  UIMAD UR4, UR45, UR4, URZ ;  /* 0x000000042d0472a4 */ /* 0x000fe4000f8e02ff */
[----:B------:R-:W-:Y:S02]  /*4b80*/  @UP4 USHF.R.U32.HI UR7, URZ, UR23, UR5 ;  /* 0x00000017ff074299 */ /* 0x000fe40008011605 */
[----:B------:R-:W-:Y:S02]  /*4b90*/  UIMAD.WIDE.U32 UR10, UR6, UR22, URZ ;  /* 0x00000016060a72a5 */ /* 0x000fe4000f8e00ff */
[----:B------:R-:W-:Y:S02]  /*4ba0*/  USEL UR5, UR14, UR12, !UP6 ;  /* 0x0000000c0e057287 */ /* 0x000fe4000f000000 */
[----:B------:R-:W-:Y:S02]  /*4bb0*/  UIMAD UR8, UR45, UR7, URZ ;  /* 0x000000072d0872a4 */ /* 0x000fe4000f8e02ff */
[----:B------:R-:W-:Y:S03]  /*4bc0*/  UISETP.GE.AND UP0, UPT, UR6, UR4, UPT ;  /* 0x000000040600728c */ /* 0x000fe6000bf06270 */
[----:B------:R-:W-:Y:S01]  /*4bd0*/  UMOV UR4, UR11 ;  /* 0x0000000b00047c82 */ /* 0x000fe20008000000 */
[----:B------:R-:W-:Y:S02]  /*4be0*/  UISETP.GE.OR UP0, UPT, UR5, UR8, UP0 ;  /* 0x000000080500728c */ /* 0x000fe40008706670 */
[----:B------:R-:W-:Y:S02]  /*4bf0*/  USHF.R.U32.HI UR4, URZ, UR23, UR4 ;  /* 0x00000017ff047299 */ /* 0x000fe40008011604 */
[----:B------:R-:W-:Y:S02]  /*4c00*/  UIMAD.WIDE.U32 UR8, UR5, UR22, URZ ;  /* 0x00000016050872a5 */ /* 0x000fe4000f8e00ff */
[----:B------:R-:W-:Y:S04]  /*4c10*/  USEL UR10, UR6, UR4, !UP4 ;  /* 0x00000004060a7287 */ /* 0x000fe8000e000000 */
[----:B------:R-:W-:Y:S01]  /*4c20*/  UIADD3 UR11, UPT, UPT, -UR10, URZ, URZ ;  /* 0x000000ff0a0b7290 */ /* 0x000fe2000fffe1ff */
[----:B------:R-:W-:Y:S02]  /*4c30*/  @!UP0 UMOV UR4, UR9 ;  /* 0x0000000900048c82 */ /* 0x000fe40008000000 */
[----:B------:R-:W-:Y:S02]  /*4c40*/  @!UP0 USHF.R.U32.HI UR4, URZ, UR23, UR4 ;  /* 0x00000017ff048299 */ /* 0x000fe40008011604 */
[----:B------:R-:W-:Y:S02]  /*4c50*/  UIMAD UR8, UR45, UR11, UR6 ;  /* 0x0000000b2d0872a4 */ /* 0x000fe4000f8e0206 */
[----:B------:R-:W-:Y:S04]  /*4c60*/  @!UP0 USEL UR4, UR5, UR4, !UP4 ;  /* 0x0000000405048287 */ /* 0x000fe8000e000000 */
[----:B------:R-:W-:Y:S02]  /*4c70*/  @!UP0 UIMAD UR7, UR7, UR8, UR4 ;  /* 0x00000008070782a4 */ /* 0x000fe4000f8e0204 */
[----:B------:R-:W-:Y:S02]  /*4c80*/  @!UP0 UIADD3 UR9, UPT, UPT, UR10, -UR4, URZ ;  /* 0x800000040a098290 */ /* 0x000fe4000fffe0ff */
[----:B------:R-:W-:Y:S02]  /*4c90*/  UIADD3 UR8, UPT, UPT, -UR6, URZ, URZ ;  /* 0x000000ff06087290 */ /* 0x000fe4000fffe1ff */
[----:B------:R-:W-:Y:S02]  /*4ca0*/  UIADD3 UR4, UPT, UPT, -UR5, URZ, URZ ;  /* 0x000000ff05047290 */ /* 0x000fe4000fffe1ff */
[----:B------:R-:W-:Y:S03]  /*4cb0*/  @!UP0 UIMAD UR6, UR9, UR45, UR5 ;  /* 0x0000002d090682a4 */ /* 0x000fe6000f8e0205 */
[----:B------:R-:W-:Y:S01]  /*4cc0*/  @!UP0 UMOV UR5, UR7 ;  /* 0x0000000700058c82 */ /* 0x000fe20008000000 */
[----:B------:R-:W-:Y:S02]  /*4cd0*/  UIMAD UR7, UR15, UR4, UR14 ;  /* 0x000000040f0772a4 */ /* 0x000fe4000f8e020e */
[----:B------:R-:W-:Y:S02]  /*4ce0*/  UIMAD UR4, UR50, UR8, UR13 ;  /* 0x00000008320472a4 */ /* 0x000fe4000f8e020d */
[----:B------:R-:W-:Y:S02]  /*4cf0*/  UIMAD UR14, UR5, UR15, UR7 ;  /* 0x0000000f050e72a4 */ /* 0x000fe4000f8e0207 */
[----:B------:R-:W-:Y:S11]  /*4d00*/  UIMAD UR13, UR6, UR50, UR4 ;  /* 0x00000032060d72a4 */ /* 0x000ff6000f8e0204 */
[----:B------:R-:W-:Y:S01]  /*4d10*/  @!UPT UIADD3 URZ, UPT, UPT, URZ, URZ, URZ ;  /* 0x000000fffffff290 */ /* 0x000fe2000fffe0ff */
.L_x_86:
[----:B------:R-:W3:Y:S01]  /*4d20*/  @!UP3 LDCU.128 UR8, c[0x0][0xb10] ;  /* 0x00016200ff08b7ac */ /* 0x000ee20008000c00 */
[----:B------:R-:W-:Y:S01]  /*4d30*/  IMAD.MOV.U32 R10, RZ, RZ, 0x1 ;  /* 0x00000001ff0a7424 */ /* 0x000fe200078e00ff */
[C---:B----4-:R-:W-:Y:S02]  /*4d40*/  ISETP.NE.U32.AND P1, PT, R4.reuse, RZ, PT ;  /* 0x000000ff0400720c */ /* 0x050fe40003f25070 */
[----:B------:R-:W-:Y:S02]  /*4d50*/  ISETP.NE.U32.AND P0, PT, R4, RZ, PT ;  /* 0x000000ff0400720c */ /* 0x000fe40003f05070 */
[C---:B------:R-:W-:Y:S01]  /*4d60*/  ISETP.NE.AND.EX P1, PT, R5.reuse, RZ, PT, P1 ;  /* 0x000000ff0500720c */ /* 0x040fe20003f25310 */
[----:B------:R-:W4:Y:S01]  /*4d70*/  @!UP3 LDCU UR5, c[0x0][0xb0c] ;  /* 0x00016180ff05b7ac */ /* 0x000f220008000800 */
[----:B------:R-:W-:Y:S02]  /*4d80*/  ISETP.NE.AND.EX P0, PT, R5, RZ, PT, P0 ;  /* 0x000000ff0500720c */ /* 0x000fe40003f05300 */
[----:B------:R-:W-:Y:S01]  /*4d90*/  SHF.L.U32 R10, R10, 0x1f, RZ ;  /* 0x0000001f0a0a7819 */ /* 0x000fe200000006ff */
[----:B------:R-:W-:Y:S02]  /*4da0*/  USHF.L.U32 UR43, UR16, 0x7, URZ ;  /* 0x00000007102b7899 */ /* 0x000fe400080006ff */
[----:B------:R-:W-:Y:S02]  /*4db0*/  USHF.L.U32 UR42, UR20, 0x8, URZ ;  /* 0x00000008142a7899 */ /* 0x000fe400080006ff */
[----:B---3--:R-:W-:Y:S07]  /*4dc0*/  UIMAD.WIDE.U32 UR6, UR14, UR8, URZ ;  /* 0x000000080e0672a5 */ /* 0x008fee000f8e00ff */
[----:B------:R-:W-:Y:S01]  /*4dd0*/  @!UP3 UMOV UR4, UR7 ;  /* 0x000000070004bc82 */ /* 0x000fe20008000000 */
[----:B----4-:R-:W-:Y:S02]  /*4de0*/  @!UP3 UISETP.NE.AND UP0, UPT, UR5, 0x1, UPT ;  /* 0x000000010500b88c */ /* 0x010fe4000bf05270 */
[----:B------:R-:W-:Y:S02]  /*4df0*/  @!UP3 USHF.R.U32.HI UR4, URZ, UR9, UR4 ;  /* 0x00000009ff04b299 */ /* 0x000fe40008011604 */
[----:B------:R-:W-:Y:S02]  /*4e00*/  UIMAD.WIDE.U32 UR6, UR13, UR11, URZ ;  /* 0x0000000b0d0672a5 */ /* 0x000fe4000f8e00ff */
[----:B------:R-:W-:Y:S02]  /*4e10*/  @!UP3 USEL UR8, UR14, UR4, !UP0 ;  /* 0x000000040e08b287 */ /* 0x000fe4000c000000 */
[----:B------:R-:W-:Y:S03]  /*4e20*/  @!UP3 UISETP.NE.AND UP0, UPT, UR10, 0x1, UPT ;  /* 0x000000010a00b88c */ /* 0x000fe6000bf05270 */
[----:B------:R-:W-:Y:S02]  /*4e30*/  @!UP3 UMOV UR6, UR7 ;  /* 0x000000070006bc82 */ /* 0x000fe40008000000 */
[----:B------:R-:W3:Y:S02]  /*4e40*/  @!UP3 LDCU UR4, c[0x0][0xb20] ;  /* 0x00016400ff04b7ac */ /* 0x000ee40008000800 */
[----:B---3--:R-:W-:Y:S04]  /*4e50*/  @!UP3 USHF.R.U32.HI UR6, URZ, UR4, UR6 ;  /* 0x00000004ff06b299 */ /* 0x008fe80008011606 */
[----:B------:R-:W-:Y:S04]  /*4e60*/  @!UP3 USEL UR6, UR13, UR6, !UP0 ;  /* 0x000000060d06b287 */ /* 0x000fe8000c000000 */
[----:B------:R-:W-:Y:S02]  /*4e70*/  @!UP3 UIADD3 UR4, UPT, UPT, -UR8, UR6, URZ ;  /* 0x000000060804b290 */ /* 0x000fe4000fffe1ff */
[----:B------:R-:W-:Y:S02]  /*4e80*/  @!UP3 UIADD3 UR6, UPT, UPT, UR8, -UR6, URZ ;  /* 0x800000060806b290 */ /* 0x000fe4000fffe0ff */
[----:B------:R-:W-:Y:S02]  /*4e90*/  @!UP3 UIMAD UR14, UR4, UR5, UR14 ;  /* 0x00000005040eb2a4 */ /* 0x000fe4000f8e020e */
[----:B------:R-:W-:Y:S01]  /*4ea0*/  @!UP3 UIMAD UR13, UR6, UR10, UR13 ;  /* 0x0000000a060db2a4 */ /* 0x000fe2000f8e020d */
[----:B------:R-:W-:Y:S11]  /*4eb0*/  BRA.U UP1, `(.L_x_87) ;  /* 0x0000000101107547 */ /* 0x000ff6000b800000 */
[----:B--2---:R-:W-:Y:S04]  /*4ec0*/  MOV R0, UR46 ;  /* 0x0000002e00007c02 */ /* 0x004fe80008000f00 */
[----:B------:R-:W-:Y:S04]  /*4ed0*/  SHF.L.U32 R9, R0, 0x1f, RZ ;  /* 0x0000001f00097819 */ /* 0x000fe800000006ff */
[----:B------:R-:W2:Y:S02]  /*4ee0*/  SYNCS.PHASECHK.TRANS64.TRYWAIT P2, [UR21+0x98], R9 ;  /* 0x00009809ff0075a7 */ /* 0x000ea40008041115 */
[----:B--2---:R-:W-:Y:S05]  /*4ef0*/  @!P2 BRA `(.L_x_88) ;  /* 0x0000009c005ca947 */ /* 0x004fea0003800000 */
.L_x_87:
[----:B------:R-:W-:Y:S05]  /*4f00*/  @!P1 BRA `(.L_x_89) ;  /* 0x0000000000309947 */ /* 0x000fea0003800000 */
[----:B------:R-:W-:Y:S01]  /*4f10*/  ISETP.NE.U32.AND P1, PT, R2, RZ, PT ;  /* 0x000000ff0200720c */ /* 0x000fe20003f25070 */
[----:B------:R-:W3:Y:S01]  /*4f20*/  LDCU.64 UR4, c[0x0][0x358] ;  /* 0x00006b00ff0477ac */ /* 0x000ee20008000a00 */
[----:B------:R-:W-:Y:S02]  /*4f30*/  IMAD.MOV.U32 R94, RZ, RZ, 0x1 ;  /* 0x00000001ff5e7424 */ /* 0x000fe400078e00ff */
[----:B------:R-:W-:Y:S11]  /*4f40*/  ISETP.NE.AND.EX P1, PT, R3, RZ, PT, P1 ;  /* 0x000000ff0300720c */ /* 0x000ff60003f25310 */
[----:B------:R-:W-:Y:S02]  /*4f50*/  @!UPT UIADD3 URZ, UPT, UPT, URZ, URZ, URZ ;  /* 0x000000fffffff290 */ /* 0x000fe4000fffe0ff */
[----:B--2---:R-:W2:Y:S01]  /*4f60*/  @P1 LDC.64 R8, c[0x0][0x888] ;  /* 0x00022200ff081b82 */ /* 0x004ea20000000a00 */
[----:B------:R-:W-:Y:S04]  /*4f70*/  @P1 IMAD R0, R4, UR36, RZ ;  /* 0x0000002404001c24 */ /* 0x000fe8000f8e02ff */
[----:B--2---:R-:W-:Y:S04]  /*4f80*/  @P1 IMAD.WIDE R8, R0, 0x4, R8 ;  /* 0x0000000400081825 */ /* 0x004fe800078e0208 */
[----:B------:R-:W-:Y:S01]  /*4f90*/  HFMA2 R0, -RZ, RZ, 0, 5.9604644775390625e-08 ;  /* 0x00000001ff007431 */ /* 0x000fe200000001ff */
[----:B---3-5:R3:W5:Y:S04]  /*4fa0*/  @P1 LDG.E R45, desc[UR4][R8.64] ;  /* 0x00000004082d1981 */ /* 0x028768000c1e1900 */
[----:B------:R-:W-:Y:S01]  /*4fb0*/  @!P1 PRMT R94, R0, 0x7610, R94 ;  /* 0x00007610005e9816 */ /* 0x000fe2000000005e */
[----:B---3--:R-:W4:Y:S06]  /*4fc0*/  @!P1 LDC R45, c[0x0][0x880] ;  /* 0x00022000ff2d9b82 */ /* 0x008f2c0000000800 */
.L_x_89:
[----:B----45:R-:W-:Y:S01]  /*4fd0*/  @!P0 FSETP.EQ.AND P1, PT, R45, RZ, PT ;  /* 0x000000ff2d00820b */ /* 0x030fe20003f22000 */
[----:B------:R-:W-:Y:S01]  /*4fe0*/  @!UPT UIADD3 URZ, UPT, UPT, URZ, URZ, URZ ;  /* 0x000000fffffff290 */ /* 0x000fe2000fffe0ff */
[----:B------:R-:W-:Y:S11]  /*4ff0*/  @!P0 BRA `(.L_x_90) ;  /* 0x0000000000188947 */ /* 0x000ff60003800000 */
[----:B------:R-:W-:Y:S02]  /*5000*/  LOP3.LUT P0, RZ, R94, 0xff, RZ, 0xc0, !PT ;  /* 0x000000ff5eff7812 */ /* 0x000fe4000780c0ff */
[----:B------:R-:W-:Y:S04]  /*5010*/  ISETP.NE.U32.AND P1, PT, R2, RZ, PT ;  /* 0x000000ff0200720c */ /* 0x000fe80003f25070 */
[----:B------:R-:W-:Y:S04]  /*5020*/  ISETP.NE.AND.EX P1, PT, R3, RZ, PT, P1 ;  /* 0x000000ff0300720c */ /* 0x000fe80003f25310 */
[----:B------:R-:W-:Y:S03]  /*5030*/  PLOP3.LUT P1, PT, P1, PT, PT, 0x8, 0x80 ;  /* 0x000000000080781c */ /* 0x000fe60000f2e170 */
[----:B------:R-:W-:Y:S11]  /*5040*/  @P0 FSETP.EQ.AND P1, PT, R45, RZ, PT ;  /* 0x000000ff2d00020b */ /* 0x000ff60003f22000 */
[----:B------:R-:W-:Y:S02]  /*5050*/  @!UPT UIADD3 URZ, UPT, UPT, URZ, URZ, URZ ;  /* 0x000000fffffff290 */ /* 0x000fe4000fffe0ff */
.L_x_90:
[----:B------:R-:W3:Y:S01]  /*5060*/  SYNCS.PHASECHK.TRANS64.TRYWAIT P2, [UR21+0x70], R10 ;  /* 0x0000700aff0075a7 */ /* 0x000ee20008041115 */
[----:B------:R-:W-:Y:S04]  /*5070*/  ELECT P0, URZ, PT ;  /* 0x0000000000ff782f */ /* 0x000fe80003800000 */
[----:B------:R-:W-:Y:S11]  /*5080*/  PLOP3.LUT P1, PT, P1, P0, PT, 0xf2, 0x2f ;  /* 0x00000000002f781c */ /* 0x000ff60000f21e72 */
[----:B------:R-:W-:Y:S02]  /*5090*/  @!UPT UIADD3 URZ, UPT, UPT, URZ, URZ, URZ ;  /* 0x000000fffffff290 */ /* 0x000fe4000fffe0ff */
[----:B------:R-:W-:Y:S05]  /*50a0*/  @!P1 IADD3 R6, P0, PT, R16, 0x580, RZ ;  /* 0x0000058010069810 */ /* 0x000fea0007f1e0ff */
[----:B--2---:R-:W-:Y:S01]  /*50b0*/  @!P1 IMAD.X R0, RZ, RZ, R17, P0 ;  /* 0x000000ffff009224 */ /* 0x004fe200000e0611 */
[----:B---3--:R-:W-:Y:S07]  /*50c0*/  @!P2 BRA `(.L_x_91) ;  /* 0x0000009c0000a947 */ /* 0x008fee0003800000 */
.L_x_215:
[----:B------:R-:W-:Y:S01]  /*50d0*/  @!P1 R2UR UR5, R6 ;  /* 0x00000000060592ca */ /* 0x000fe200000e0000 */
[----:B------:R-:W-:Y:S01]  /*50e0*/  VOTEU.ALL UP0, P1 ;  /* 0x0000000000ff7886 */ /* 0x000fe20000800000 */
[----:B------:R-:W-:Y:S01]  /*50f0*/  @!P1 R2UR UR4, R0 ;  /* 0x00000000000492ca */ /* 0x000fe200000e0000 */
[----:B------:R-:W-:Y:S01]  /*5100*/  @!P1 IMAD.MOV.U32 R0, RZ, RZ, 0x4000 ;  /* 0x00004000ff009424 */ /* 0x000fe200078e00ff */
[----:B------:R-:W-:Y:S01]  /*5110*/  UMOV UR8, 0x0 ;  /* 0x0000000000087882 */ /* 0x000fe20000000000 */
[----:B------:R-:W-:Y:S01]  /*5120*/  UMOV UR9, 0x10000000 ;  /* 0x1000000000097882 */ /* 0x000fe20000000000 */
[----:B------:R-:W-:Y:S01]  /*5130*/  @!UP0 UIADD3 UR40, UPT, UPT, UR21, 0x400, URZ ;  /* 0x0000040015288890 */ /* 0x000fe2000fffe0ff */
[----:B------:R-:W-:Y:S01]  /*5140*/  @!P1 IADD3 R6, P0, PT, R16, 0x580, RZ ;  /* 0x0000058010069810 */ /* 0x000fe20007f1e0ff */
[----:B------:R-:W-:Y:S01]  /*5150*/  VOTEU.ALL UP0, P1 ;  /* 0x0000000000ff7886 */ /* 0x000fe20000800000 */
[----:B------:R-:W-:Y:S01]  /*5160*/  UMOV UR44, UR36 ;  /* 0x00000024002c7c82 */ /* 0x000fe20008000000 */
[----:B------:R-:W-:Y:S03]  /*5170*/  UPRMT UR6, UR52, 0x654, UR41 ;  /* 0x0000065434067896 */ /* 0x000fe60008000029 */
[----:B------:R-:W-:Y:S02]  /*5180*/  IMAD.U32 R8, RZ, RZ, UR5 ;  /* 0x00000005ff087e24 */ /* 0x000fe4000f8e00ff */
[----:B--2---:R-:W-:Y:S03]  /*5190*/  IMAD.U32 R9, RZ, RZ, UR4 ;  /* 0x00000004ff097e24 */ /* 0x004fe6000f8e00ff */
[----:B------:R-:W-:Y:S02]  /*51a0*/  @!P1 R2UR UR4, R8 ;  /* 0x00000000080492ca */ /* 0x000fe400000e0000 */
[----:B------:R-:W-:Y:S11]  /*51b0*/  @!P1 R2UR UR5, R9 ;  /* 0x00000000090592ca */ /* 0x000ff600000e0000 */
[----:B------:R-:W-:Y:S02]  /*51c0*/  @!UPT UIADD3 URZ, UPT, UPT, URZ, URZ, URZ ;  /* 0x000000fffffff290 */ /* 0x000fe4000fffe0ff */
[----:B------:R2:W-:Y:S01]  /*51d0*/  @!UP0 UTMALDG.3D [UR40], [UR4], desc[UR8] ;  /* 0x00000828040085b4 */ /* 0x0005e20008011000 */
[----:B------:R3:W-:Y:S01]  /*51e0*/  @!P1 SYNCS.ARRIVE.TRANS64.RED.A0TR RZ, [UR21+0x50], R0 ;  /* 0x00005000ffff99a7 */ /* 0x0007e20008300415 */
[----:B------:R-:W-:Y:S01]  /*51f0*/  SYNCS.ARRIVE.TRANS64.RED.A1T0 RZ, [UR6], RZ ;  /* 0x000000ffffff79a7 */ /* 0x000fe20008100406 */
[----:B---3--:R-:W-:Y:S01]  /*5200*/  @!P1 IMAD.X R0, RZ, RZ, R17, P0 ;  /* 0x000000ffff009224 */ /* 0x008fe200000e0611 */
[----:B------:R-:W3:Y:S02]  /*5210*/  SYNCS.PHASECHK.TRANS64.TRYWAIT P2, [UR21+0x78], R10 ;  /* 0x0000780aff0075a7 */ /* 0x000ee40008041115 */
[----:B--23--:R-:W-:Y:S05]  /*5220*/  @!P2 BRA `(.L_x_92) ;  /* 0x0000009800c0a947 */ /* 0x00cfea0003800000 */
.L_x_217:
        /* <DEDUP_REMOVED lines=8> */
[----:B------:R-:W-:Y:S01]  /*52b0*/  @!UP0 UIADD3 UR32, UPT, UPT, UR21, 0x4400, URZ ;  /* 0x0000440015208890 */ /* 0x000fe2000fffe0ff */
[----:B------:R-:W-:Y:S01]  /*52c0*/  VOTEU.ALL UP0, P1 ;  /* 0x0000000000ff7886 */ /* 0x000fe20000800000 */
[----:B------:R-:W-:Y:S01]  /*52d0*/  UMOV UR35, UR43 ;  /* 0x0000002b00237c82 */ /* 0x000fe20008000000 */
[----:B------:R-:W-:Y:S02]  /*52e0*/  UPRMT UR7, UR52, 0x654, UR33 ;  /* 0x0000065434077896 */ /* 0x000fe40008000021 */
        /* <DEDUP_REMOVED lines=11> */
.L_x_219:
        /* <DEDUP_REMOVED lines=11> */
[----:B------:R-:W-:Y:S02]  /*5450*/  UMOV UR28, UR36 ;  /* 0x00000024001c7c82 */ /* 0x000fe40008000000 */
[----:B------:R-:W-:Y:S01]  /*5460*/  IMAD.U32 R8, RZ, RZ, UR5 ;  /* 0x00000005ff087e24 */ /* 0x000fe2000f8e00ff */
[----:B------:R-:W-:Y:S01]  /*5470*/  UPRMT UR29, UR52, 0x654, UR25 ;  /* 0x00000654341d7896 */ /* 0x000fe20008000019 */
        /* <DEDUP_REMOVED lines=10> */
.L_x_221:
[----:B------:R-:W-:Y:S01]  /*5520*/  @!P1 R2UR UR5, R6 ;  /* 0x00000000060592ca */ /* 0x000fe200000e0000 */
[----:B------:R-:W-:Y:S01]  /*5530*/  VOTEU.ALL UP0, P1 ;  /* 0x0000000000ff7886 */ /* 0x000fe20000800000 */
[----:B------:R-:W-:Y:S01]  /*5540*/  @!P1 R2UR UR4, R0 ;  /* 0x00000000000492ca */ /* 0x000fe200000e0000 */
[----:B------:R-:W-:Y:S01]  /*5550*/  @!P1 IMAD.MOV.U32 R0, RZ, RZ, 0x4000 ;  /* 0x00004000ff009424 */ /* 0x000fe200078e00ff */
[----:B------:R-:W-:Y:S01]  /*5560*/  UMOV UR8, 0x0 ;  /* 0x0000000000087882 */ /* 0x000fe20000000000 */
[----:B------:R-:W-:Y:S01]  /*5570*/  UMOV UR9, 0x10000000 ;  /* 0x1000000000097882 */ /* 0x000fe20000000000 */
[----:B------:R-:W-:Y:S01]  /*5580*/  @!UP0 UIADD3 UR18, UPT, UPT, UR42, 0x60, URZ ;  /* 0x000000602a128890 */ /* 0x000fe2000fffe0ff */
[----:B--2---:R-:W-:Y:S01]  /*5590*/  SHF.L.U32 R9, RZ, 0x1f, RZ ;  /* 0x0000001fff097819 */ /* 0x004fe200000006ff */
[----:B------:R-:W-:Y:S01]  /*55a0*/  @!UP0 UIADD3 UR16, UPT, UPT, UR21, 0xc400, URZ ;  /* 0x0000c40015108890 */ /* 0x000fe2000fffe0ff */
[----:B------:R-:W-:Y:S01]  /*55b0*/  @!P1 IADD3 R8, P0, PT, R16, 0x580, RZ ;  /* 0x0000058010089810 */ /* 0x000fe20007f1e0ff */
[----:B------:R-:W-:Y:S01]  /*55c0*/  VOTEU.ALL UP0, P1 ;  /* 0x0000000000ff7886 */ /* 0x000fe20000800000 */
[----:B------:R-:W-:Y:S01]  /*55d0*/  UMOV UR19, UR43 ;  /* 0x0000002b00137c82 */ /* 0x000fe20008000000 */
[----:B------:R-:W-:Y:S01]  /*55e0*/  UMOV UR20, UR36 ;  /* 0x0000002400147c82 */ /* 0x000fe20008000000 */
[----:B------:R-:W-:Y:S01]  /*55f0*/  IMAD.U32 R18, RZ, RZ, UR5 ;  /* 0x00000005ff127e24 */ /* 0x000fe2000f8e00ff */
[----:B------:R-:W-:Y:S01]  /*5600*/  UPRMT UR24, UR52, 0x654, UR17 ;  /* 0x0000065434187896 */ /* 0x000fe20008000011 */
[----:B------:R-:W-:Y:S02]  /*5610*/  IMAD.U32 R19, RZ, RZ, UR4 ;  /* 0x00000004ff137e24 */ /* 0x000fe4000f8e00ff */
[----:B------:R-:W-:Y:S01]  /*5620*/  @!P1 IMAD.X R6, RZ, RZ, R17, P0 ;  /* 0x000000ffff069224 */ /* 0x000fe200000e0611 */
[----:B------:R-:W-:Y:S02]  /*5630*/  @!P1 R2UR UR4, R18 ;  /* 0x00000000120492ca */ /* 0x000fe400000e0000 */
[----:B------:R-:W-:Y:S11]  /*5640*/  @!P1 R2UR UR5, R19 ;  /* 0x00000000130592ca */ /* 0x000ff600000e0000 */
[----:B------:R-:W-:Y:S02]  /*5650*/  @!UPT UIADD3 URZ, UPT, UPT, URZ, URZ, URZ ;  /* 0x000000fffffff290 */ /* 0x000fe4000fffe0ff */
[----:B------:R2:W-:Y:S01]  /*5660*/  @!UP0 UTMALDG.3D [UR16], [UR4], desc[UR8] ;  /* 0x00000810040085b4 */ /* 0x0005e20008011000 */
[----:B------:R2:W-:Y:S01]  /*5670*/  @!P1 SYNCS.ARRIVE.TRANS64.RED.A0TR RZ, [UR21+0x68], R0 ;  /* 0x00006800ffff99a7 */ /* 0x0005e20008300415 */
[----:B------:R-:W-:Y:S01]  /*5680*/  SYNCS.ARRIVE.TRANS64.RED.A1T0 RZ, [UR24], RZ ;  /* 0x000000ffffff79a7 */ /* 0x000fe20008100418 */
[----:B------:R-:W3:Y:S02]  /*5690*/  SYNCS.PHASECHK.TRANS64.TRYWAIT P2, [UR21+0x70], R9 ;  /* 0x00007009ff0075a7 */ /* 0x000ee40008041115 */
[----:B--23--:R-:W-:Y:S05]  /*56a0*/  @!P2 BRA `(.L_x_95) ;  /* 0x0000009400e8a947 */ /* 0x00cfea0003800000 */
.L_x_223:
[----:B------:R-:W-:Y:S01]  /*56b0*/  @!P1 R2UR UR5, R8 ;  /* 0x00000000080592ca */ /* 0x000fe200000e0000 */
[----:B------:R-:W-:Y:S01]  /*56c0*/  VOTEU.ALL UP0, P1 ;  /* 0x0000000000ff7886 */ /* 0x000fe20000800000 */
[----:B------:R-:W-:Y:S01]  /*56d0*/  @!P1 R2UR UR4, R6 ;  /* 0x00000000060492ca */ /* 0x000fe200000e0000 */
[----:B--2---:R-:W-:Y:S01]  /*56e0*/  @!P1 IMAD.MOV.U32 R0, RZ, RZ, 0x4000 ;  /* 0x00004000ff009424 */ /* 0x004fe200078e00ff */
        /* <DEDUP_REMOVED lines=9> */
[----:B------:R-:W-:Y:S01]  /*5780*/  UMOV UR12, UR36 ;  /* 0x00000024000c7c82 */ /* 0x000fe20008000000 */
        /* <DEDUP_REMOVED lines=10> */
.L_x_225:
        /* <DEDUP_REMOVED lines=24> */
.L_x_227:
[----:B------:R-:W-:Y:S01]  /*59b0*/  @!P1 R2UR UR5, R8 ;  /* 0x00000000080592ca */ /* 0x000fe200000e0000 */
[----:B------:R-:W-:Y:S01]  /*59c0*/  VOTEU.ALL UP0, P1 ;  /* 0x0000000000ff7886 */ /* 0x000fe20000800000 */
[----:B------:R-:W-:Y:S01]  /*59d0*/  @!P1 R2UR UR4, R6 ;  /* 0x00000000060492ca */ /* 0x000fe200000e0000 */
[----:B--2---:R-:W-:Y:S01]  /*59e0*/  @!P1 IMAD.MOV.U32 R0, RZ, RZ, 0x4000 ;  /* 0x00004000ff009424 */ /* 0x004fe200078e00ff */
[----:B------:R-:W-:Y:S01]  /*59f0*/  UMOV UR6, 0x0 ;  /* 0x0000000000067882 */ /* 0x000fe20000000000 */
[----:B------:R-:W-:Y:S01]  /*5a00*/  UMOV UR7, 0x10000000 ;  /* 0x1000000000077882 */ /* 0x000fe20000000000 */
[----:B------:R-:W-:Y:S01]  /*5a10*/  @!UP0 UIADD3 UR10, UPT, UPT, UR42, 0xc0, URZ ;  /* 0x000000c02a0a8890 */ /* 0x000fe2000fffe0ff */
[----:B------:R-:W-:Y:S01]  /*5a20*/  VIADD R14, R14, 0x1 ;  /* 0x000000010e0e7836 */ /* 0x000fe20000000000 */
[----:B------:R-:W-:Y:S01]  /*5a30*/  @!UP0 UIADD3 UR8, UPT, UPT, UR21, 0x8400, URZ ;  /* 0x0000840015088890 */ /* 0x000fe2000fffe0ff */
[----:B------:R-:W-:Y:S01]  /*5a40*/  VOTEU.ALL UP0, P1 ;  /* 0x0000000000ff7886 */ /* 0x000fe20000800000 */
[----:B------:R-:W-:Y:S01]  /*5a50*/  UMOV UR9, UR25 ;  /* 0x0000001900097c82 */ /* 0x000fe20008000000 */
[----:B------:R-:W-:Y:S02]  /*5a60*/  UMOV UR11, UR43 ;  /* 0x0000002b000b7c82 */ /* 0x000fe40008000000 */
[----:B------:R-:W-:Y:S01]  /*5a70*/  IMAD.U32 R18, RZ, RZ, UR5 ;  /* 0x00000005ff127e24 */ /* 0x000fe2000f8e00ff */
[----:B------:R-:W-:Y:S01]  /*5a80*/  UMOV UR12, UR36 ;  /* 0x00000024000c7c82 */ /* 0x000fe20008000000 */
[----:B------:R-:W-:Y:S03]  /*5a90*/  IMAD.U32 R19, RZ, RZ, UR4 ;  /* 0x00000004ff137e24 */ /* 0x000fe6000f8e00ff */
        /* <DEDUP_REMOVED lines=8> */
.L_x_229:
[----:B------:R-:W-:Y:S01]  /*5b20*/  @!P1 IADD3 R6, P0, PT, R16, 0x580, RZ ;  /* 0x0000058010069810 */ /* 0x000fe20007f1e0ff */
[----:B------:R-:W-:Y:S01]  /*5b30*/  VOTEU.ALL UP0, P1 ;  /* 0x0000000000ff7886 */ /* 0x000fe20000800000 */
[----:B------:R-:W-:Y:S01]  /*5b40*/  UMOV UR6, 0x0 ;  /* 0x0000000000067882 */ /* 0x000fe20000000000 */
[----:B------:R-:W-:Y:S01]  /*5b50*/  UMOV UR7, 0x10000000 ;  /* 0x1000000000077882 */ /* 0x000fe20000000000 */
[----:B------:R-:W-:Y:S01]  /*5b60*/  @!P1 R2UR UR5, R6 ;  /* 0x00000000060592ca */ /* 0x000fe200000e0000 */
[----:B--2---:R-:W-:Y:S01]  /*5b70*/  @!P1 IMAD.X R0, RZ, RZ, R17, P0 ;  /* 0x000000ffff009224 */ /* 0x004fe200000e0611 */
[----:B------:R-:W-:Y:S01]  /*5b80*/  @!UP0 UIADD3 UR10, UPT, UPT, UR42, 0xe0, URZ ;  /* 0x000000e02a0a8890 */ /* 0x000fe2000fffe0ff */
[----:B------:R-:W-:Y:S01]  /*5b90*/  R2UR UR18, R96 ;  /* 0x00000000601272ca */ /* 0x000fe200000e0000 */
[----:B------:R-:W-:Y:S01]  /*5ba0*/  @!UP0 UIADD3 UR8, UPT, UPT, UR21, 0xc400, URZ ;  /* 0x0000c40015088890 */ /* 0x000fe2000fffe0ff */
[----:B------:R-:W-:Y:S01]  /*5bb0*/  R2UR UR16, R97 ;  /* 0x00000000611072ca */ /* 0x000fe200000e0000 */
[----:B------:R-:W-:Y:S01]  /*5bc0*/  VOTEU.ALL UP0, P1 ;  /* 0x0000000000ff7886 */ /* 0x000fe20000800000 */
[----:B------:R-:W-:Y:S01]  /*5bd0*/  @!P1 R2UR UR4, R0 ;  /* 0x00000000000492ca */ /* 0x000fe200000e0000 */
[----:B------:R-:W-:Y:S01]  /*5be0*/  UMOV UR9, UR17 ;  /* 0x0000001100097c82 */ /* 0x000fe20008000000 */
[----:B------:R-:W-:Y:S01]  /*5bf0*/  UMOV UR11, UR43 ;  /* 0x0000002b000b7c82 */ /* 0x000fe20008000000 */
[----:B------:R-:W-:Y:S01]  /*5c00*/  UMOV UR12, UR36 ;  /* 0x00000024000c7c82 */ /* 0x000fe20008000000 */
[C---:B------:R-:W-:Y:S01]  /*5c10*/  ISETP.NE.AND P0, PT, R14.reuse, 0x2, PT ;  /* 0x000000020e00780c */ /* 0x040fe20003f05270 */
[----:B------:R-:W-:Y:S01]  /*5c20*/  UPLOP3.LUT UP1, UPT, UPT, UPT, UPT, 0x80, 0x8 ;  /* 0x000000000008789c */ /* 0x000fe20003f2f070 */
[----:B------:R-:W-:Y:S01]  /*5c30*/  IMAD.U32 R8, RZ, RZ, UR5 ;  /* 0x00000005ff087e24 */ /* 0x000fe2000f8e00ff */
[----:B------:R-:W-:Y:S01]  /*5c40*/  UMOV UR36, UR30 ;  /* 0x0000001e00247c82 */ /* 0x000fe20008000000 */
[----:B------:R-:W-:Y:S01]  /*5c50*/  SEL R0, RZ, 0x1, P0 ;  /* 0x00000001ff007807 */ /* 0x000fe20000000000 */
[----:B------:R-:W-:Y:S01]  /*5c60*/  UIADD3 UR20, UPT, UPT, UR13, UR18, URZ ;  /* 0x000000120d147290 */ /* 0x000fe2000fffe0ff */
[----:B------:R-:W-:Y:S01]  /*5c70*/  SEL R14, R14, RZ, P0 ;  /* 0x000000ff0e0e7207 */ /* 0x000fe20000000000 */
[----:B------:R-:W-:Y:S01]  /*5c80*/  UIADD3 UR16, UPT, UPT, UR14, UR16, URZ ;  /* 0x000000100e107290 */ /* 0x000fe2000fffe0ff */
[----:B------:R-:W-:Y:S01]  /*5c90*/  LOP3.LUT R13, R13, R0, RZ, 0x3c, !PT ;  /* 0x000000000d0d7212 */ /* 0x000fe200078e3cff */
[----:B------:R-:W-:Y:S01]  /*5ca0*/  IMAD.U32 R9, RZ, RZ, UR4 ;  /* 0x00000004ff097e24 */ /* 0x000fe2000f8e00ff */
[----:B------:R-:W-:Y:S04]  /*5cb0*/  @!P1 R2UR UR4, R8 ;  /* 0x00000000080492ca */ /* 0x000fe800000e0000 */
[----:B------:R-:W-:Y:S11]  /*5cc0*/  @!P1 R2UR UR5, R9 ;  /* 0x00000000090592ca */ /* 0x000ff600000e0000 */
[----:B------:R-:W-:Y:S02]  /*5cd0*/  @!UPT UIADD3 URZ, UPT, UPT, URZ, URZ, URZ ;  /* 0x000000fffffff290 */ /* 0x000fe4000fffe0ff */
[----:B------:R2:W-:Y:S01]  /*5ce0*/  @!UP0 UTMALDG.3D [UR8], [UR4], desc[UR6] ;  /* 0x00000608040085b4 */ /* 0x0005e20008011000 */
[----:B------:R2:W-:Y:S01]  /*5cf0*/  @!P1 SYNCS.ARRIVE.TRANS64.RED.A0TR RZ, [UR21+0x68], R7 ;  /* 0x00006807ffff99a7 */ /* 0x0005e20008300415 */
[----:B------:R-:W-:Y:S01]  /*5d00*/  SYNCS.ARRIVE.TRANS64.RED.A1T0 RZ, [UR24], RZ ;  /* 0x000000ffffff79a7 */ /* 0x000fe20008100418 */
[----:B------:R-:W-:Y:S05]  /*5d10*/  BRA.U UP2, `(.L_x_99) ;  /* 0xffffffe902e07547 */ /* 0x000fea000b83ffff */
[----:B------:R-:W3:Y:S02]  /*5d20*/  SYNCS.PHASECHK.TRANS64.TRYWAIT P0, [UR21+0x70], R10 ;  /* 0x0000700aff0075a7 */ /* 0x000ee40008001115 */
[----:B---3--:R-:W-:Y:S05]  /*5d30*/  @!P0 BRA `(.L_x_100) ;  /* 0x0000009000a48947 */ /* 0x008fea0003800000 */
.L_x_231:
[----:B------:R-:W4:Y:S02]  /*5d40*/  SYNCS.PHASECHK.TRANS64.TRYWAIT P0, [UR21+0x78], R10 ;  /* 0x0000780aff0075a7 */ /* 0x000f240008001115 */
[----:B----4-:R-:W-:Y:S05]  /*5d50*/  @!P0 BRA `(.L_x_101) ;  /* 0x0000009000b48947 */ /* 0x010fea0003800000 */
.L_x_233:
[----:B------:R-:W4:Y:S01]  /*5d60*/  SYNCS.PHASECHK.TRANS64.TRYWAIT P0, [UR21+0x80], R10 ;  /* 0x0000800aff0075a7 */ /* 0x000f220008001115 */
[----:B------:R-:W-:Y:S01]  /*5d70*/  HFMA2 R0, -RZ, RZ, 0, 5.9604644775390625e-08 ;  /* 0x00000001ff007431 */ /* 0x000fe200000001ff */
[----:B----4-:R-:W-:Y:S06]  /*5d80*/  @!P0 BRA `(.L_x_102) ;  /* 0x0000009000c08947 */ /* 0x010fec0003800000 */
.L_x_235:
[----:B------:R-:W-:Y:S02]  /*5d90*/  MOV R2, UR21 ;  /* 0x0000001500027c02 */ /* 0x000fe40008000f00 */
[----:B---3--:R-:W-:-:S07]  /*5da0*/  SHF.L.U32 R3, R0, 0x1f, RZ ;  /* 0x0000001f00037819 */ /* 0x008fce00000006ff */
.L_x_103:
[----:B---3--:R3:W4:Y:S02]  /*5db0*/  SYNCS.PHASECHK.TRANS64.TRYWAIT P0, [R2+URZ+0x88], R3 ;  /* 0x00008803020075a7 */ /* 0x00872400080011ff */
[----:B----4-:R-:W-:Y:S05]  /*5dc0*/  @!P0 NANOSLEEP.SYNCS 0x989680 ;  /* 0x009896800000895d */ /* 0x010fea0003900000 */
[----:B------:R-:W4:Y:S02]  /*5dd0*/  @!P0 SYNCS.PHASECHK.TRANS64 P0, [R2+URZ+0x88], R3 ;  /* 0x00008803020085a7 */ /* 0x000f2400080010ff */
[----:B-12-4-:R-:W-:Y:S05]  /*5de0*/  @P0 EXIT ;  /* 0x000000000000094d */ /* 0x016fea0003800000 */
[----:B------:R-:W-:Y:S05]  /*5df0*/  BRA `(.L_x_103) ;  /* 0xfffffffc00ec7947 */ /* 0x000fea000383ffff */
.L_x_84:
[----:B------:R-:W-:-:S06]  /*5e00*/  UISETP.GE.AND UP0, UPT, UR25, 0x4, UPT ;  /* 0x000000041900788c */ /* 0x000fcc000bf06270 */
[----:B------:R-:W-:-:S13]  /*5e10*/  PLOP3.LUT P0, PT, PT, PT, UP0, 0x80, 0x8 ;  /* 0x000000000008781c */ /* 0x000fda0003f0f008 */
[----:B------:R-:W-:Y:S05]  /*5e20*/  @!P0 EXIT ;  /* 0x000000000000894d */ /* 0x000fea0003800000 */
[----:B------:R-:W-:Y:S01]  /*5e30*/  BAR.SYNC.DEFER_BLOCKING 0x6, 0xa0 ;  /* 0x0182800000007b1d */ /* 0x000fe20000010000 */
[C---:B------:R-:W-:Y:S01]  /*5e40*/  IMAD.SHL.U32 R5, R110.reuse, 0x20, RZ ;  /* 0x000000206e057824 */ /* 0x040fe200078e00ff */
[C---:B------:R-:W-:Y:S01]  /*5e50*/  LOP3.LUT R93, R110.reuse, 0x1, RZ, 0xc0, !PT ;  /* 0x000000016e5d7812 */ /* 0x040fe200078ec0ff */
[C---:B------:R-:W-:Y:S01]  /*5e60*/  IMAD.U32 R37, R110.reuse, 0x10000, RZ ;  /* 0x000100006e257824 */ /* 0x040fe200078e00ff */
[----:B------:R-:W-:Y:S01]  /*5e70*/  CS2R R106, SRZ ;  /* 0x00000000006a7805 */ /* 0x000fe2000001ff00 */
[C---:B------:R-:W-:Y:S01]  /*5e80*/  IMAD.SHL.U32 R92, R110.reuse, 0x4, RZ ;  /* 0x000000046e5c7824 */ /* 0x040fe200078e00ff */
[----:B------:R-:W-:Y:S02]  /*5e90*/  UMOV UR43, 0x400 ;  /* 0x00000400002b7882 */ /* 0x000fe40000000000 */
[----:B------:R-:W1:Y:S01]  /*5ea0*/  LDC.64 R88, c[0x0][0x888] ;  /* 0x00022200ff587b82 */ /* 0x000e620000000a00 */
[----:B------:R-:W-:Y:S01]  /*5eb0*/  ULEA UR43, UR52, UR43, 0x18 ;  /* 0x0000002b342b7291 */ /* 0x000fe2000f8ec0ff */
[----:B------:R-:W-:Y:S01]  /*5ec0*/  ISETP.NE.U32.AND P0, PT, R93, 0x1, PT ;  /* 0x000000015d00780c */ /* 0x000fe20003f05070 */
[----:B------:R-:W-:Y:S01]  /*5ed0*/  IMAD.MOV.U32 R109, RZ, RZ, 0x2 ;  /* 0x00000002ff6d7424 */ /* 0x000fe200078e00ff */
[----:B------:R-:W-:Y:S01]  /*5ee0*/  LOP3.LUT R7, R5, 0xe0, RZ, 0xc0, !PT ;  /* 0x000000e005077812 */ /* 0x000fe200078ec0ff */
[----:B------:R-:W-:Y:S01]  /*5ef0*/  UIADD3 UR4, UPT, UPT, UR43, 0x400, URZ ;  /* 0x000004002b047890 */ /* 0x000fe2000fffe0ff */
[----:B------:R-:W-:Y:S01]  /*5f00*/  LOP3.LUT R37, R37, 0x600000, RZ, 0xc0, !PT ;  /* 0x0060000025257812 */ /* 0x000fe200078ec0ff */
[----:B------:R-:W-:Y:S01]  /*5f10*/  IMAD.MOV.U32 R108, RZ, RZ, 0x4 ;  /* 0x00000004ff6c7424 */ /* 0x000fe200078e00ff */
[----:B------:R-:W2:Y:S01]  /*5f20*/  LDC.64 R90, c[0x0][0x890] ;  /* 0x00022400ff5a7b82 */ /* 0x000ea20000000a00 */
[C---:B------:R-:W-:Y:S01]  /*5f30*/  R2P PR, R110.reuse, 0x6 ;  /* 0x000000066e007804 */ /* 0x040fe20000000000 */
[----:B------:R-:W-:Y:S01]  /*5f40*/  IMAD.MOV.U32 R36, RZ, RZ, RZ ;  /* 0x000000ffff247224 */ /* 0x000fe200078e00ff */
[----:B------:R-:W-:Y:S01]  /*5f50*/  LOP3.LUT R92, R7, 0x1c, R92, 0xf8, !PT ;  /* 0x0000001c075c7812 */ /* 0x000fe200078ef85c */
[----:B------:R-:W-:Y:S01]  /*5f60*/  IMAD.MOV.U32 R100, RZ, RZ, RZ ;  /* 0x000000ffff647224 */ /* 0x000fe200078e00ff */
[----:B------:R-:W-:Y:S01]  /*5f70*/  LOP3.LUT R110, R110, 0x60, RZ, 0xc0, !PT ;  /* 0x000000606e6e7812 */ /* 0x000fe200078ec0ff */
[----:B------:R-:W-:Y:S01]  /*5f80*/  IMAD.U32 R98, RZ, RZ, UR4 ;  /* 0x00000004ff627e24 */ /* 0x000fe2000f8e00ff */
[----:B------:R-:W-:Y:S01]  /*5f90*/  LOP3.LUT R92, R92, 0xf00, R5, 0xf8, !PT ;  /* 0x00000f005c5c7812 */ /* 0x000fe200078ef805 */
[----:B------:R-:W3:Y:S01]  /*5fa0*/  LDC.64 R86, c[0x0][0x8b0] ;  /* 0x00022c00ff567b82 */ /* 0x000ee20000000a00 */
[----:B------:R-:W4:Y:S01]  /*5fb0*/  LDS R0, [UR43+0x130] ;  /* 0x0001302bff007984 */ /* 0x000f220008000800 */
[----:B------:R-:W-:Y:S01]  /*5fc0*/  SEL R109, R109, 0xfffffffe, !P1 ;  /* 0xfffffffe6d6d7807 */ /* 0x000fe20004800000 */
[----:B------:R-:W1:Y:S01]  /*5fd0*/  LDCU UR63, c[0x0][0x370] ;  /* 0x00006e00ff3f77ac */ /* 0x000e620008000800 */
[----:B------:R-:W-:Y:S01]  /*5fe0*/  SEL R108, R108, 0xfffffffc, !P2 ;  /* 0xfffffffc6c6c7807 */ /* 0x000fe20005000000 */
[----:B------:R-:W1:Y:S03]  /*5ff0*/  LDCU.64 UR54, c[0x0][0x348] ;  /* 0x00006900ff3677ac */ /* 0x000e660008000a00 */
[----:B------:R-:W1:Y:S01]  /*6000*/  LDC.64 R84, c[0x0][0x8a8] ;  /* 0x00022a00ff547b82 */ /* 0x000e620000000a00 */
[----:B------:R-:W1:Y:S01]  /*6010*/  LDCU UR42, c[0x0][0xb0c] ;  /* 0x00016180ff2a77ac */ /* 0x000e620008000800 */
[----:B------:R-:W1:Y:S01]  /*6020*/  LDCU UR39, c[0x0][0xb30] ;  /* 0x00016600ff2777ac */ /* 0x000e620008000800 */
[----:B------:R-:W1:Y:S01]  /*6030*/  LDCU.64 UR60, c[0x0][0x888] ;  /* 0x00011100ff3c77ac */ /* 0x000e620008000a00 */
[----:B------:R-:W1:Y:S01]  /*6040*/  LDCU.64 UR40, c[0x0][0xb28] ;  /* 0x00016500ff2877ac */ /* 0x000e620008000a00 */
[----:B------:R-:W1:Y:S01]  /*6050*/  LDCU.128 UR56, c[0x0][0xb10] ;  /* 0x00016200ff3877ac */ /* 0x000e620008000c00 */
[----:B------:R-:W1:Y:S01]  /*6060*/  LDCU UR62, c[0x0][0x374] ;  /* 0x00006e80ff3e77ac */ /* 0x000e620008000800 */
[----:B------:R-:W-:Y:S01]  /*6070*/  UMOV UR53, URZ ;  /* 0x000000ff00357c82 */ /* 0x000fe20008000000 */
[----:B------:R-:W-:Y:S01]  /*6080*/  UMOV UR47, URZ ;  /* 0x000000ff002f7c82 */ /* 0x000fe20008000000 */
[----:B----4-:R-:W-:Y:S01]  /*6090*/  IMAD.IADD R37, R0, 0x1, R37 ;  /* 0x0000000100257824 */ /* 0x010fe200078e0225 */
[----:B--2---:R-:W-:-:S07]  /*60a0*/  P2R R0, PR, RZ, 0x1 ;  /* 0x00000001ff007803 */ /* 0x004fce0000000000 */
.L_x_179:
[----:B------:R-:W-:Y:S02]  /*60b0*/  LEA R0, R100, UR43, 0x3 ;  /* 0x0000002b64007c11 */ /* 0x000fe4000f8e18ff */
[----:B------:R-:W-:Y:S02]  /*60c0*/  SHF.L.U32 R3, R106, 0x1f, RZ ;  /* 0x0000001f6a037819 */ /* 0x000fe400000006ff */
[----:B-1----:R-:W-:Y:S02]  /*60d0*/  LEA R5, R100, UR43, 0x4 ;  /* 0x0000002b64057c11 */ /* 0x002fe4000f8e20ff */
[----:B------:R-:W2:Y:S02]  /*60e0*/  SYNCS.PHASECHK.TRANS64.TRYWAIT P0, [R0+URZ+0xa0], R3 ;  /* 0x0000a003000075a7 */ /* 0x000ea400080011ff */
[----:B--2---:R-:W-:Y:S05]  /*60f0*/  @!P0 BRA `(.L_x_104) ;  /* 0x0000008c00fc8947 */ /* 0x004fea0003800000 */
.L_x_236:
[----:B------:R-:W-:Y:S01]  /*6100*/  R2UR UR7, R111 ;  /* 0x000000006f0772ca */ /* 0x000fe200000e0000 */
[----:B------:R-:W4:Y:S01]  /*6110*/  LDS.128 R4, [R5+0x110] ;  /* 0x0001100005047984 */ /* 0x000f220000000c00 */
[----:B--2---:R-:W-:Y:S01]  /*6120*/  VIADD R0, R0, 0xb0 ;  /* 0x000000b000007836 */ /* 0x004fe20000000000 */
[----:B------:R-:W-:Y:S04]  /*6130*/  UISETP.GE.AND UP0, UPT, UR45, 0x1, UPT ;  /* 0x000000012d00788c */ /* 0x000fe8000bf06270 */
[----:B------:R-:W-:Y:S01]  /*6140*/  PRMT R0, RZ, 0x654, R0 ;  /* 0x00000654ff007816 */ /* 0x000fe20000000000 */
[----:B------:R-:W-:Y:S01]  /*6150*/  @!PT LDS RZ, [RZ] ;  /* 0x00000000fffff984 */ /* 0x000fe20000000800 */
[----:B------:R-:W-:Y:S01]  /*6160*/  @!PT LDS RZ, [RZ] ;  /* 0x00000000fffff984 */ /* 0x000fe20000000800 */
[----:B------:R-:W-:Y:S01]  /*6170*/  @!PT LDS RZ, [RZ] ;  /* 0x00000000fffff984 */ /* 0x000fe20000000800 */
[----:B------:R-:W-:Y:S01]  /*6180*/  @!PT LDS RZ, [RZ] ;  /* 0x00000000fffff984 */ /* 0x000fe20000000800 */
[----:B------:R2:W-:Y:S06]  /*6190*/  MEMBAR.ALL.CTA ;  /* 0x0000000000007992 */ /* 0x0005ec0000008000 */
[----:B--2---:R-:W2:Y:S02]  /*61a0*/  FENCE.VIEW.ASYNC.S ;  /* 0x00000000000073c6 */ /* 0x004ea40000000000 */
[----:B--2---:R2:W-:Y:S01]  /*61b0*/  SYNCS.ARRIVE.TRANS64.RED.A1T0 RZ, [R0+URZ], RZ ;  /* 0x000000ff00ff79a7 */ /* 0x0045e200081004ff */
[----:B----4-:R-:W-:Y:S11]  /*61c0*/  LOP3.LUT P0, RZ, R6, 0x1, RZ, 0xc0, !PT ;  /* 0x0000000106ff7812 */ /* 0x010ff6000780c0ff */
[----:B------:R-:W-:Y:S02]  /*61d0*/  @!UPT UIADD3 URZ, UPT, UPT, URZ, URZ, URZ ;  /* 0x000000fffffff290 */ /* 0x000fe4000fffe0ff */
[----:B------:R-:W-:Y:S01]  /*61e0*/  VOTEU.ANY UP1, P0 ;  /* 0x0000000000ff7886 */ /* 0x000fe20000020100 */
[----:B------:R-:W-:Y:S01]  /*61f0*/  PLOP3.LUT P0, PT, PT, PT, UP1, 0x80, 0x8 ;  /* 0x000000000008781c */ /* 0x000fe20003f0f018 */
[----:B------:R-:W-:Y:S06]  /*6200*/  UP2UR UR4, UPR, URZ, 0x2 ;  /* 0x00000002ff047883 */ /* 0x000fec0008000000 */
[----:B------:R-:W-:Y:S06]  /*6210*/  IMAD.U32 R112, RZ, RZ, UR4 ;  /* 0x00000004ff707e24 */ /* 0x000fec000f8e00ff */
[----:B------:R-:W-:Y:S02]  /*6220*/  @P0 SHF.R.U32.HI R2, RZ, 0x10, R5 ;  /* 0x00000010ff020819 */ /* 0x000fe40000011605 */
[----:B------:R-:W-:Y:S02]  /*6230*/  @P0 MOV R3, R4 ;  /* 0x0000000400030202 */ /* 0x000fe40000000f00 */
[----:B------:R-:W-:Y:S02]  /*6240*/  @P0 R2UR UR4, R2 ;  /* 0x00000000020402ca */ /* 0x000fe400000e0000 */
[----:B------:R-:W-:Y:S02]  /*6250*/  @P0 LOP3.LUT R4, R5, 0xffff, RZ, 0xc0, !PT ;  /* 0x0000ffff05040812 */ /* 0x000fe400078ec0ff */
[----:B------:R-:W-:Y:S02]  /*6260*/  @P0 R2UR UR6, R3 ;  /* 0x00000000030602ca */ /* 0x000fe400000e0000 */
[----:B------:R-:W-:Y:S07]  /*6270*/  @P0 R2UR UR5, R4 ;  /* 0x00000000040502ca */ /* 0x000fee00000e0000 */
[----:B------:R-:W-:Y:S02]  /*6280*/  @UP1 UMOV UR7, UR4 ;  /* 0x0000000400071c82 */ /* 0x000fe40008000000 */
[----:B------:R-:W-:Y:S02]  /*6290*/  IMAD.U32 R111, RZ, RZ, UR7 ;  /* 0x00000007ff6f7e24 */ /* 0x000fe4000f8e00ff */
[----:B------:R-:W-:Y:S02]  /*62a0*/  @UP1 UMOV UR38, UR6 ;  /* 0x0000000600261c82 */ /* 0x000fe40008000000 */
[----:B------:R-:W-:Y:S01]  /*62b0*/  @UP1 UMOV UR37, UR5 ;  /* 0x0000000500251c82 */ /* 0x000fe20008000000 */
[----:B--2---:R-:W-:Y:S05]  /*62c0*/  BRA.U !UP0, `(.L_x_105) ;  /* 0x0000000108cc7547 */ /* 0x004fea000b800000 */
[----:B------:R-:W2:Y:S01]  /*62d0*/  LDCU UR12, c[0x0][0xb20] ;  /* 0x00016400ff0c77ac */ /* 0x000ea20008000800 */
[----:B-1----:R-:W-:Y:S02]  /*62e0*/  UIMAD.WIDE.U32 UR4, UR62, UR59, URZ ;  /* 0x0000003b3e0472a5 */ /* 0x002fe4000f8e00ff */
[----:B------:R-:W-:Y:S02]  /*62f0*/  UIMAD.WIDE.U32 UR6, UR63, UR56, URZ ;  /* 0x000000383f0672a5 */ /* 0x000fe4000f8e00ff */
[----:B------:R-:W-:Y:S02]  /*6300*/  UISETP.NE.AND UP0, UPT, UR58, 0x1, UPT ;  /* 0x000000013a00788c */ /* 0x000fe4000bf05270 */
[----:B------:R-:W-:Y:S02]  /*6310*/  UIMAD.WIDE.U32 UR8, UR37, UR59, URZ ;  /* 0x0000003b250872a5 */ /* 0x000fe4000f8e00ff */
[----:B------:R-:W-:Y:S02]  /*6320*/  UIMAD.WIDE.U32 UR10, UR38, UR56, URZ ;  /* 0x00000038260a72a5 */ /* 0x000fe4000f8e00ff */
[----:B------:R-:W-:Y:S02]  /*6330*/  UISETP.NE.AND UP1, UPT, UR42, 0x1, UPT ;  /* 0x000000012a00788c */ /* 0x000fe4000bf25270 */
[----:B------:R-:W-:Y:S01]  /*6340*/  UISETP.NE.AND UP2, UPT, UR45, 0x1, UPT ;  /* 0x000000012d00788c */ /* 0x000fe2000bf45270 */
[----:B------:R-:W-:Y:S02]  /*6350*/  UMOV UR4, UR5 ;  /* 0x0000000500047c82 */ /* 0x000fe40008000000 */
[----:B--2---:R-:W-:Y:S03]  /*6360*/  USHF.R.U32.HI UR5, URZ, UR12, UR4 ;  /* 0x0000000cff057299 */ /* 0x004fe60008011604 */
[----:B------:R-:W-:Y:S02]  /*6370*/  UMOV UR4, UR7 ;  /* 0x0000000700047c82 */ /* 0x000fe40008000000 */
[----:B------:R-:W-:Y:S02]  /*6380*/  USHF.R.U32.HI UR7, URZ, UR57, UR4 ;  /* 0x00000039ff077299 */ /* 0x000fe40008011604 */
[----:B------:R-:W-:Y:S02]  /*6390*/  USEL UR4, UR62, UR5, !UP0 ;  /* 0x000000053e047287 */ /* 0x000fe4000c000000 */
[----:B------:R-:W-:Y:S01]  /*63a0*/  USEL UR7, UR63, UR7, !UP1 ;  /* 0x000000073f077287 */ /* 0x000fe2000c800000 */
[----:B------:R-:W-:Y:S01]  /*63b0*/  UMOV UR5, UR9 ;  /* 0x0000000900057c82 */ /* 0x000fe20008000000 */
[----:B------:R-:W-:Y:S02]  /*63c0*/  UIMAD.WIDE.U32 UR8, UR4, UR40, URZ ;  /* 0x00000028040872a5 */ /* 0x000fe4000f8e00ff */
[----:B------:R-:W-:Y:S03]  /*63d0*/  USHF.R.U32.HI UR6, URZ, UR12, UR5 ;  /* 0x0000000cff067299 */ /* 0x000fe60008011605 */
[----:B------:R-:W-:Y:S01]  /*63e0*/  UMOV UR5, UR11 ;  /* 0x0000000b00057c82 */ /* 0x000fe20008000000 */
[----:B------:R-:W-:Y:S02]  /*63f0*/  UIMAD.WIDE.U32 UR10, UR7, UR40, URZ ;  /* 0x00000028070a72a5 */ /* 0x000fe4000f8e00ff */
[----:B------:R-:W-:Y:S02]  /*6400*/  USHF.R.U32.HI UR12, URZ, UR57, UR5 ;  /* 0x00000039ff0c7299 */ /* 0x000fe40008011605 */
[----:B------:R-:W-:Y:S01]  /*6410*/  USEL UR6, UR37, UR6, !UP0 ;  /* 0x0000000625067287 */ /* 0x000fe2000c000000 */
[----:B------:R-:W-:Y:S02]  /*6420*/  UMOV UR5, UR9 ;  /* 0x0000000900057c82 */ /* 0x000fe40008000000 */
[----:B------:R-:W-:Y:S01]  /*6430*/  UMOV UR10, UR11 ;  /* 0x0000000b000a7c82 */ /* 0x000fe20008000000 */
[----:B------:R-:W-:Y:S02]  /*6440*/  @UP2 USHF.R.U32.HI UR4, URZ, UR41, UR5 ;  /* 0x00000029ff042299 */ /* 0x000fe40008011605 */
[----:B------:R-:W-:Y:S02]  /*6450*/  @UP2 USHF.R.U32.HI UR7, URZ, UR41, UR10 ;  /* 0x00000029ff072299 */ /* 0x000fe4000801160a */
[----:B------:R-:W-:Y:S02]  /*6460*/  UIMAD UR4, UR45, UR4, URZ ;  /* 0x000000042d0472a4 */ /* 0x000fe4000f8e02ff */
        /* <DEDUP_REMOVED lines=8> */
[----:B------:R-:W-:Y:S02]  /*64f0*/  USEL UR11, UR6, UR4, !UP2 ;  /* 0x00000004060b7287 */ /* 0x000fe4000d000000 */
[----:B------:R-:W-:Y:S02]  /*6500*/  UIADD3 UR8, UPT, UPT, -UR5, URZ, URZ ;  /* 0x000000ff05087290 */ /* 0x000fe4000fffe1ff */
[----:B------:R-:W-:Y:S01]  /*6510*/  UIADD3 UR10, UPT, UPT, -UR11, URZ, URZ ;  /* 0x000000ff0b0a7290 */ /* 0x000fe2000fffe1ff */
[----:B------:R-:W-:Y:S01]  /*6520*/  @!UP0 UMOV UR4, UR9 ;  /* 0x0000000900048c82 */ /* 0x000fe20008000000 */
[----:B------:R-:W-:Y:S02]  /*6530*/  UIADD3 UR9, UPT, UPT, -UR6, URZ, URZ ;  /* 0x000000ff06097290 */ /* 0x000fe4000fffe1ff */
[----:B------:R-:W-:Y:S02]  /*6540*/  @!UP0 USHF.R.U32.HI UR4, URZ, UR41, UR4 ;  /* 0x00000029ff048299 */ /* 0x000fe40008011604 */
[----:B------:R-:W-:Y:S02]  /*6550*/  UIMAD UR10, UR45, UR10, UR6 ;  /* 0x0000000a2d0a72a4 */ /* 0x000fe4000f8e0206 */
[----:B------:R-:W-:Y:S04]  /*6560*/  @!UP0 USEL UR4, UR5, UR4, !UP2 ;  /* 0x0000000405048287 */ /* 0x000fe8000d000000 */
[----:B------:R-:W-:Y:S02]  /*6570*/  @!UP0 UIMAD UR10, UR7, UR10, UR4 ;  /* 0x0000000a070a82a4 */ /* 0x000fe4000f8e0204 */
[----:B------:R-:W-:Y:S02]  /*6580*/  @!UP0 UIADD3 UR11, UPT, UPT, UR11, -UR4, URZ ;  /* 0x800000040b0b8290 */ /* 0x000fe4000fffe0ff */
[----:B------:R-:W-:Y:S02]  /*6590*/  UIMAD UR7, UR42, UR8, UR38 ;  /* 0x000000082a0772a4 */ /* 0x000fe4000f8e0226 */
[----:B------:R-:W-:Y:S02]  /*65a0*/  @!UP0 UIMAD UR6, UR11, UR45, UR5 ;  /* 0x0000002d0b0682a4 */ /* 0x000fe4000f8e0205 */
[----:B------:R-:W-:Y:S01]  /*65b0*/  UIMAD UR4, UR58, UR9, UR37 ;  /* 0x000000093a0472a4 */ /* 0x000fe2000f8e0225 */
[----:B------:R-:W-:Y:S02]  /*65c0*/  @!UP0 UMOV UR5, UR10 ;  /* 0x0000000a00058c82 */ /* 0x000fe40008000000 */
[----:B------:R-:W-:Y:S02]  /*65d0*/  UIMAD UR38, UR5, UR42, UR7 ;  /* 0x0000002a052672a4 */ /* 0x000fe4000f8e0207 */
[----:B------:R-:W-:Y:S11]  /*65e0*/  UIMAD UR37, UR6, UR58, UR4 ;  /* 0x0000003a062572a4 */ /* 0x000ff6000f8e0204 */
[----:B------:R-:W-:Y:S01]  /*65f0*/  @!UPT UIADD3 URZ, UPT, UPT, URZ, URZ, URZ ;  /* 0x000000fffffff290 */ /* 0x000fe2000fffe0ff */
.L_x_105:
[----:B-1----:R-:W-:Y:S01]  /*6600*/  UISETP.NE.AND UP0, UPT, UR39, 0x1, UPT ;  /* 0x000000012700788c */ /* 0x002fe2000bf05270 */
[----:B------:R-:W-:Y:S01]  /*6610*/  LOP3.LUT P0, RZ, R98, 0x3f0, RZ, 0xc0, !PT ;  /* 0x000003f062ff7812 */ /* 0x000fe2000780c0ff */
[----:B------:R-:W-:Y:S01]  /*6620*/  USHF.L.U32 UR50, UR16, 0x7, URZ ;  /* 0x0000000710327899 */ /* 0x000fe200080006ff */
[----:B------:R-:W-:Y:S01]  /*6630*/  BSSY.RECONVERGENT B6, `(.L_x_106) ;  /* 0x0000034000067945 */ /* 0x000fe20003800200 */
[----:B------:R-:W-:Y:S01]  /*6640*/  USHF.L.U32 UR49, UR20, 0x8, URZ ;  /* 0x0000000814317899 */ /* 0x000fe200080006ff */
[----:B------:R-:W-:Y:S06]  /*6650*/  IADD3 R100, PT, PT, R100, 0x1, RZ ;  /* 0x0000000164647810 */ /* 0x000fec0007ffe0ff */
[----:B------:R-:W1:Y:S01]  /*6660*/  @!UP0 LDCU.128 UR12, c[0x0][0xb10] ;  /* 0x00016200ff0c87ac */ /* 0x000e620008000c00 */
[----:B------:R-:W2:Y:S01]  /*6670*/  @!UP0 LDCU UR5, c[0x0][0xb0c] ;  /* 0x00016180ff0587ac */ /* 0x000ea20008000800 */
[----:B------:R-:W4:Y:S01]  /*6680*/  @!UP0 LDCU UR10, c[0x0][0xb20] ;  /* 0x00016400ff0a87ac */ /* 0x000f220008000800 */
[----:B-1----:R-:W-:Y:S02]  /*6690*/  UIMAD.WIDE.U32 UR8, UR38, UR12, URZ ;  /* 0x0000000c260872a5 */ /* 0x002fe4000f8e00ff */
[----:B------:R-:W-:Y:S02]  /*66a0*/  UIMAD.WIDE.U32 UR6, UR37, UR15, URZ ;  /* 0x0000000f250672a5 */ /* 0x000fe4000f8e00ff */
[----:B------:R-:W-:Y:S03]  /*66b0*/  @!UP0 UISETP.NE.AND UP1, UPT, UR14, 0x1, UPT ;  /* 0x000000010e00888c */ /* 0x000fe6000bf25270 */
[----:B------:R-:W-:Y:S01]  /*66c0*/  @!UP0 UMOV UR4, UR9 ;  /* 0x0000000900048c82 */ /* 0x000fe20008000000 */
[----:B--2---:R-:W-:Y:S02]  /*66d0*/  @!UP0 UISETP.NE.AND UP2, UPT, UR5, 0x1, UPT ;  /* 0x000000010500888c */ /* 0x004fe4000bf45270 */
[----:B------:R-:W-:Y:S01]  /*66e0*/  @!UP0 USHF.R.U32.HI UR4, URZ, UR13, UR4 ;  /* 0x0000000dff048299 */ /* 0x000fe20008011604 */
[----:B------:R-:W-:Y:S02]  /*66f0*/  @!UP0 UMOV UR6, UR7 ;  /* 0x0000000700068c82 */ /* 0x000fe40008000000 */
[----:B----4-:R-:W-:Y:S02]  /*6700*/  @!UP0 USHF.R.U32.HI UR6, URZ, UR10, UR6 ;  /* 0x0000000aff068299 */ /* 0x010fe40008011606 */
[----:B------:R-:W-:Y:S02]  /*6710*/  @!UP0 USEL UR7, UR38, UR4, !UP2 ;  /* 0x0000000426078287 */ /* 0x000fe4000d000000 */
[----:B------:R-:W-:Y:S04]  /*6720*/  @!UP0 USEL UR6, UR37, UR6, !UP1 ;  /* 0x0000000625068287 */ /* 0x000fe8000c800000 */
[----:B------:R-:W-:Y:S02]  /*6730*/  @!UP0 UIADD3 UR4, UPT, UPT, -UR7, UR6, URZ ;  /* 0x0000000607048290 */ /* 0x000fe4000fffe1ff */
[----:B------:R-:W-:Y:S02]  /*6740*/  @!UP0 UIADD3 UR6, UPT, UPT, UR7, -UR6, URZ ;  /* 0x8000000607068290 */ /* 0x000fe4000fffe0ff */
[----:B------:R-:W-:Y:S02]  /*6750*/  @!UP0 UIMAD UR38, UR4, UR5, UR38 ;  /* 0x00000005042682a4 */ /* 0x000fe4000f8e0226 */
[----:B------:R-:W-:Y:S01]  /*6760*/  @!UP0 UIMAD UR37, UR6, UR14, UR37 ;  /* 0x0000000e062582a4 */ /* 0x000fe2000f8e0225 */
[----:B------:R-:W-:Y:S11]  /*6770*/  @!P0 BRA `(.L_x_107) ;  /* 0x00000000007c8947 */ /* 0x000ff60003800000 */
[----:B------:R-:W1:Y:S01]  /*6780*/  LDCU.64 UR8, c[0x4][0x80] ;  /* 0x01001000ff0877ac */ /* 0x000e620008000a00 */
[----:B------:R-:W-:Y:S01]  /*6790*/  MOV R2, 0x0 ;  /* 0x0000000000027802 */ /* 0x000fe20000000f00 */
[----:B------:R-:W-:Y:S02]  /*67a0*/  HFMA2 R12, -RZ, RZ, 0, 5.9604644775390625e-08 ;  /* 0x00000001ff0c7431 */ /* 0x000fe400000001ff */
[----:B------:R-:W-:Y:S01]  /*67b0*/  IMAD.MOV.U32 R8, RZ, RZ, 0x70 ;  /* 0x00000070ff087424 */ /* 0x000fe200078e00ff */
[----:B------:R2:W4:Y:S01]  /*67c0*/  LDC.64 R14, c[0x4][R2] ;  /* 0x01000000020e7b82 */ /* 0x0005220000000a00 */
[----:B------:R-:W3:Y:S01]  /*67d0*/  LDCU.64 UR6, c[0x4][0x88] ;  /* 0x01001100ff0677ac */ /* 0x000ee20008000a00 */
[----:B------:R-:W-:Y:S01]  /*67e0*/  IMAD.MOV.U32 R13, RZ, RZ, RZ ;  /* 0x000000ffff0d7224 */ /* 0x000fe200078e00ff */
[----:B------:R-:W2:Y:S01]  /*67f0*/  LDCU.64 UR4, c[0x4][0x8] ;  /* 0x01000100ff0477ac */ /* 0x000ea20008000a00 */
[----:B-1----:R-:W-:Y:S01]  /*6800*/  MOV R5, UR9 ;  /* 0x0000000900057c02 */ /* 0x002fe20008000f00 */
[----:B------:R-:W-:Y:S01]  /*6810*/  IMAD.U32 R4, RZ, RZ, UR8 ;  /* 0x00000008ff047e24 */ /* 0x000fe2000f8e00ff */
[----:B---3--:R-:W-:Y:S01]  /*6820*/  MOV R7, UR7 ;  /* 0x0000000700077c02 */ /* 0x008fe20008000f00 */
[----:B------:R-:W-:Y:S01]  /*6830*/  IMAD.U32 R6, RZ, RZ, UR6 ;  /* 0x00000006ff067e24 */ /* 0x000fe2000f8e00ff */
[----:B--2---:R-:W-:Y:S01]  /*6840*/  MOV R11, UR5 ;  /* 0x00000005000b7c02 */ /* 0x004fe20008000f00 */
[----:B------:R-:W-:Y:S02]  /*6850*/  IMAD.U32 R10, RZ, RZ, UR4 ;  /* 0x00000004ff0a7e24 */ /* 0x000fe4000f8e00ff */
[----:B------:R-:W-:Y:S07]  /*6860*/  LEPC R20, `(.L_x_108) ;  /* 0x000000001014794e */ /* 0x000fee0000000000 */
[----:B----45:R-:W-:Y:S05]  /*6870*/  CALL.ABS.NOINC R14 ;  /* 0x000000000e007343 */ /* 0x030fea0003c00000 */
.L_x_108:
[----:B------:R-:W1:Y:S01]  /*6880*/  LDCU.64 UR8, c[0x4][0x80] ;  /* 0x01001000ff0877ac */ /* 0x000e620008000a00 */
[----:B------:R-:W2:Y:S01]  /*6890*/  LDC.64 R2, c[0x4][R2] ;  /* 0x0100000002027b82 */ /* 0x000ea20000000a00 */
[----:B------:R-:W-:Y:S02]  /*68a0*/  HFMA2 R12, -RZ, RZ, 0, 5.9604644775390625e-08 ;  /* 0x00000001ff0c7431 */ /* 0x000fe400000001ff */
[----:B------:R-:W-:Y:S02]  /*68b0*/  IMAD.MOV.U32 R8, RZ, RZ, 0x70 ;  /* 0x00000070ff087424 */ /* 0x000fe400078e00ff */
[----:B------:R-:W-:Y:S01]  /*68c0*/  IMAD.MOV.U32 R13, RZ, RZ, RZ ;  /* 0x000000ffff0d7224 */ /* 0x000fe200078e00ff */
[----:B------:R-:W3:Y:S01]  /*68d0*/  LDCU.64 UR6, c[0x4][0x88] ;  /* 0x01001100ff0677ac */ /* 0x000ee20008000a00 */
[----:B------:R-:W4:Y:S01]  /*68e0*/  LDCU.64 UR4, c[0x4][0x8] ;  /* 0x01000100ff0477ac */ /* 0x000f220008000a00 */
[----:B-1----:R-:W-:Y:S02]  /*68f0*/  MOV R4, UR8 ;  /* 0x0000000800047c02 */ /* 0x002fe40008000f00 */
[----:B------:R-:W-:Y:S02]  /*6900*/  MOV R5, UR9 ;  /* 0x0000000900057c02 */ /* 0x000fe40008000f00 */
[----:B---3--:R-:W-:Y:S01]  /*6910*/  MOV R7, UR7 ;  /* 0x0000000700077c02 */ /* 0x008fe20008000f00 */
[----:B------:R-:W-:Y:S01]  /*6920*/  IMAD.U32 R6, RZ, RZ, UR6 ;  /* 0x00000006ff067e24 */ /* 0x000fe2000f8e00ff */
[----:B----4-:R-:W-:Y:S01]  /*6930*/  MOV R11, UR5 ;  /* 0x00000005000b7c02 */ /* 0x010fe20008000f00 */
[----:B------:R-:W-:Y:S02]  /*6940*/  IMAD.U32 R10, RZ, RZ, UR4 ;  /* 0x00000004ff0a7e24 */ /* 0x000fe4000f8e00ff */
[----:B------:R-:W-:Y:S07]  /*6950*/  LEPC R20, `(.L_x_107) ;  /* 0x000000001014794e */ /* 0x000fee0000000000 */
[----:B--2---:R-:W-:Y:S05]  /*6960*/  CALL.ABS.NOINC R2 ;  /* 0x0000000002007343 */ /* 0x004fea0003c00000 */
.L_x_107:
[----:B------:R-:W-:Y:S05]  /*6970*/  BSYNC.RECONVERGENT B6 ;  /* 0x0000000000067941 */ /* 0x000fea0003800200 */
.L_x_106:
[----:B------:R-:W-:Y:S02]  /*6980*/  ISETP.NE.U32.AND P0, PT, RZ, UR60, PT ;  /* 0x0000003cff007c0c */ /* 0x000fe4000bf05070 */
[C---:B------:R-:W-:Y:S02]  /*6990*/  ISETP.NE.U32.AND P1, PT, R90.reuse, RZ, PT ;  /* 0x000000ff5a00720c */ /* 0x040fe40003f25070 */
[----:B------:R-:W-:Y:S02]  /*69a0*/  ISETP.NE.U32.AND P4, PT, R90, RZ, PT ;  /* 0x000000ff5a00720c */ /* 0x000fe40003f85070 */
[----:B------:R-:W-:Y:S02]  /*69b0*/  ISETP.NE.AND.EX P0, PT, RZ, UR61, PT, P0 ;  /* 0x0000003dff007c0c */ /* 0x000fe4000bf05300 */
[C---:B------:R-:W-:Y:S02]  /*69c0*/  ISETP.NE.AND.EX P1, PT, R91.reuse, RZ, PT, P1 ;  /* 0x000000ff5b00720c */ /* 0x040fe40003f25310 */
[----:B------:R-:W-:Y:S02]  /*69d0*/  ISETP.NE.AND.EX P4, PT, R91, RZ, P0, P4 ;  /* 0x000000ff5b00720c */ /* 0x000fe40000785340 */
[----:B---3--:R-:W-:Y:S02]  /*69e0*/  ISETP.NE.U32.AND P5, PT, R86, RZ, PT ;  /* 0x000000ff5600720c */ /* 0x008fe40003fa5070 */
[----:B------:R-:W-:Y:S02]  /*69f0*/  ISETP.NE.U32.AND P3, PT, RZ, UR60, PT ;  /* 0x0000003cff007c0c */ /* 0x000fe4000bf65070 */
[----:B------:R-:W-:Y:S02]  /*6a00*/  PLOP3.LUT P2, PT, PT, PT, PT, 0x8, 0x80 ;  /* 0x000000000080781c */ /* 0x000fe40003f4e170 */
[----:B------:R-:W-:Y:S02]  /*6a10*/  ISETP.NE.AND.EX P5, PT, R87, RZ, PT, P5 ;  /* 0x000000ff5700720c */ /* 0x000fe40003fa5350 */
[----:B------:R-:W-:Y:S03]  /*6a20*/  ISETP.NE.AND.EX P3, PT, RZ, UR61, PT, P3 ;  /* 0x0000003dff007c0c */ /* 0x000fe6000bf65330 */
[----:B------:R-:W-:Y:S01]  /*6a30*/  @!P4 PLOP3.LUT P2, PT, P1, PT, PT, 0x80, 0x8 ;  /* 0x000000000008c81c */ /* 0x000fe20000f4f070 */
[----:B------:R-:W-:Y:S01]  /*6a40*/  @!UPT UIADD3 URZ, UPT, UPT, URZ, URZ, URZ ;  /* 0x000000fffffff290 */ /* 0x000fe2000fffe0ff */
[----:B------:R-:W-:Y:S11]  /*6a50*/  @!P1 BRA `(.L_x_109) ;  /* 0x0000000000309947 */ /* 0x000ff60003800000 */
[----:B------:R-:W-:Y:S01]  /*6a60*/  ISETP.NE.U32.AND P0, PT, R88, RZ, PT ;  /* 0x000000ff5800720c */ /* 0x000fe20003f05070 */
[----:B------:R-:W1:Y:S01]  /*6a70*/  LDCU.64 UR4, c[0x0][0x358] ;  /* 0x00006b00ff0477ac */ /* 0x000e620008000a00 */
[----:B------:R-:W-:Y:S02]  /*6a80*/  IMAD.MOV.U32 R94, RZ, RZ, 0x1 ;  /* 0x00000001ff5e7424 */ /* 0x000fe400078e00ff */
[----:B------:R-:W-:Y:S11]  /*6a90*/  ISETP.NE.AND.EX P0, PT, R89, RZ, PT, P0 ;  /* 0x000000ff5900720c */ /* 0x000ff60003f05300 */
[----:B------:R-:W-:Y:S02]  /*6aa0*/  @!UPT UIADD3 URZ, UPT, UPT, URZ, URZ, URZ ;  /* 0x000000fffffff290 */ /* 0x000fe4000fffe0ff */
[----:B------:R-:W2:Y:S01]  /*6ab0*/  @P0 LDC.64 R2, c[0x0][0x888] ;  /* 0x00022200ff020b82 */ /* 0x000ea20000000a00 */
[----:B------:R-:W-:Y:S04]  /*6ac0*/  @P0 IMAD R0, R90, UR36, RZ ;  /* 0x000000245a000c24 */ /* 0x000fe8000f8e02ff */
[----:B--2---:R-:W-:Y:S04]  /*6ad0*/  @P0 IMAD.WIDE R2, R0, 0x4, R2 ;  /* 0x0000000400020825 */ /* 0x004fe800078e0202 */
[----:B------:R-:W-:Y:S01]  /*6ae0*/  HFMA2 R0, -RZ, RZ, 0, 5.9604644775390625e-08 ;  /* 0x00000001ff007431 */ /* 0x000fe200000001ff */
[----:B-1---5:R1:W5:Y:S04]  /*6af0*/  @P0 LDG.E R45, desc[UR4][R2.64] ;  /* 0x00000004022d0981 */ /* 0x022368000c1e1900 */
[----:B------:R-:W-:Y:S01]  /*6b00*/  @!P0 PRMT R94, R0, 0x7610, R94 ;  /* 0x00007610005e8816 */ /* 0x000fe2000000005e */
[----:B-1----:R-:W2:Y:S06]  /*6b10*/  @!P0 LDC R45, c[0x0][0x880] ;  /* 0x00022000ff2d8b82 */ /* 0x002eac0000000800 */
.L_x_109:
[----:B------:R-:W-:Y:S05]  /*6b20*/  @!P5 BRA `(.L_x_110) ;  /* 0x000000000024d947 */ /* 0x000fea0003800000 */
[----:B------:R-:W-:Y:S01]  /*6b30*/  ISETP.NE.U32.AND P0, PT, R84, RZ, PT ;  /* 0x000000ff5400720c */ /* 0x000fe20003f05070 */
[----:B------:R-:W1:Y:S03]  /*6b40*/  LDCU.64 UR4, c[0x0][0x358] ;  /* 0x00006b00ff0477ac */ /* 0x000e660008000a00 */
[----:B------:R-:W-:Y:S11]  /*6b50*/  ISETP.NE.AND.EX P0, PT, R85, RZ, PT, P0 ;  /* 0x000000ff5500720c */ /* 0x000ff60003f05300 */
[----:B------:R-:W-:Y:S02]  /*6b60*/  @!UPT UIADD3 URZ, UPT, UPT, URZ, URZ, URZ ;  /* 0x000000fffffff290 */ /* 0x000fe4000fffe0ff */
[----:B------:R-:W3:Y:S01]  /*6b70*/  @P0 LDC.64 R2, c[0x0][0x8a8] ;  /* 0x00022a00ff020b82 */ /* 0x000ee20000000a00 */
[----:B------:R-:W-:Y:S04]  /*6b80*/  @P0 IMAD R0, R86, UR36, RZ ;  /* 0x0000002456000c24 */ /* 0x000fe8000f8e02ff */
[----:B---3--:R-:W-:Y:S05]  /*6b90*/  @P0 IMAD.WIDE R2, R0, 0x4, R2 ;  /* 0x0000000400020825 */ /* 0x008fea00078e0202 */
[----:B-1---5:R1:W5:Y:S02]  /*6ba0*/  @P0 LDG.E R38, desc[UR4][R2.64] ;  /* 0x0000000402260981 */ /* 0x022364000c1e1900 */
[----:B-1----:R-:W3:Y:S02]  /*6bb0*/  @!P0 LDC R38, c[0x0][0x8a0] ;  /* 0x00022800ff268b82 */ /* 0x002ee40000000800 */
.L_x_110:
[----:B--2--5:R-:W-:Y:S01]  /*6bc0*/  FSETP.NEU.AND P0, PT, R45, RZ, PT ;  /* 0x000000ff2d00720b */ /* 0x024fe20003f0d000 */
[----:B------:R-:W-:Y:S01]  /*6bd0*/  IMAD.SHL.U32 R116, R92, 0x4, RZ ;  /* 0x000000045c747824 */ /* 0x000fe200078e00ff */
[----:B------:R-:W-:Y:S01]  /*6be0*/  SEL R3, RZ, 0xffffffff, P3 ;  /* 0xffffffffff037807 */ /* 0x000fe20001800000 */
[----:B------:R-:W-:Y:S01]  /*6bf0*/  IMAD.SHL.U32 R118, R108, 0x10, RZ ;  /* 0x000000106c767824 */ /* 0x000fe200078e00ff */
[----:B------:R-:W-:Y:S01]  /*6c00*/  @!P4 LOP3.LUT P3, RZ, R94, 0xff, RZ, 0xc0, !PT ;  /* 0x000000ff5effc812 */ /* 0x000fe2000786c0ff */
[----:B------:R-:W-:Y:S01]  /*6c10*/  IMAD.MOV.U32 R121, RZ, RZ, -0x10 ;  /* 0xfffffff0ff797424 */ /* 0x000fe200078e00ff */
[----:B------:R-:W-:Y:S01]  /*6c20*/  @!P4 SEL R2, RZ, 0xffffffff, P0 ;  /* 0xffffffffff02c807 */ /* 0x000fe20000000000 */
[----:B------:R-:W-:Y:S01]  /*6c30*/  IMAD.SHL.U32 R119, R109, 0x10, RZ ;  /* 0x000000106d777824 */ /* 0x000fe200078e00ff */
[C---:B------:R-:W-:Y:S01]  /*6c40*/  LEA R117, R36.reuse, UR43, 0x3 ;  /* 0x0000002b24757c11 */ /* 0x040fe2000f8e18ff */
[----:B------:R-:W-:Y:S01]  /*6c50*/  BSSY B1, `(.L_x_111) ;  /* 0x0000050000017945 */ /* 0x000fe20003800000 */
[----:B------:R-:W-:Y:S01]  /*6c60*/  @P2 SEL R2, R3, R2, !P3 ;  /* 0x0000000203022207 */ /* 0x000fe20005800000 */
[----:B------:R-:W-:Y:S01]  /*6c70*/  IMAD.MOV.U32 R120, RZ, RZ, 0x1 ;  /* 0x00000001ff787424 */ /* 0x000fe200078e00ff */
[----:B------:R-:W-:Y:S01]  /*6c80*/  SHF.L.U32 R0, R107, 0x1f, RZ ;  /* 0x0000001f6b007819 */ /* 0x000fe200000006ff */
[----:B------:R-:W-:Y:S01]  /*6c90*/  IMAD R39, R36, 0x100, R37 ;  /* 0x0000010024277824 */ /* 0x000fe200078e0225 */
[----:B------:R-:W-:Y:S01]  /*6ca0*/  @!P4 LOP3.LUT R2, R2, 0x1, RZ, 0xc0, !PT ;  /* 0x000000010202c812 */ /* 0x000fe200078ec0ff */
[----:B------:R-:W-:Y:S01]  /*6cb0*/  IMAD.MOV.U32 R51, RZ, RZ, RZ ;  /* 0x000000ffff337224 */ /* 0x000fe200078e00ff */
[----:B------:R-:W-:Y:S02]  /*6cc0*/  CS2R R70, SRZ ;  /* 0x0000000000467805 */ /* 0x000fe4000001ff00 */
[----:B------:R-:W-:Y:S02]  /*6cd0*/  CS2R R68, SRZ ;  /* 0x0000000000447805 */ /* 0x000fe4000001ff00 */
[----:B------:R-:W-:Y:S02]  /*6ce0*/  ISETP.NE.U32.OR P5, PT, R2, 0x1, P4 ;  /* 0x000000010200780c */ /* 0x000fe400027a5470 */
[----:B------:R-:W-:Y:S02]  /*6cf0*/  CS2R R66, SRZ ;  /* 0x0000000000427805 */ /* 0x000fe4000001ff00 */
[----:B------:R-:W-:Y:S02]  /*6d00*/  LOP3.LUT P4, R99, R94, 0xff, RZ, 0xc0, !PT ;  /* 0x000000ff5e637812 */ /* 0x000fe4000788c0ff */
[----:B------:R-:W-:Y:S02]  /*6d10*/  CS2R R64, SRZ ;  /* 0x0000000000407805 */ /* 0x000fe4000001ff00 */
[----:B------:R-:W-:Y:S02]  /*6d20*/  SEL R2, RZ, 0xffffffff, P0 ;  /* 0xffffffffff027807 */ /* 0x000fe40000000000 */
[----:B------:R-:W-:Y:S02]  /*6d30*/  CS2R R62, SRZ ;  /* 0x00000000003e7805 */ /* 0x000fe4000001ff00 */
[----:B------:R-:W-:Y:S02]  /*6d40*/  P2R R113, PR, RZ, 0x20 ;  /* 0x00000020ff717803 */ /* 0x000fe40000000000 */
[----:B------:R-:W-:Y:S02]  /*6d50*/  CS2R R60, SRZ ;  /* 0x00000000003c7805 */ /* 0x000fe4000001ff00 */
[----:B------:R-:W-:Y:S02]  /*6d60*/  @P1 SEL R2, R3, R2, !P4 ;  /* 0x0000000203021207 */ /* 0x000fe40006000000 */
[----:B------:R-:W-:Y:S02]  /*6d70*/  CS2R R58, SRZ ;  /* 0x00000000003a7805 */ /* 0x000fe4000001ff00 */
[----:B------:R-:W-:Y:S02]  /*6d80*/  CS2R R56, SRZ ;  /* 0x0000000000387805 */ /* 0x000fe4000001ff00 */
[----:B------:R-:W-:Y:S02]  /*6d90*/  CS2R R54, SRZ ;  /* 0x0000000000367805 */ /* 0x000fe4000001ff00 */
[----:B------:R-:W-:Y:S02]  /*6da0*/  LOP3.LUT R2, R2, 0x1, RZ, 0xc0, !PT ;  /* 0x0000000102027812 */ /* 0x000fe400078ec0ff */
[----:B------:R-:W-:Y:S02]  /*6db0*/  CS2R R52, SRZ ;  /* 0x0000000000347805 */ /* 0x000fe4000001ff00 */
[----:B------:R-:W-:Y:S02]  /*6dc0*/  @P5 SHF.L.U32 R4, RZ, 0x1f, RZ ;  /* 0x0000001fff045819 */ /* 0x000fe400000006ff */
[----:B------:R-:W-:Y:S02]  /*6dd0*/  CS2R R74, SRZ ;  /* 0x00000000004a7805 */ /* 0x000fe4000001ff00 */
[----:B------:R-:W-:Y:S01]  /*6de0*/  ISETP.NE.U32.AND P0, PT, R2, 0x1, PT ;  /* 0x000000010200780c */ /* 0x000fe20003f05070 */
[----:B------:R-:W-:Y:S01]  /*6df0*/  VIADD R2, R116, UR43 ;  /* 0x0000002b74027c36 */ /* 0x000fe20008000000 */
[----:B------:R-:W1:Y:S01]  /*6e00*/  @P5 SYNCS.PHASECHK.TRANS64.TRYWAIT P3, [UR43+0x50], R4 ;  /* 0x00005004ff0055a7 */ /* 0x000e62000806112b */
[----:B------:R-:W-:Y:S02]  /*6e10*/  CS2R R72, SRZ ;  /* 0x0000000000487805 */ /* 0x000fe4000001ff00 */
[----:B------:R-:W-:Y:S01]  /*6e20*/  P2R R122, PR, RZ, 0x1 ;  /* 0x00000001ff7a7803 */ /* 0x000fe20000000000 */
[C---:B------:R-:W-:Y:S01]  /*6e30*/  IMAD.IADD R104, R2.reuse, 0x1, R118 ;  /* 0x0000000102687824 */ /* 0x040fe200078e0276 */
[----:B------:R-:W-:Y:S01]  /*6e40*/  ISETP.NE.U32.AND P0, PT, R93, 0x1, PT ;  /* 0x000000015d00780c */ /* 0x000fe20003f05070 */
[C---:B------:R-:W-:Y:S01]  /*6e50*/  IMAD.IADD R114, R2.reuse, 0x1, R119 ;  /* 0x0000000102727824 */ /* 0x040fe200078e0277 */
[----:B------:R-:W-:Y:S01]  /*6e60*/  CS2R R78, SRZ ;  /* 0x00000000004e7805 */ /* 0x000fe2000001ff00 */
[----:B------:R-:W-:Y:S01]  /*6e70*/  IMAD.IADD R102, R119, 0x1, R104 ;  /* 0x0000000177667824 */ /* 0x000fe200078e0268 */
[----:B------:R-:W-:Y:S02]  /*6e80*/  SEL R121, R121, 0x10, !P0 ;  /* 0x0000001079797807 */ /* 0x000fe40004000000 */
[----:B------:R-:W-:Y:S02]  /*6e90*/  CS2R R76, SRZ ;  /* 0x00000000004c7805 */ /* 0x000fe4000001ff00 */
[----:B------:R-:W-:Y:S02]  /*6ea0*/  CS2R R82, SRZ ;  /* 0x0000000000527805 */ /* 0x000fe4000001ff00 */
[----:B------:R-:W-:Y:S01]  /*6eb0*/  CS2R R80, SRZ ;  /* 0x0000000000507805 */ /* 0x000fe2000001ff00 */
[----:B------:R-:W-:Y:S02]  /*6ec0*/  IMAD.IADD R115, R2, 0x1, R121 ;  /* 0x0000000102737824 */ /* 0x000fe400078e0279 */
[C---:B------:R-:W-:Y:S01]  /*6ed0*/  IMAD.IADD R105, R121.reuse, 0x1, R114 ;  /* 0x0000000179697824 */ /* 0x040fe200078e0272 */
[----:B------:R2:W4:Y:S01]  /*6ee0*/  SYNCS.PHASECHK.TRANS64.TRYWAIT P2, [R117+URZ+0xc0], R0 ;  /* 0x0000c000750075a7 */ /* 0x00052200080411ff */
[C---:B------:R-:W-:Y:S02]  /*6ef0*/  IMAD.IADD R103, R121.reuse, 0x1, R104 ;  /* 0x0000000179677824 */ /* 0x040fe400078e0268 */
[----:B------:R-:W-:Y:S01]  /*6f00*/  IMAD.IADD R101, R121, 0x1, R102 ;  /* 0x0000000179657824 */ /* 0x000fe200078e0266 */
[----:B-1----:R-:W-:Y:S01]  /*6f10*/  @P5 SEL R120, RZ, 0x1, !P3 ;  /* 0x00000001ff785807 */ /* 0x002fe20005800000 */
[----:B--2---:R-:W-:Y:S06]  /*6f20*/  @!P5 BRA `(.L_x_112) ;  /* 0x000000000088d947 */ /* 0x004fec0003800000 */
[----:B------:R-:W-:Y:S01]  /*6f30*/  IMAD.MOV.U32 R71, RZ, RZ, RZ ;  /* 0x000000ffff477224 */ /* 0x000fe200078e00ff */
[----:B------:R-:W-:Y:S01]  /*6f40*/  ISETP.NE.AND P0, PT, R120, RZ, PT ;  /* 0x000000ff7800720c */ /* 0x000fe20003f05270 */
[----:B------:R-:W-:Y:S01]  /*6f50*/  BSSY B0, `(.L_x_113) ;  /* 0x0000014000007945 */ /* 0x000fe20003800000 */
[----:B------:R-:W-:Y:S02]  /*6f60*/  CS2R R82, SRZ ;  /* 0x0000000000527805 */ /* 0x000fe4000001ff00 */
        /* <DEDUP_REMOVED lines=13> */
[----:B------:R-:W-:Y:S01]  /*7040*/  CS2R R68, SRZ ;  /* 0x0000000000447805 */ /* 0x000fe2000001ff00 */
[----:B------:R-:W-:Y:S06]  /*7050*/  @P0 BRA `(.L_x_114) ;  /* 0x00000000000c0947 */ /* 0x000fec0003800000 */
[----:B------:R-:W-:Y:S04]  /*7060*/  SHF.L.U32 R3, RZ, 0x1f, RZ ;  /* 0x0000001fff037819 */ /* 0x000fe800000006ff */
[----:B------:R-:W1:Y:S02]  /*7070*/  SYNCS.PHASECHK.TRANS64.TRYWAIT P0, [UR43+0x50], R3 ;  /* 0x00005003ff0075a7 */ /* 0x000e64000800112b */
[----:B-1----:R-:W-:Y:S05]  /*7080*/  @!P0 BRA `(.L_x_115) ;  /* 0x00000080002c8947 */ /* 0x002fea0003800000 */
.L_x_114:
[----:B------:R-:W-:Y:S05]  /*7090*/  BSYNC B0 ;  /* 0x0000000000007941 */ /* 0x000fea0003800000 */
.L_x_113:
[----:B------:R-:W-:Y:S01]  /*70a0*/  ISETP.NE.AND P0, PT, R122, RZ, PT ;  /* 0x000000ff7a00720c */ /* 0x000fe20003f05270 */
[----:B------:R-:W-:Y:S11]  /*70b0*/  HFMA2 R51, -RZ, RZ, 0, 5.9604644775390625e-08 ;  /* 0x00000001ff337431 */ /* 0x000ff600000001ff */
[----:B------:R-:W-:Y:S01]  /*70c0*/  @!UPT UIADD3 URZ, UPT, UPT, URZ, URZ, URZ ;  /* 0x000000fffffff290 */ /* 0x000fe2000fffe0ff */
[----:B------:R2:W1:Y:S04]  /*70d0*/  @P0 LDS.128 R80, [R116+UR43+0x400] ;  /* 0x0004002b74500984 */ /* 0x0004680008000c00 */
[----:B------:R2:W1:Y:S04]  /*70e0*/  @P0 LDS.128 R76, [R115+0x400] ;  /* 0x00040000734c0984 */ /* 0x0004680000000c00 */
[----:B------:R2:W1:Y:S04]  /*70f0*/  @P0 LDS.128 R72, [R114+0x400] ;  /* 0x0004000072480984 */ /* 0x0004680000000c00 */
[----:B------:R2:W1:Y:S04]  /*7100*/  @P0 LDS.128 R52, [R105+0x400] ;  /* 0x0004000069340984 */ /* 0x0004680000000c00 */
[----:B------:R2:W1:Y:S04]  /*7110*/  @P0 LDS.128 R56, [R104+0x400] ;  /* 0x0004000068380984 */ /* 0x0004680000000c00 */
[----:B------:R2:W1:Y:S04]  /*7120*/  @P0 LDS.128 R60, [R103+0x400] ;  /* 0x00040000673c0984 */ /* 0x0004680000000c00 */
[----:B------:R2:W1:Y:S04]  /*7130*/  @P0 LDS.128 R64, [R102+0x400] ;  /* 0x0004000066400984 */ /* 0x0004680000000c00 */
[----:B------:R2:W1:Y:S02]  /*7140*/  @P0 LDS.128 R68, [R101+0x400] ;  /* 0x0004000065440984 */ /* 0x0004640000000c00 */
.L_x_112:
[----:B------:R-:W-:Y:S05]  /*7150*/  BSYNC B1 ;  /* 0x0000000000017941 */ /* 0x000fea0003800000 */
.L_x_111:
[----:B-1----:R-:W-:Y:S04]  /*7160*/  SHF.R.U32.HI R2, RZ, 0x15, R39 ;  /* 0x00000015ff027819 */ /* 0x002fe80000011627 */
[----:B------:R-:W-:Y:S01]  /*7170*/  LOP3.LUT P0, RZ, R2, 0x3, R95, 0x48, !PT ;  /* 0x0000000302ff7812 */ /* 0x000fe2000780485f */
[----:B------:R-:W-:Y:S01]  /*7180*/  @!UPT UIADD3 URZ, UPT, UPT, URZ, URZ, URZ ;  /* 0x000000fffffff290 */ /* 0x000fe2000fffe0ff */
[----:B----4-:R-:W-:Y:S11]  /*7190*/  @P2 BRA `(.L_x_116) ;  /* 0x0000000000082947 */ /* 0x010ff60003800000 */
[----:B------:R-:W1:Y:S02]  /*71a0*/  SYNCS.PHASECHK.TRANS64.TRYWAIT P1, [R117+URZ+0xc0], R0 ;  /* 0x0000c000750075a7 */ /* 0x000e6400080211ff */
[----:B-1----:R-:W-:Y:S05]  /*71b0*/  @!P1 BRA `(.L_x_117) ;  /* 0x0000007c00f89947 */ /* 0x002fea0003800000 */
.L_x_116:
[----:B------:R-:W-:Y:S05]  /*71c0*/  @!P0 BRA `(.L_x_118) ;  /* 0x0000000000408947 */ /* 0x000fea0003800000 */
[----:B------:R-:W4:Y:S01]  /*71d0*/  LDCU.64 UR8, c[0x4][0x70] ;  /* 0x01000e00ff0877ac */ /* 0x000f220008000a00 */
[----:B------:R-:W-:Y:S01]  /*71e0*/  MOV R3, 0x0 ;  /* 0x0000000000037802 */ /* 0x000fe20000000f00 */
[----:B------:R-:W-:Y:S02]  /*71f0*/  HFMA2 R12, -RZ, RZ, 0, 5.9604644775390625e-08 ;  /* 0x00000001ff0c7431 */ /* 0x000fe400000001ff */
[----:B------:R-:W-:Y:S02]  /*7200*/  IMAD.MOV.U32 R8, RZ, RZ, 0x192 ;  /* 0x00000192ff087424 */ /* 0x000fe400078e00ff */
[----:B------:R-:W-:Y:S01]  /*7210*/  IMAD.MOV.U32 R13, RZ, RZ, RZ ;  /* 0x000000ffff0d7224 */ /* 0x000fe200078e00ff */
[----:B------:R-:W5:Y:S01]  /*7220*/  LDCU.64 UR6, c[0x4][0x78] ;  /* 0x01000f00ff0677ac */ /* 0x000f620008000a00 */
[----:B------:R-:W1:Y:S01]  /*7230*/  LDC.64 R2, c[0x4][R3] ;  /* 0x0100000003027b82 */ /* 0x000e620000000a00 */
[----:B------:R-:W2:Y:S01]  /*7240*/  LDCU.64 UR4, c[0x4][0x10] ;  /* 0x01000200ff0477ac */ /* 0x000ea20008000a00 */
[----:B----4-:R-:W-:Y:S01]  /*7250*/  MOV R5, UR9 ;  /* 0x0000000900057c02 */ /* 0x010fe20008000f00 */
[----:B------:R-:W-:Y:S01]  /*7260*/  IMAD.U32 R4, RZ, RZ, UR8 ;  /* 0x00000008ff047e24 */ /* 0x000fe2000f8e00ff */
[----:B-----5:R-:W-:Y:S01]  /*7270*/  MOV R7, UR7 ;  /* 0x0000000700077c02 */ /* 0x020fe20008000f00 */
[----:B------:R-:W-:Y:S01]  /*7280*/  IMAD.U32 R6, RZ, RZ, UR6 ;  /* 0x00000006ff067e24 */ /* 0x000fe2000f8e00ff */
[----:B--2---:R-:W-:Y:S01]  /*7290*/  MOV R11, UR5 ;  /* 0x00000005000b7c02 */ /* 0x004fe20008000f00 */
[----:B------:R-:W-:Y:S02]  /*72a0*/  IMAD.U32 R10, RZ, RZ, UR4 ;  /* 0x00000004ff0a7e24 */ /* 0x000fe4000f8e00ff */
[----:B------:R-:W-:Y:S07]  /*72b0*/  LEPC R20, `(.L_x_118) ;  /* 0x000000001014794e */ /* 0x000fee0000000000 */
[----:B-1-3--:R-:W-:Y:S05]  /*72c0*/  CALL.ABS.NOINC R2 ;  /* 0x0000000002007343 */ /* 0x00afea0003c00000 */
.L_x_118:
[----:B------:R-:W-:Y:S01]  /*72d0*/  LOP3.LUT R44, R80, 0xffffe000, RZ, 0xc0, !PT ;  /* 0xffffe000502c7812 */ /* 0x000fe200078ec0ff */
[----:B------:R-:W-:Y:S05]  /*72e0*/  WARPSYNC.ALL ;  /* 0x0000000000007948 */ /* 0x000fea0003800000 */
[----:B------:R-:W-:Y:S01]  /*72f0*/  R2UR UR4, R39 ;  /* 0x00000000270472ca */ /* 0x000fe200000e0000 */
[----:B------:R-:W-:Y:S01]  /*7300*/  BSSY.RECONVERGENT B0, `(.L_x_119) ;  /* 0x000009c000007945 */ /* 0x000fe20003800200 */
[----:B------:R-:W-:Y:S02]  /*7310*/  LOP3.LUT R47, R81, 0xffffe000, RZ, 0xc0, !PT ;  /* 0xffffe000512f7812 */ /* 0x000fe400078ec0ff */
[----:B------:R-:W-:Y:S02]  /*7320*/  LOP3.LUT R46, R82, 0xffffe000, RZ, 0xc0, !PT ;  /* 0xffffe000522e7812 */ /* 0x000fe400078ec0ff */
[----:B------:R-:W-:Y:S02]  /*7330*/  LOP3.LUT R48, R83, 0xffffe000, RZ, 0xc0, !PT ;  /* 0xffffe00053307812 */ /* 0x000fe400078ec0ff */
[----:B------:R-:W-:Y:S02]  /*7340*/  LOP3.LUT R49, R56, 0xffffe000, RZ, 0xc0, !PT ;  /* 0xffffe00038317812 */ /* 0x000fe400078ec0ff */
[----:B------:R-:W-:Y:S03]  /*7350*/  ISETP.NE.AND P0, PT, R110, RZ, PT ;  /* 0x000000ff6e00720c */ /* 0x000fe60003f05270 */
[----:B------:R-:W1:Y:S02]  /*7360*/  LDTM.x32 R4, tmem[UR4] ;  /* 0x00000004000479ee */ /* 0x000e6400082c0000 */
[C---:B-1-3--:R-:W-:Y:S01]  /*7370*/  FMUL R0, R38.reuse, R4 ;  /* 0x0000000426007220 */ /* 0x04afe20000400000 */
[C---:B------:R-:W-:Y:S01]  /*7380*/  FMUL R2, R38.reuse, R5 ;  /* 0x0000000526027220 */ /* 0x040fe20000400000 */
[C---:B------:R-:W-:Y:S01]  /*7390*/  FMUL R3, R38.reuse, R6 ;  /* 0x0000000626037220 */ /* 0x040fe20000400000 */
[----:B------:R-:W-:Y:S01]  /*73a0*/  FMUL R7, R38, R7 ;  /* 0x0000000726077220 */ /* 0x000fe20000400000 */
[C---:B------:R-:W-:Y:S01]  /*73b0*/  FFMA R40, R45.reuse, R44, R0 ;  /* 0x0000002c2d287223 */ /* 0x040fe20000000000 */
[----:B------:R-:W-:Y:S01]  /*73c0*/  LOP3.LUT R44, R76, 0xffffe000, RZ, 0xc0, !PT ;  /* 0xffffe0004c2c7812 */ /* 0x000fe200078ec0ff */
[C---:B------:R-:W-:Y:S01]  /*73d0*/  FFMA R41, R45.reuse, R47, R2 ;  /* 0x0000002f2d297223 */ /* 0x040fe20000000002 */
[----:B------:R-:W-:Y:S01]  /*73e0*/  LOP3.LUT R47, R78, 0xffffe000, RZ, 0xc0, !PT ;  /* 0xffffe0004e2f7812 */ /* 0x000fe200078ec0ff */
[----:B------:R-:W-:Y:S01]  /*73f0*/  FFMA R42, R45, R46, R3 ;  /* 0x0000002e2d2a7223 */ /* 0x000fe20000000003 */
[----:B------:R-:W-:Y:S01]  /*7400*/  LOP3.LUT R46, R77, 0xffffe000, RZ, 0xc0, !PT ;  /* 0xffffe0004d2e7812 */ /* 0x000fe200078ec0ff */
[----:B------:R-:W-:Y:S01]  /*7410*/  FFMA R43, R45, R48, R7 ;  /* 0x000000302d2b7223 */ /* 0x000fe20000000007 */
[----:B------:R-:W-:Y:S01]  /*7420*/  LOP3.LUT R48, R79, 0xffffe000, RZ, 0xc0, !PT ;  /* 0xffffe0004f307812 */ /* 0x000fe200078ec0ff */
[C---:B------:R-:W-:Y:S01]  /*7430*/  FMUL R4, R38.reuse, R8 ;  /* 0x0000000826047220 */ /* 0x040fe20000400000 */
[----:B------:R-:W-:Y:S01]  /*7440*/  F2FP.TF32.F32.PACK_B R40, R40 ;  /* 0x00000028ff28723e */ /* 0x000fe200024050ff */
[C---:B------:R-:W-:Y:S01]  /*7450*/  FMUL R5, R38.reuse, R9 ;  /* 0x0000000926057220 */ /* 0x040fe20000400000 */
[----:B------:R-:W-:Y:S01]  /*7460*/  F2FP.TF32.F32.PACK_B R41, R41 ;  /* 0x00000029ff29723e */ /* 0x000fe200024050ff */
[C---:B------:R-:W-:Y:S01]  /*7470*/  FMUL R6, R38.reuse, R10 ;  /* 0x0000000a26067220 */ /* 0x040fe20000400000 */
[----:B------:R-:W-:Y:S01]  /*7480*/  F2FP.TF32.F32.PACK_B R42, R42 ;  /* 0x0000002aff2a723e */ /* 0x000fe200024050ff */
[C---:B------:R-:W-:Y:S01]  /*7490*/  FFMA R4, R45.reuse, R44, R4 ;  /* 0x0000002c2d047223 */ /* 0x040fe20000000004 */
[----:B------:R-:W-:Y:S01]  /*74a0*/  F2FP.TF32.F32.PACK_B R43, R43 ;  /* 0x0000002bff2b723e */ /* 0x000fe200024050ff */
[----:B------:R-:W-:Y:S01]  /*74b0*/  FMUL R11, R38, R11 ;  /* 0x0000000b260b7220 */ /* 0x000fe20000400000 */
[----:B------:R-:W-:Y:S01]  /*74c0*/  LOP3.LUT R44, R72, 0xffffe000, RZ, 0xc0, !PT ;  /* 0xffffe000482c7812 */ /* 0x000fe200078ec0ff */
[----:B------:R-:W-:Y:S01]  /*74d0*/  FFMA R5, R45, R46, R5 ;  /* 0x0000002e2d057223 */ /* 0x000fe20000000005 */
[----:B------:R-:W-:Y:S01]  /*74e0*/  LOP3.LUT R46, R73, 0xffffe000, RZ, 0xc0, !PT ;  /* 0xffffe000492e7812 */ /* 0x000fe200078ec0ff */
[----:B------:R-:W-:Y:S01]  /*74f0*/  FMUL R8, R38, R12 ;  /* 0x0000000c26087220 */ /* 0x000fe20000400000 */
[----:B------:R-:W-:Y:S01]  /*7500*/  F2FP.TF32.F32.PACK_B R4, R4 ;  /* 0x00000004ff04723e */ /* 0x000fe200024050ff */
[C---:B------:R-:W-:Y:S01]  /*7510*/  FFMA R6, R45.reuse, R47, R6 ;  /* 0x0000002f2d067223 */ /* 0x040fe20000000006 */
[----:B------:R-:W-:Y:S01]  /*7520*/  LOP3.LUT R47, R74, 0xffffe000, RZ, 0xc0, !PT ;  /* 0xffffe0004a2f7812 */ /* 0x000fe200078ec0ff */
[----:B------:R-:W-:Y:S01]  /*7530*/  FFMA R7, R45, R48, R11 ;  /* 0x000000302d077223 */ /* 0x000fe2000000000b */
[----:B------:R-:W-:Y:S01]  /*7540*/  LOP3.LUT R48, R75, 0xffffe000, RZ, 0xc0, !PT ;  /* 0xffffe0004b307812 */ /* 0x000fe200078ec0ff */
[----:B------:R-:W-:Y:S01]  /*7550*/  FMUL R9, R38, R13 ;  /* 0x0000000d26097220 */ /* 0x000fe20000400000 */
[----:B------:R-:W-:Y:S01]  /*7560*/  F2FP.TF32.F32.PACK_B R5, R5 ;  /* 0x00000005ff05723e */ /* 0x000fe200024050ff */
[----:B------:R1:W-:Y:S01]  /*7570*/  STS.128 [R116+UR43+0x400], R40 ;  /* 0x0004002874007988 */ /* 0x0003e20008000c2b */
[----:B------:R-:W-:Y:S01]  /*7580*/  F2FP.TF32.F32.PACK_B R6, R6 ;  /* 0x00000006ff06723e */ /* 0x000fe200024050ff */
[C---:B------:R-:W-:Y:S01]  /*7590*/  FFMA R8, R45.reuse, R44, R8 ;  /* 0x0000002c2d087223 */ /* 0x040fe20000000008 */
[----:B------:R-:W-:Y:S01]  /*75a0*/  LOP3.LUT R44, R52, 0xffffe000, RZ, 0xc0, !PT ;  /* 0xffffe000342c7812 */ /* 0x000fe200078ec0ff */
[C---:B------:R-:W-:Y:S01]  /*75b0*/  FMUL R10, R38.reuse, R14 ;  /* 0x0000000e260a7220 */ /* 0x040fe20000400000 */
[----:B------:R-:W-:Y:S01]  /*75c0*/  F2FP.TF32.F32.PACK_B R7, R7 ;  /* 0x00000007ff07723e */ /* 0x000fe200024050ff */
[C---:B------:R-:W-:Y:S01]  /*75d0*/  FMUL R15, R38.reuse, R15 ;  /* 0x0000000f260f7220 */ /* 0x040fe20000400000 */
[----:B------:R-:W-:Y:S01]  /*75e0*/  F2FP.TF32.F32.PACK_B R8, R8 ;  /* 0x00000008ff08723e */ /* 0x000fe200024050ff */
[----:B------:R-:W-:Y:S01]  /*75f0*/  FMUL R12, R38, R16 ;  /* 0x00000010260c7220 */ /* 0x000fe20000400000 */
[----:B------:R-:W-:Y:S01]  /*7600*/  FFMA R9, R45, R46, R9 ;  /* 0x0000002e2d097223 */ /* 0x000fe20000000009 */
[----:B------:R-:W-:Y:S01]  /*7610*/  LOP3.LUT R46, R55, 0xffffe000, RZ, 0xc0, !PT ;  /* 0xffffe000372e7812 */ /* 0x000fe200078ec0ff */
[C---:B------:R-:W-:Y:S01]  /*7620*/  FFMA R10, R45.reuse, R47, R10 ;  /* 0x0000002f2d0a7223 */ /* 0x040fe2000000000a */
[----:B------:R-:W-:Y:S01]  /*7630*/  LOP3.LUT R47, R54, 0xffffe000, RZ, 0xc0, !PT ;  /* 0xffffe000362f7812 */ /* 0x000fe200078ec0ff */
[C---:B------:R-:W-:Y:S01]  /*7640*/  FFMA R11, R45.reuse, R48, R15 ;  /* 0x000000302d0b7223 */ /* 0x040fe2000000000f */
[----:B------:R-:W-:Y:S01]  /*7650*/  F2FP.TF32.F32.PACK_B R9, R9 ;  /* 0x00000009ff09723e */ /* 0x000fe200024050ff */
[----:B------:R-:W-:Y:S01]  /*7660*/  FFMA R12, R45, R44, R12 ;  /* 0x0000002c2d0c7223 */ /* 0x000fe2000000000c */
[----:B------:R-:W-:Y:S01]  /*7670*/  LOP3.LUT R44, R53, 0xffffe000, RZ, 0xc0, !PT ;  /* 0xffffe000352c7812 */ /* 0x000fe200078ec0ff */
[----:B------:R1:W-:Y:S01]  /*7680*/  STS.128 [R115+0x400], R4 ;  /* 0x0004000473007388 */ /* 0x0003e20000000c00 */
[----:B------:R-:W-:Y:S01]  /*7690*/  F2FP.TF32.F32.PACK_B R10, R10 ;  /* 0x0000000aff0a723e */ /* 0x000fe200024050ff */
[C---:B------:R-:W-:Y:S01]  /*76a0*/  FMUL R13, R38.reuse, R17 ;  /* 0x00000011260d7220 */ /* 0x040fe20000400000 */
[----:B------:R-:W-:Y:S01]  /*76b0*/  F2FP.TF32.F32.PACK_B R11, R11 ;  /* 0x0000000bff0b723e */ /* 0x000fe200024050ff */
[C---:B------:R-:W-:Y:S01]  /*76c0*/  FMUL R14, R38.reuse, R18 ;  /* 0x00000012260e7220 */ /* 0x040fe20000400000 */
[----:B------:R-:W-:Y:S01]  /*76d0*/  F2FP.TF32.F32.PACK_B R12, R12 ;  /* 0x0000000cff0c723e */ /* 0x000fe200024050ff */
[----:B------:R-:W-:Y:S01]  /*76e0*/  FMUL R19, R38, R19 ;  /* 0x0000001326137220 */ /* 0x000fe20000400000 */
[----:B------:R-:W-:Y:S01]  /*76f0*/  LOP3.LUT R48, R65, 0xffffe000, RZ, 0xc0, !PT ;  /* 0xffffe00041307812 */ /* 0x000fe200078ec0ff */
[----:B------:R-:W-:Y:S01]  /*7700*/  FFMA R13, R45, R44, R13 ;  /* 0x0000002c2d0d7223 */ /* 0x000fe2000000000d */
[----:B------:R-:W-:Y:S01]  /*7710*/  LOP3.LUT R44, R57, 0xffffe000, RZ, 0xc0, !PT ;  /* 0xffffe000392c7812 */ /* 0x000fe200078ec0ff */
[C---:B------:R-:W-:Y:S01]  /*7720*/  FFMA R14, R45.reuse, R47, R14 ;  /* 0x0000002f2d0e7223 */ /* 0x040fe2000000000e */
[----:B------:R-:W-:Y:S01]  /*7730*/  LOP3.LUT R47, R58, 0xffffe000, RZ, 0xc0, !PT ;  /* 0xffffe0003a2f7812 */ /* 0x000fe200078ec0ff */
[C---:B------:R-:W-:Y:S01]  /*7740*/  FMUL R16, R38.reuse, R20 ;  /* 0x0000001426107220 */ /* 0x040fe20000400000 */
[----:B------:R-:W-:Y:S01]  /*7750*/  F2FP.TF32.F32.PACK_B R13, R13 ;  /* 0x0000000dff0d723e */ /* 0x000fe200024050ff */
[----:B------:R1:W-:Y:S01]  /*7760*/  STS.128 [R114+0x400], R8 ;  /* 0x0004000872007388 */ /* 0x0003e20000000c00 */
[----:B------:R-:W-:Y:S01]  /*7770*/  F2FP.TF32.F32.PACK_B R14, R14 ;  /* 0x0000000eff0e723e */ /* 0x000fe200024050ff */
[----:B------:R-:W-:Y:S01]  /*7780*/  FFMA R15, R45, R46, R19 ;  /* 0x0000002e2d0f7223 */ /* 0x000fe20000000013 */
[----:B------:R-:W-:Y:S01]  /*7790*/  LOP3.LUT R46, R59, 0xffffe000, RZ, 0xc0, !PT ;  /* 0xffffe0003b2e7812 */ /* 0x000fe200078ec0ff */
[----:B------:R-:W-:Y:S01]  /*77a0*/  FMUL R17, R38, R21 ;  /* 0x0000001526117220 */ /* 0x000fe20000400000 */
[C---:B------:R-:W-:Y:S01]  /*77b0*/  FFMA R16, R45.reuse, R49, R16 ;  /* 0x000000312d107223 */ /* 0x040fe20000000010 */
[----:B------:R-:W-:Y:S01]  /*77c0*/  LOP3.LUT R49, R60, 0xffffe000, RZ, 0xc0, !PT ;  /* 0xffffe0003c317812 */ /* 0x000fe200078ec0ff */
[C---:B------:R-:W-:Y:S01]  /*77d0*/  FMUL R18, R38.reuse, R22 ;  /* 0x0000001626127220 */ /* 0x040fe20000400000 */
[----:B------:R-:W-:Y:S01]  /*77e0*/  F2FP.TF32.F32.PACK_B R15, R15 ;  /* 0x0000000fff0f723e */ /* 0x000fe200024050ff */
[----:B------:R-:W-:Y:S01]  /*77f0*/  FFMA R17, R45, R44, R17 ;  /* 0x0000002c2d117223 */ /* 0x000fe20000000011 */
[C---:B------:R-:W-:Y:S01]  /*7800*/  FMUL R23, R38.reuse, R23 ;  /* 0x0000001726177220 */ /* 0x040fe20000400000 */
[C---:B------:R-:W-:Y:S01]  /*7810*/  FMUL R20, R38.reuse, R24 ;  /* 0x0000001826147220 */ /* 0x040fe20000400000 */
[----:B------:R-:W-:Y:S01]  /*7820*/  LOP3.LUT R44, R61, 0xffffe000, RZ, 0xc0, !PT ;  /* 0xffffe0003d2c7812 */ /* 0x000fe200078ec0ff */
[----:B------:R1:W-:Y:S01]  /*7830*/  STS.128 [R105+0x400], R12 ;  /* 0x0004000c69007388 */ /* 0x0003e20000000c00 */
[----:B------:R-:W-:Y:S01]  /*7840*/  F2FP.TF32.F32.PACK_B R16, R16 ;  /* 0x00000010ff10723e */ /* 0x000fe200024050ff */
[----:B------:R-:W-:Y:S01]  /*7850*/  FMUL R21, R38, R25 ;  /* 0x0000001926157220 */ /* 0x000fe20000400000 */
[----:B------:R-:W-:Y:S01]  /*7860*/  F2FP.TF32.F32.PACK_B R17, R17 ;  /* 0x00000011ff11723e */ /* 0x000fe200024050ff */
[C---:B------:R-:W-:Y:S01]  /*7870*/  FFMA R18, R45.reuse, R47, R18 ;  /* 0x0000002f2d127223 */ /* 0x040fe20000000012 */
[----:B------:R-:W-:Y:S01]  /*7880*/  LOP3.LUT R47, R64, 0xffffe000, RZ, 0xc0, !PT ;  /* 0xffffe000402f7812 */ /* 0x000fe200078ec0ff */
[C---:B------:R-:W-:Y:S01]  /*7890*/  FFMA R19, R45.reuse, R46, R23 ;  /* 0x0000002e2d137223 */ /* 0x040fe20000000017 */
[C---:B------:R-:W-:Y:S01]  /*78a0*/  FFMA R20, R45.reuse, R49, R20 ;  /* 0x000000312d147223 */ /* 0x040fe20000000014 */
[----:B------:R-:W-:Y:S01]  /*78b0*/  FFMA R21, R45, R44, R21 ;  /* 0x0000002c2d157223 */ /* 0x000fe20000000015 */
[----:B------:R-:W-:Y:S01]  /*78c0*/  LOP3.LUT R46, R62, 0xffffe000, RZ, 0xc0, !PT ;  /* 0xffffe0003e2e7812 */ /* 0x000fe200078ec0ff */
[C---:B------:R-:W-:Y:S01]  /*78d0*/  FMUL R22, R38.reuse, R26 ;  /* 0x0000001a26167220 */ /* 0x040fe20000400000 */
[----:B------:R-:W-:Y:S01]  /*78e0*/  LOP3.LUT R44, R63, 0xffffe000, RZ, 0xc0, !PT ;  /* 0xffffe0003f2c7812 */ /* 0x000fe200078ec0ff */
[C---:B------:R-:W-:Y:S01]  /*78f0*/  FMUL R27, R38.reuse, R27 ;  /* 0x0000001b261b7220 */ /* 0x040fe20000400000 */
[----:B------:R-:W-:Y:S01]  /*7900*/  F2FP.TF32.F32.PACK_B R18, R18 ;  /* 0x00000012ff12723e */ /* 0x000fe200024050ff */
[C---:B------:R-:W-:Y:S01]  /*7910*/  FFMA R22, R45.reuse, R46, R22 ;  /* 0x0000002e2d167223 */ /* 0x040fe20000000016 */
[----:B------:R-:W-:Y:S01]  /*7920*/  F2FP.TF32.F32.PACK_B R19, R19 ;  /* 0x00000013ff13723e */ /* 0x000fe200024050ff */
[----:B------:R-:W-:Y:S01]  /*7930*/  FFMA R23, R45, R44, R27 ;  /* 0x0000002c2d177223 */ /* 0x000fe2000000001b */
[C---:B------:R-:W-:Y:S01]  /*7940*/  FMUL R24, R38.reuse, R28 ;  /* 0x0000001c26187220 */ /* 0x040fe20000400000 */
[----:B------:R-:W-:Y:S01]  /*7950*/  F2FP.TF32.F32.PACK_B R20, R20 ;  /* 0x00000014ff14723e */ /* 0x000fe200024050ff */
[----:B------:R-:W-:Y:S01]  /*7960*/  FMUL R25, R38, R29 ;  /* 0x0000001d26197220 */ /* 0x000fe20000400000 */
[----:B------:R1:W-:Y:S01]  /*7970*/  STS.128 [R104+0x400], R16 ;  /* 0x0004001068007388 */ /* 0x0003e20000000c00 */
[----:B------:R-:W-:Y:S01]  /*7980*/  LOP3.LUT R49, R66, 0xffffe000, RZ, 0xc0, !PT ;  /* 0xffffe00042317812 */ /* 0x000fe200078ec0ff */
[C---:B------:R-:W-:Y:S01]  /*7990*/  FMUL R26, R38.reuse, R30 ;  /* 0x0000001e261a7220 */ /* 0x040fe20000400000 */
[----:B------:R-:W-:Y:S01]  /*79a0*/  LOP3.LUT R44, R67, 0xffffe000, RZ, 0xc0, !PT ;  /* 0xffffe000432c7812 */ /* 0x000fe200078ec0ff */
[----:B------:R-:W-:Y:S01]  /*79b0*/  FMUL R31, R38, R31 ;  /* 0x0000001f261f7220 */ /* 0x000fe20000400000 */
[----:B------:R-:W-:Y:S01]  /*79c0*/  F2FP.TF32.F32.PACK_B R21, R21 ;  /* 0x00000015ff15723e */ /* 0x000fe200024050ff */
[C---:B------:R-:W-:Y:S01]  /*79d0*/  FFMA R24, R45.reuse, R47, R24 ;  /* 0x0000002f2d187223 */ /* 0x040fe20000000018 */
[----:B------:R-:W-:Y:S01]  /*79e0*/  F2FP.TF32.F32.PACK_B R22, R22 ;  /* 0x00000016ff16723e */ /* 0x000fe200024050ff */
[C---:B------:R-:W-:Y:S01]  /*79f0*/  FFMA R25, R45.reuse, R48, R25 ;  /* 0x000000302d197223 */ /* 0x040fe20000000019 */
[----:B------:R-:W-:Y:S01]  /*7a00*/  F2FP.TF32.F32.PACK_B R23, R23 ;  /* 0x00000017ff17723e */ /* 0x000fe200024050ff */
[C---:B------:R-:W-:Y:S01]  /*7a10*/  FFMA R26, R45.reuse, R49, R26 ;  /* 0x000000312d1a7223 */ /* 0x040fe2000000001a */
[----:B------:R-:W-:Y:S01]  /*7a20*/  FFMA R27, R45, R44, R31 ;  /* 0x0000002c2d1b7223 */ /* 0x000fe2000000001f */
[----:B------:R-:W-:Y:S01]  /*7a30*/  LOP3.LUT R47, R68, 0xffffe000, RZ, 0xc0, !PT ;  /* 0xffffe000442f7812 */ /* 0x000fe200078ec0ff */
[C---:B------:R-:W-:Y:S01]  /*7a40*/  FMUL R28, R38.reuse, R32 ;  /* 0x00000020261c7220 */ /* 0x040fe20000400000 */
[----:B------:R1:W-:Y:S01]  /*7a50*/  STS.128 [R103+0x400], R20 ;  /* 0x0004001467007388 */ /* 0x0003e20000000c00 */
[----:B------:R-:W-:Y:S01]  /*7a60*/  LOP3.LUT R46, R69, 0xffffe000, RZ, 0xc0, !PT ;  /* 0xffffe000452e7812 */ /* 0x000fe200078ec0ff */
[----:B------:R-:W-:Y:S01]  /*7a70*/  FMUL R29, R38, R33 ;  /* 0x00000021261d7220 */ /* 0x000fe20000400000 */
        /* <DEDUP_REMOVED lines=10> */
[----:B------:R-:W-:Y:S01]  /*7b20*/  F2FP.TF32.F32.PACK_B R27, R27 ;  /* 0x0000001bff1b723e */ /* 0x000fe200024050ff */
[----:B------:R-:W-:Y:S01]  /*7b30*/  FFMA R31, R45, R44, R35 ;  /* 0x0000002c2d1f7223 */ /* 0x000fe20000000023 */
[----:B------:R-:W-:Y:S02]  /*7b40*/  F2FP.TF32.F32.PACK_B R28, R28 ;  /* 0x0000001cff1c723e */ /* 0x000fe400024050ff */
[----:B------:R-:W-:Y:S01]  /*7b50*/  F2FP.TF32.F32.PACK_B R29, R29 ;  /* 0x0000001dff1d723e */ /* 0x000fe200024050ff */
[----:B------:R1:W-:Y:S01]  /*7b60*/  STS.128 [R102+0x400], R24 ;  /* 0x0004001866007388 */ /* 0x0003e20000000c00 */
[----:B------:R-:W-:Y:S02]  /*7b70*/  F2FP.TF32.F32.PACK_B R30, R30 ;  /* 0x0000001eff1e723e */ /* 0x000fe400024050ff */
[----:B------:R-:W-:Y:S05]  /*7b80*/  F2FP.TF32.F32.PACK_B R31, R31 ;  /* 0x0000001fff1f723e */ /* 0x000fea00024050ff */
[----:B------:R1:W-:Y:S01]  /*7b90*/  STS.128 [R101+0x400], R28 ;  /* 0x0004001c65007388 */ /* 0x0003e20000000c00 */
[----:B------:R-:W-:Y:S01]  /*7ba0*/  @!PT LDS RZ, [RZ] ;  /* 0x00000000fffff984 */ /* 0x000fe20000000800 */
[----:B------:R-:W-:Y:S01]  /*7bb0*/  @!PT LDS RZ, [RZ] ;  /* 0x00000000fffff984 */ /* 0x000fe20000000800 */
[----:B------:R-:W-:Y:S01]  /*7bc0*/  @!PT LDS RZ, [RZ] ;  /* 0x00000000fffff984 */ /* 0x000fe20000000800 */
[----:B------:R-:W-:Y:S01]  /*7bd0*/  @!PT LDS RZ, [RZ] ;  /* 0x00000000fffff984 */ /* 0x000fe20000000800 */
[----:B------:R3:W-:Y:S07]  /*7be0*/  MEMBAR.ALL.CTA ;  /* 0x0000000000007992 */ /* 0x0007ee0000008000 */
[----:B---3--:R-:W3:Y:S02]  /*7bf0*/  FENCE.VIEW.ASYNC.S ;  /* 0x00000000000073c6 */ /* 0x008ee40000000000 */
[----:B---3--:R-:W-:Y:S06]  /*7c00*/  BAR.SYNC.DEFER_BLOCKING 0x1, 0x80 ;  /* 0x0042000000007b1d */ /* 0x008fec0000010000 */
[----:B------:R-:W-:Y:S05]  /*7c10*/  @P0 BRA `(.L_x_120) ;  /* 0x0000000000280947 */ /* 0x000fea0003800000 */
[----:B------:R-:W-:Y:S01]  /*7c20*/  UIADD3 UR4, UPT, UPT, UR43, 0x400, URZ ;  /* 0x000004002b047890 */ /* 0x000fe2000fffe0ff */
[----:B------:R-:W-:Y:S05]  /*7c30*/  UMOV UR51, UR36 ;  /* 0x0000002400337c82 */ /* 0x000fea0008000000 */
[----:B------:R-:W-:Y:S01]  /*7c40*/  MOV R98, UR4 ;  /* 0x0000000400627c02 */ /* 0x000fe20008000f00 */
[----:B------:R-:W-:Y:S03]  /*7c50*/  UIADD3 UR4, UP0, UPT, UR54, 0x680, URZ ;  /* 0x0000068036047890 */ /* 0x000fe6000ff1e0ff */
[----:B------:R-:W-:Y:S01]  /*7c60*/  R2UR UR48, R98 ;  /* 0x00000000623072ca */ /* 0x000fe200000e0000 */
[----:B------:R-:W-:Y:S11]  /*7c70*/  UIADD3.X UR5, UPT, UPT, URZ, UR55, URZ, UP0, !UPT ;  /* 0x00000037ff057290 */ /* 0x000ff600087fe4ff */
[----:B------:R-:W-:Y:S01]  /*7c80*/  @!UPT UIADD3 URZ, UPT, UPT, URZ, URZ, URZ ;  /* 0x000000fffffff290 */ /* 0x000fe2000fffe0ff */
[----:B------:R3:W-:Y:S01]  /*7c90*/  UTMASTG.3D [UR48], [UR4] ;  /* 0x00000030040073b5 */ /* 0x0007e20008010000 */
[----:B------:R0:W-:Y:S01]  /*7ca0*/  UTMACMDFLUSH ;  /* 0x00000000000079b7 */ /* 0x0001e20000000000 */
[----:B---3--:R-:W-:Y:S04]  /*7cb0*/  DEPBAR.LE SB0, 0x1 ;  /* 0x000080400000791a */ /* 0x008fe80000000000 */
.L_x_120:
[----:B------:R-:W-:Y:S05]  /*7cc0*/  BSYNC.RECONVERGENT B0 ;  /* 0x0000000000007941 */ /* 0x000fea0003800200 */
.L_x_119:
[----:B------:R-:W-:Y:S01]  /*7cd0*/  BAR.SYNC.DEFER_BLOCKING 0x1, 0x80 ;  /* 0x0042000000007b1d */ /* 0x000fe20000010000 */
[----:B------:R-:W-:Y:S01]  /*7ce0*/  ISETP.NE.AND P1, PT, R113, RZ, PT ;  /* 0x000000ff7100720c */ /* 0x000fe20003f25270 */
[----:B------:R-:W-:Y:S01]  /*7cf0*/  UISETP.NE.AND UP0, UPT, UR53, URZ, UPT ;  /* 0x000000ff3500728c */ /* 0x000fe2000bf05270 */
[----:B------:R-:W-:Y:S11]  /*7d00*/  LEA R3, R51, UR43, 0x3 ;  /* 0x0000002b33037c11 */ /* 0x000ff6000f8e18ff */
[----:B------:R-:W-:Y:S01]  /*7d10*/  @P1 SHF.L.U32 R2, RZ, 0x1f, RZ ;  /* 0x0000001fff021819 */ /* 0x000fe200000006ff */
[----:B------:R-:W-:Y:S06]  /*7d20*/  BRA.U !UP0, `(.L_x_121) ;  /* 0x0000000108247547 */ /* 0x000fec000b800000 */
[----:B-1----:R-:W-:Y:S01]  /*7d30*/  IMAD.U32 R5, RZ, RZ, UR47 ;  /* 0x0000002fff057e24 */ /* 0x002fe2000f8e00ff */
[----:B------:R-:W-:Y:S01]  /*7d40*/  MOV R0, UR52 ;  /* 0x0000003400007c02 */ /* 0x000fe20008000f00 */
[----:B------:R-:W-:Y:S03]  /*7d50*/  UIADD3 UR4, UPT, UPT, UR47, 0x1, URZ ;  /* 0x000000012f047890 */ /* 0x000fe6000fffe0ff */
[----:B------:R-:W-:Y:S01]  /*7d60*/  @P1 LEA R5, R5, UR43, 0x3 ;  /* 0x0000002b05051c11 */ /* 0x000fe2000f8e18ff */
[----:B------:R-:W-:Y:S04]  /*7d70*/  UISETP.NE.AND UP0, UPT, UR4, 0x4, UPT ;  /* 0x000000040400788c */ /* 0x000fe8000bf05270 */
[----:B------:R-:W-:Y:S01]  /*7d80*/  @P1 VIADD R5, R5, 0x70 ;  /* 0x0000007005051836 */ /* 0x000fe20000000000 */
[----:B------:R-:W-:Y:S04]  /*7d90*/  USEL UR47, UR4, URZ, UP0 ;  /* 0x000000ff042f7287 */ /* 0x000fe80008000000 */
[----:B------:R-:W-:Y:S04]  /*7da0*/  @P1 PRMT R0, R0, 0x654, R5 ;  /* 0x0000065400001816 */ /* 0x000fe80000000005 */
[----:B------:R3:W-:Y:S04]  /*7db0*/  @P1 SYNCS.ARRIVE.TRANS64.RED.A1T0 RZ, [R0+URZ], RZ ;  /* 0x000000ff00ff19a7 */ /* 0x0007e800081004ff */
.L_x_121:
[----:B------:R-:W4:Y:S01]  /*7dc0*/  @P1 SYNCS.PHASECHK.TRANS64.TRYWAIT P0, [R3+URZ+0x50], R2 ;  /* 0x00005002030015a7 */ /* 0x000f2200080011ff */
[----:B------:R-:W-:Y:S01]  /*7dd0*/  BSSY B1, `(.L_x_122) ;  /* 0x000001f000017945 */ /* 0x000fe20003800000 */
[----:B----4-:R-:W-:Y:S03]  /*7de0*/  @P1 SEL R120, RZ, 0x1, !P0 ;  /* 0x00000001ff781807 */ /* 0x010fe60004000000 */
[----:B------:R-:W-:Y:S05]  /*7df0*/  @!P1 BRA `(.L_x_123) ;  /* 0x0000000000709947 */ /* 0x000fea0003800000 */
[----:B------:R-:W-:Y:S01]  /*7e00*/  ISETP.NE.AND P1, PT, R122, RZ, PT ;  /* 0x000000ff7a00720c */ /* 0x000fe20003f25270 */
[----:B------:R-:W-:Y:S01]  /*7e10*/  BSSY B0, `(.L_x_124) ;  /* 0x000000b000007945 */ /* 0x000fe20003800000 */
[----:B------:R-:W-:Y:S11]  /*7e20*/  ISETP.NE.AND P0, PT, R120, RZ, PT ;  /* 0x000000ff7800720c */ /* 0x000ff60003f05270 */
[----:B-1----:R-:W-:Y:S05]  /*7e30*/  @P1 IMAD R6, R51, 0x4000, R116 ;  /* 0x0000400033061824 */ /* 0x002fea00078e0274 */
[----:B---3--:R-:W-:Y:S04]  /*7e40*/  @P1 IADD3 R0, PT, PT, R6, UR43, RZ ;  /* 0x0000002b06001c10 */ /* 0x008fe8000fffe0ff */
[----:B------:R-:W-:Y:S01]  /*7e50*/  @P1 IADD3 R4, PT, PT, R119, R0, RZ ;  /* 0x0000000077041210 */ /* 0x000fe20007ffe0ff */
[--C-:B------:R-:W-:Y:S02]  /*7e60*/  @P1 IMAD.IADD R2, R118, 0x1, R0.reuse ;  /* 0x0000000176021824 */ /* 0x100fe400078e0200 */
[----:B------:R-:W-:Y:S01]  /*7e70*/  @P1 IMAD.IADD R5, R121, 0x1, R0 ;  /* 0x0000000179051824 */ /* 0x000fe200078e0200 */
[----:B------:R-:W-:Y:S06]  /*7e80*/  @P0 BRA `(.L_x_125) ;  /* 0x00000000000c0947 */ /* 0x000fec0003800000 */
[----:B------:R-:W-:Y:S04]  /*7e90*/  SHF.L.U32 R0, RZ, 0x1f, RZ ;  /* 0x0000001fff007819 */ /* 0x000fe800000006ff */
[----:B------:R-:W1:Y:S02]  /*7ea0*/  SYNCS.PHASECHK.TRANS64.TRYWAIT P0, [R3+URZ+0x50], R0 ;  /* 0x00005000030075a7 */ /* 0x000e6400080011ff */
[----:B-1----:R-:W-:Y:S05]  /*7eb0*/  @!P0 BRA `(.L_x_126) ;  /* 0x0000007000cc8947 */ /* 0x002fea0003800000 */
.L_x_125:
[----:B------:R-:W-:Y:S05]  /*7ec0*/  BSYNC B0 ;  /* 0x0000000000007941 */ /* 0x000fea0003800000 */
.L_x_124:
[----:B------:R-:W-:Y:S01]  /*7ed0*/  ISETP.NE.AND P0, PT, R122, RZ, PT ;  /* 0x000000ff7a00720c */ /* 0x000fe20003f05270 */
[----:B------:R-:W-:Y:S11]  /*7ee0*/  VIADD R51, R51, 0x1 ;  /* 0x0000000133337836 */ /* 0x000ff60000000000 */
[----:B------:R-:W-:Y:S01]  /*7ef0*/  @!UPT UIADD3 URZ, UPT, UPT, URZ, URZ, URZ ;  /* 0x000000fffffff290 */ /* 0x000fe2000fffe0ff */
[----:B------:R4:W3:Y:S01]  /*7f00*/  @P0 LDS.128 R80, [R6+UR43+0x400] ;  /* 0x0004002b06500984 */ /* 0x0008e20008000c00 */
[--C-:B-1----:R-:W-:Y:S01]  /*7f10*/  @P0 IMAD.IADD R0, R119, 0x1, R2.reuse ;  /* 0x0000000177000824 */ /* 0x102fe200078e0202 */
[C---:B------:R-:W-:Y:S01]  /*7f20*/  @P0 IADD3 R3, PT, PT, R121.reuse, R4, RZ ;  /* 0x0000000479030210 */ /* 0x040fe20007ffe0ff */
[C---:B------:R-:W-:Y:S01]  /*7f30*/  @P0 IMAD.IADD R7, R121.reuse, 0x1, R2 ;  /* 0x0000000179070824 */ /* 0x040fe200078e0202 */
[----:B------:R4:W1:Y:S02]  /*7f40*/  @P0 LDS.128 R76, [R5+0x400] ;  /* 0x00040000054c0984 */ /* 0x0008640000000c00 */
[----:B------:R-:W-:Y:S02]  /*7f50*/  @P0 IADD3 R8, PT, PT, R121, R0, RZ ;  /* 0x0000000079080210 */ /* 0x000fe40007ffe0ff */
[----:B------:R4:W1:Y:S04]  /*7f60*/  @P0 LDS.128 R72, [R4+0x400] ;  /* 0x0004000004480984 */ /* 0x0008680000000c00 */
[----:B------:R4:W1:Y:S04]  /*7f70*/  @P0 LDS.128 R52, [R3+0x400] ;  /* 0x0004000003340984 */ /* 0x0008680000000c00 */
[----:B------:R4:W1:Y:S04]  /*7f80*/  @P0 LDS.128 R56, [R2+0x400] ;  /* 0x0004000002380984 */ /* 0x0008680000000c00 */
[----:B------:R4:W1:Y:S04]  /*7f90*/  @P0 LDS.128 R60, [R7+0x400] ;  /* 0x00040000073c0984 */ /* 0x0008680000000c00 */
[----:B------:R4:W1:Y:S04]  /*7fa0*/  @P0 LDS.128 R64, [R0+0x400] ;  /* 0x0004000000400984 */ /* 0x0008680000000c00 */
[----:B------:R4:W1:Y:S02]  /*7fb0*/  @P0 LDS.128 R68, [R8+0x400] ;  /* 0x0004000008440984 */ /* 0x0008640000000c00 */
.L_x_123:
[----:B------:R-:W-:Y:S05]  /*7fc0*/  BSYNC B1 ;  /* 0x0000000000017941 */ /* 0x000fea0003800000 */
.L_x_122:
[----:B---34-:R-:W-:Y:S05]  /*7fd0*/  VIADD R0, R39, 0x20 ;  /* 0x0000002027007836 */ /* 0x018fea0000000000 */
[----:B------:R-:W-:Y:S04]  /*7fe0*/  SHF.R.U32.HI R0, RZ, 0x15, R0 ;  /* 0x00000015ff007819 */ /* 0x000fe80000011600 */
[----:B------:R-:W-:Y:S11]  /*7ff0*/  LOP3.LUT P0, RZ, R0, 0x3, R95, 0x48, !PT ;  /* 0x0000000300ff7812 */ /* 0x000ff6000780485f */
[----:B------:R-:W-:Y:S02]  /*8000*/  @!UPT UIADD3 URZ, UPT, UPT, URZ, URZ, URZ ;  /* 0x000000fffffff290 */ /* 0x000fe4000fffe0ff */
[----:B------:R-:W-:Y:S05]  /*8010*/  @!P0 BRA `(.L_x_127) ;  /* 0x0000000000408947 */ /* 0x000fea0003800000 */
[----:B------:R-:W3:Y:S01]  /*8020*/  LDCU.64 UR8, c[0x4][0x70] ;  /* 0x01000e00ff0877ac */ /* 0x000ee20008000a00 */
[----:B------:R-:W-:Y:S01]  /*8030*/  MOV R3, 0x0 ;  /* 0x0000000000037802 */ /* 0x000fe20000000f00 */
[----:B-1----:R-:W-:Y:S02]  /*8040*/  HFMA2 R12, -RZ, RZ, 0, 5.9604644775390625e-08 ;  /* 0x00000001ff0c7431 */ /* 0x002fe400000001ff */
[----:B------:R-:W-:Y:S02]  /*8050*/  IMAD.MOV.U32 R8, RZ, RZ, 0x192 ;  /* 0x00000192ff087424 */ /* 0x000fe400078e00ff */
[----:B------:R-:W-:Y:S01]  /*8060*/  IMAD.MOV.U32 R13, RZ, RZ, RZ ;  /* 0x000000ffff0d7224 */ /* 0x000fe200078e00ff */
[----:B------:R-:W1:Y:S01]  /*8070*/  LDCU.64 UR6, c[0x4][0x78] ;  /* 0x01000f00ff0677ac */ /* 0x000e620008000a00 */
[----:B------:R-:W4:Y:S01]  /*8080*/  LDC.64 R2, c[0x4][R3] ;  /* 0x0100000003027b82 */ /* 0x000f220000000a00 */
[----:B------:R-:W5:Y:S01]  /*8090*/  LDCU.64 UR4, c[0x4][0x10] ;  /* 0x01000200ff0477ac */ /* 0x000f620008000a00 */
[----:B---3--:R-:W-:Y:S01]  /*80a0*/  MOV R5, UR9 ;  /* 0x0000000900057c02 */ /* 0x008fe20008000f00 */
[----:B------:R-:W-:Y:S01]  /*80b0*/  IMAD.U32 R4, RZ, RZ, UR8 ;  /* 0x00000008ff047e24 */ /* 0x000fe2000f8e00ff */
[----:B-1----:R-:W-:Y:S01]  /*80c0*/  MOV R7, UR7 ;  /* 0x0000000700077c02 */ /* 0x002fe20008000f00 */
[----:B------:R-:W-:Y:S01]  /*80d0*/  IMAD.U32 R6, RZ, RZ, UR6 ;  /* 0x00000006ff067e24 */ /* 0x000fe2000f8e00ff */
[----:B-----5:R-:W-:Y:S01]  /*80e0*/  MOV R11, UR5 ;  /* 0x00000005000b7c02 */ /* 0x020fe20008000f00 */
[----:B------:R-:W-:Y:S02]  /*80f0*/  IMAD.U32 R10, RZ, RZ, UR4 ;  /* 0x00000004ff0a7e24 */ /* 0x000fe4000f8e00ff */
[----:B------:R-:W-:Y:S07]  /*8100*/  LEPC R20, `(.L_x_127) ;  /* 0x000000001014794e */ /* 0x000fee0000000000 */
[----:B--2-4-:R-:W-:Y:S05]  /*8110*/  CALL.ABS.NOINC R2 ;  /* 0x0000000002007343 */ /* 0x014fea0003c00000 */
.L_x_127:
[----:B------:R-:W-:Y:S01]  /*8120*/  LOP3.LUT R44, R80, 0xffffe000, RZ, 0xc0, !PT ;  /* 0xffffe000502c7812 */ /* 0x000fe200078ec0ff */
[----:B------:R-:W-:Y:S05]  /*8130*/  WARPSYNC.ALL ;  /* 0x0000000000007948 */ /* 0x000fea0003800000 */
[----:B------:R-:W-:Y:S01]  /*8140*/  R2UR UR4, R39 ;  /* 0x00000000270472ca */ /* 0x000fe200000e0000 */
[----:B------:R-:W-:Y:S01]  /*8150*/  IMAD.U32 R124, RZ, RZ, UR47 ;  /* 0x0000002fff7c7e24 */ /* 0x000fe2000f8e00ff */
[----:B------:R-:W-:Y:S01]  /*8160*/  LOP3.LUT R46, R82, 0xffffe000, RZ, 0xc0, !PT ;  /* 0xffffe000522e7812 */ /* 0x000fe200078ec0ff */
[----:B------:R-:W-:Y:S01]  /*8170*/  IMAD.U32 R123, RZ, RZ, UR52 ;  /* 0x00000034ff7b7e24 */ /* 0x000fe2000f8e00ff */
[----:B------:R-:W-:Y:S01]  /*8180*/  LOP3.LUT R48, R83, 0xffffe000, RZ, 0xc0, !PT ;  /* 0xffffe00053307812 */ /* 0x000fe200078ec0ff */
[----:B------:R-:W-:Y:S01]  /*8190*/  BSSY.RECONVERGENT B0, `(.L_x_128) ;  /* 0x000009f000007945 */ /* 0x000fe20003800200 */
[----:B-1----:R-:W-:Y:S02]  /*81a0*/  LOP3.LUT R47, R76, 0xffffe000, RZ, 0xc0, !PT ;  /* 0xffffe0004c2f7812 */ /* 0x002fe400078ec0ff */
[----:B------:R-:W-:Y:S02]  /*81b0*/  LOP3.LUT R50, R77, 0xffffe000, RZ, 0xc0, !PT ;  /* 0xffffe0004d327812 */ /* 0x000fe400078ec0ff */
[----:B------:R-:W-:Y:S02]  /*81c0*/  LOP3.LUT R49, R74, 0xffffe000, RZ, 0xc0, !PT ;  /* 0xffffe0004a317812 */ /* 0x000fe400078ec0ff */
[----:B------:R-:W-:Y:S01]  /*81d0*/  ISETP.NE.AND P6, PT, R113, RZ, PT ;  /* 0x000000ff7100720c */ /* 0x000fe20003fc5270 */
[----:B------:R-:W1:Y:S01]  /*81e0*/  LDTM.x32 R4, tmem[UR4+0x20] ;  /* 0x00002004000479ee */ /* 0x000e6200082c0000 */
[----:B------:R-:W-:Y:S11]  /*81f0*/  ISETP.NE.AND P0, PT, R110, RZ, PT ;  /* 0x000000ff6e00720c */ /* 0x000ff60003f05270 */
[----:B------:R-:W-:Y:S02]  /*8200*/  @P6 LEA R124, R124, UR43, 0x3 ;  /* 0x0000002b7c7c6c11 */ /* 0x000fe4000f8e18ff */
[----:B------:R-:W-:Y:S03]  /*8210*/  @P6 SHF.L.U32 R125, RZ, 0x1f, RZ ;  /* 0x0000001fff7d6819 */ /* 0x000fe600000006ff */
[----:B------:R-:W-:Y:S05]  /*8220*/  @P6 VIADD R124, R124, 0x70 ;  /* 0x000000707c7c6836 */ /* 0x000fea0000000000 */
[----:B------:R-:W-:Y:S02]  /*8230*/  @P6 PRMT R123, R123, 0x654, R124 ;  /* 0x000006547b7b6816 */ /* 0x000fe4000000007c */
[----:B------:R-:W-:Y:S01]  /*8240*/  LEA R124, R51, UR43, 0x3 ;  /* 0x0000002b337c7c11 */ /* 0x000fe2000f8e18ff */
[C---:B-1----:R-:W-:Y:S01]  /*8250*/  FMUL R0, R38.reuse, R4 ;  /* 0x0000000426007220 */ /* 0x042fe20000400000 */
[C---:B------:R-:W-:Y:S01]  /*8260*/  FMUL R2, R38.reuse, R5 ;  /* 0x0000000526027220 */ /* 0x040fe20000400000 */
[C---:B------:R-:W-:Y:S01]  /*8270*/  FMUL R3, R38.reuse, R6 ;  /* 0x0000000626037220 */ /* 0x040fe20000400000 */
[C---:B------:R-:W-:Y:S01]  /*8280*/  FMUL R7, R38.reuse, R7 ;  /* 0x0000000726077220 */ /* 0x040fe20000400000 */
[----:B------:R-:W-:Y:S01]  /*8290*/  FFMA R40, R45, R44, R0 ;  /* 0x0000002c2d287223 */ /* 0x000fe20000000000 */
[----:B------:R-:W-:Y:S01]  /*82a0*/  LOP3.LUT R44, R81, 0xffffe000, RZ, 0xc0, !PT ;  /* 0xffffe000512c7812 */ /* 0x000fe200078ec0ff */
[C---:B------:R-:W-:Y:S01]  /*82b0*/  FMUL R4, R38.reuse, R8 ;  /* 0x0000000826047220 */ /* 0x040fe20000400000 */
[C---:B------:R-:W-:Y:S01]  /*82c0*/  FMUL R5, R38.reuse, R9 ;  /* 0x0000000926057220 */ /* 0x040fe20000400000 */
[----:B------:R-:W-:Y:S01]  /*82d0*/  FMUL R6, R38, R10 ;  /* 0x0000000a26067220 */ /* 0x000fe20000400000 */
[----:B------:R-:W-:Y:S01]  /*82e0*/  F2FP.TF32.F32.PACK_B R40, R40 ;  /* 0x00000028ff28723e */ /* 0x000fe200024050ff */
[C---:B------:R-:W-:Y:S01]  /*82f0*/  FFMA R41, R45.reuse, R44, R2 ;  /* 0x0000002c2d297223 */ /* 0x040fe20000000002 */
[----:B------:R-:W-:Y:S01]  /*8300*/  LOP3.LUT R44, R78, 0xffffe000, RZ, 0xc0, !PT ;  /* 0xffffe0004e2c7812 */ /* 0x000fe200078ec0ff */
[----:B------:R-:W-:Y:S01]  /*8310*/  FFMA R42, R45, R46, R3 ;  /* 0x0000002e2d2a7223 */ /* 0x000fe20000000003 */
[----:B------:R-:W-:Y:S01]  /*8320*/  LOP3.LUT R46, R79, 0xffffe000, RZ, 0xc0, !PT ;  /* 0xffffe0004f2e7812 */ /* 0x000fe200078ec0ff */
[C---:B------:R-:W-:Y:S01]  /*8330*/  FFMA R43, R45.reuse, R48, R7 ;  /* 0x000000302d2b7223 */ /* 0x040fe20000000007 */
[----:B------:R-:W-:Y:S01]  /*8340*/  F2FP.TF32.F32.PACK_B R41, R41 ;  /* 0x00000029ff29723e */ /* 0x000fe200024050ff */
[----:B------:R-:W-:Y:S01]  /*8350*/  FMUL R11, R38, R11 ;  /* 0x0000000b260b7220 */ /* 0x000fe20000400000 */
[----:B------:R-:W-:Y:S01]  /*8360*/  F2FP.TF32.F32.PACK_B R42, R42 ;  /* 0x0000002aff2a723e */ /* 0x000fe200024050ff */
[C---:B------:R-:W-:Y:S01]  /*8370*/  FFMA R4, R45.reuse, R47, R4 ;  /* 0x0000002f2d047223 */ /* 0x040fe20000000004 */
[----:B------:R-:W-:Y:S01]  /*8380*/  F2FP.TF32.F32.PACK_B R43, R43 ;  /* 0x0000002bff2b723e */ /* 0x000fe200024050ff */
        /* <DEDUP_REMOVED lines=8> */
[----:B------:R1:W-:Y:S01]  /*8410*/  STS.128 [R116+UR43+0x4400], R40 ;  /* 0x0044002874007988 */ /* 0x0003e20008000c2b */
[----:B------:R-:W-:Y:S01]  /*8420*/  F2FP.TF32.F32.PACK_B R5, R5 ;  /* 0x00000005ff05723e */ /* 0x000fe200024050ff */
[C---:B------:R-:W-:Y:S01]  /*8430*/  FMUL R9, R38.reuse, R13 ;  /* 0x0000000d26097220 */ /* 0x040fe20000400000 */
[----:B------:R-:W-:Y:S01]  /*8440*/  F2FP.TF32.F32.PACK_B R6, R6 ;  /* 0x00000006ff06723e */ /* 0x000fe200024050ff */
[C---:B------:R-:W-:Y:S01]  /*8450*/  FMUL R10, R38.reuse, R14 ;  /* 0x0000000e260a7220 */ /* 0x040fe20000400000 */
[----:B------:R-:W-:Y:S01]  /*8460*/  F2FP.TF32.F32.PACK_B R7, R7 ;  /* 0x00000007ff07723e */ /* 0x000fe200024050ff */
[----:B------:R-:W-:Y:S01]  /*8470*/  FMUL R15, R38, R15 ;  /* 0x0000000f260f7220 */ /* 0x000fe20000400000 */
[----:B------:R-:W-:Y:S01]  /*8480*/  LOP3.LUT R46, R53, 0xffffe000, RZ, 0xc0, !PT ;  /* 0xffffe000352e7812 */ /* 0x000fe200078ec0ff */
[C---:B------:R-:W-:Y:S01]  /*8490*/  FFMA R8, R45.reuse, R47, R8 ;  /* 0x0000002f2d087223 */ /* 0x040fe20000000008 */
[----:B------:R-:W-:Y:S01]  /*84a0*/  LOP3.LUT R47, R52, 0xffffe000, RZ, 0xc0, !PT ;  /* 0xffffe000342f7812 */ /* 0x000fe200078ec0ff */
[----:B------:R-:W-:Y:S01]  /*84b0*/  FFMA R9, R45, R48, R9 ;  /* 0x000000302d097223 */ /* 0x000fe20000000009 */
[----:B------:R-:W-:Y:S01]  /*84c0*/  LOP3.LUT R48, R55, 0xffffe000, RZ, 0xc0, !PT ;  /* 0xffffe00037307812 */ /* 0x000fe200078ec0ff */
[C---:B------:R-:W-:Y:S01]  /*84d0*/  FFMA R10, R45.reuse, R49, R10 ;  /* 0x000000312d0a7223 */ /* 0x040fe2000000000a */
[----:B------:R-:W-:Y:S01]  /*84e0*/  LOP3.LUT R49, R54, 0xffffe000, RZ, 0xc0, !PT ;  /* 0xffffe00036317812 */ /* 0x000fe200078ec0ff */
[C---:B------:R-:W-:Y:S01]  /*84f0*/  FFMA R11, R45.reuse, R44, R15 ;  /* 0x0000002c2d0b7223 */ /* 0x040fe2000000000f */
[----:B------:R-:W-:Y:S01]  /*8500*/  LOP3.LUT R44, R56, 0xffffe000, RZ, 0xc0, !PT ;  /* 0xffffe000382c7812 */ /* 0x000fe200078ec0ff */
[C---:B------:R-:W-:Y:S01]  /*8510*/  FMUL R12, R38.reuse, R16 ;  /* 0x00000010260c7220 */ /* 0x040fe20000400000 */
[----:B------:R-:W-:Y:S01]  /*8520*/  F2FP.TF32.F32.PACK_B R8, R8 ;  /* 0x00000008ff08723e */ /* 0x000fe200024050ff */
[C---:B------:R-:W-:Y:S01]  /*8530*/  FMUL R13, R38.reuse, R17 ;  /* 0x00000011260d7220 */ /* 0x040fe20000400000 */
[----:B------:R-:W-:Y:S01]  /*8540*/  F2FP.TF32.F32.PACK_B R9, R9 ;  /* 0x00000009ff09723e */ /* 0x000fe200024050ff */
[----:B------:R1:W-:Y:S01]  /*8550*/  STS.128 [R115+0x4400], R4 ;  /* 0x0044000473007388 */ /* 0x0003e20000000c00 */
[----:B------:R-:W-:Y:S01]  /*8560*/  F2FP.TF32.F32.PACK_B R10, R10 ;  /* 0x0000000aff0a723e */ /* 0x000fe200024050ff */
[C---:B------:R-:W-:Y:S01]  /*8570*/  FMUL R14, R38.reuse, R18 ;  /* 0x00000012260e7220 */ /* 0x040fe20000400000 */
[----:B------:R-:W-:Y:S01]  /*8580*/  F2FP.TF32.F32.PACK_B R11, R11 ;  /* 0x0000000bff0b723e */ /* 0x000fe200024050ff */
[----:B------:R-:W-:Y:S01]  /*8590*/  FMUL R19, R38, R19 ;  /* 0x0000001326137220 */ /* 0x000fe20000400000 */
[C---:B------:R-:W-:Y:S01]  /*85a0*/  FFMA R12, R45.reuse, R47, R12 ;  /* 0x0000002f2d0c7223 */ /* 0x040fe2000000000c */
[----:B------:R-:W-:Y:S01]  /*85b0*/  LOP3.LUT R47, R58, 0xffffe000, RZ, 0xc0, !PT ;  /* 0xffffe0003a2f7812 */ /* 0x000fe200078ec0ff */
[C---:B------:R-:W-:Y:S01]  /*85c0*/  FMUL R16, R38.reuse, R20 ;  /* 0x0000001426107220 */ /* 0x040fe20000400000 */
[----:B------:R-:W-:Y:S01]  /*85d0*/  FFMA R13, R45, R46, R13 ;  /* 0x0000002e2d0d7223 */ /* 0x000fe2000000000d */
[----:B------:R-:W-:Y:S01]  /*85e0*/  LOP3.LUT R46, R59, 0xffffe000, RZ, 0xc0, !PT ;  /* 0xffffe0003b2e7812 */ /* 0x000fe200078ec0ff */
[C---:B------:R-:W-:Y:S01]  /*85f0*/  FFMA R14, R45.reuse, R49, R14 ;  /* 0x000000312d0e7223 */ /* 0x040fe2000000000e */
[----:B------:R-:W-:Y:S01]  /*8600*/  F2FP.TF32.F32.PACK_B R12, R12 ;  /* 0x0000000cff0c723e */ /* 0x000fe200024050ff */
        /* <DEDUP_REMOVED lines=8> */
[----:B------:R-:W-:Y:S01]  /*8690*/  FMUL R18, R38, R22 ;  /* 0x0000001626127220 */ /* 0x000fe20000400000 */
[----:B------:R-:W-:Y:S01]  /*86a0*/  LOP3.LUT R49, R60, 0xffffe000, RZ, 0xc0, !PT ;  /* 0xffffe0003c317812 */ /* 0x000fe200078ec0ff */
[----:B------:R-:W-:Y:S01]  /*86b0*/  FMUL R23, R38, R23 ;  /* 0x0000001726177220 */ /* 0x000fe20000400000 */
[----:B------:R-:W-:Y:S01]  /*86c0*/  LOP3.LUT R48, R61, 0xffffe000, RZ, 0xc0, !PT ;  /* 0xffffe0003d307812 */ /* 0x000fe200078ec0ff */
[----:B------:R1:W-:Y:S01]  /*86d0*/  STS.128 [R105+0x4400], R12 ;  /* 0x0044000c69007388 */ /* 0x0003e20000000c00 */
[----:B------:R-:W-:Y:S01]  /*86e0*/  F2FP.TF32.F32.PACK_B R16, R16 ;  /* 0x00000010ff10723e */ /* 0x000fe200024050ff */
[C---:B------:R-:W-:Y:S01]  /*86f0*/  FFMA R17, R45.reuse, R44, R17 ;  /* 0x0000002c2d117223 */ /* 0x040fe20000000011 */
[----:B------:R-:W-:Y:S01]  /*8700*/  LOP3.LUT R44, R62, 0xffffe000, RZ, 0xc0, !PT ;  /* 0xffffe0003e2c7812 */ /* 0x000fe200078ec0ff */
[C---:B------:R-:W-:Y:S01]  /*8710*/  FFMA R18, R45.reuse, R47, R18 ;  /* 0x0000002f2d127223 */ /* 0x040fe20000000012 */
[----:B------:R-:W-:Y:S01]  /*8720*/  LOP3.LUT R47, R64, 0xffffe000, RZ, 0xc0, !PT ;  /* 0xffffe000402f7812 */ /* 0x000fe200078ec0ff */
[----:B------:R-:W-:Y:S01]  /*8730*/  FFMA R19, R45, R46, R23 ;  /* 0x0000002e2d137223 */ /* 0x000fe20000000017 */
[----:B------:R-:W-:Y:S01]  /*8740*/  LOP3.LUT R46, R63, 0xffffe000, RZ, 0xc0, !PT ;  /* 0xffffe0003f2e7812 */ /* 0x000fe200078ec0ff */
[C---:B------:R-:W-:Y:S01]  /*8750*/  FMUL R20, R38.reuse, R24 ;  /* 0x0000001826147220 */ /* 0x040fe20000400000 */
[C---:B------:R-:W-:Y:S01]  /*8760*/  FMUL R21, R38.reuse, R25 ;  /* 0x0000001926157220 */ /* 0x040fe20000400000 */
[C---:B------:R-:W-:Y:S01]  /*8770*/  FMUL R22, R38.reuse, R26 ;  /* 0x0000001a26167220 */ /* 0x040fe20000400000 */
[C---:B------:R-:W-:Y:S01]  /*8780*/  FMUL R27, R38.reuse, R27 ;  /* 0x0000001b261b7220 */ /* 0x040fe20000400000 */
[----:B------:R-:W-:Y:S01]  /*8790*/  F2FP.TF32.F32.PACK_B R17, R17 ;  /* 0x00000011ff11723e */ /* 0x000fe200024050ff */
[C---:B------:R-:W-:Y:S01]  /*87a0*/  FFMA R20, R45.reuse, R49, R20 ;  /* 0x000000312d147223 */ /* 0x040fe20000000014 */
[----:B------:R-:W-:Y:S01]  /*87b0*/  F2FP.TF32.F32.PACK_B R18, R18 ;  /* 0x00000012ff12723e */ /* 0x000fe200024050ff */
[C---:B------:R-:W-:Y:S01]  /*87c0*/  FFMA R21, R45.reuse, R48, R21 ;  /* 0x000000302d157223 */ /* 0x040fe20000000015 */
[----:B------:R-:W-:Y:S01]  /*87d0*/  F2FP.TF32.F32.PACK_B R19, R19 ;  /* 0x00000013ff13723e */ /* 0x000fe200024050ff */
[C---:B------:R-:W-:Y:S01]  /*87e0*/  FFMA R22, R45.reuse, R44, R22 ;  /* 0x0000002c2d167223 */ /* 0x040fe20000000016 */
[----:B------:R-:W-:Y:S01]  /*87f0*/  FFMA R23, R45, R46, R27 ;  /* 0x0000002e2d177223 */ /* 0x000fe2000000001b */
[C---:B------:R-:W-:Y:S01]  /*8800*/  FMUL R24, R38.reuse, R28 ;  /* 0x0000001c26187220 */ /* 0x040fe20000400000 */
[----:B------:R-:W-:Y:S01]  /*8810*/  LOP3.LUT R48, R65, 0xffffe000, RZ, 0xc0, !PT ;  /* 0xffffe00041307812 */ /* 0x000fe200078ec0ff */
[----:B------:R1:W-:Y:S01]  /*8820*/  STS.128 [R104+0x4400], R16 ;  /* 0x0044001068007388 */ /* 0x0003e20000000c00 */
        /* <DEDUP_REMOVED lines=13> */
[----:B------:R-:W-:Y:S01]  /*8900*/  LOP3.LUT R47, R68, 0xffffe000, RZ, 0xc0, !PT ;  /* 0xffffe000442f7812 */ /* 0x000fe200078ec0ff */
        /* <DEDUP_REMOVED lines=30> */
[----:B------:R-:W-:Y:S02]  /*8af0*/  UIADD3 UR4, UP0, UPT, UR54, 0x680, URZ ;  /* 0x0000068036047890 */ /* 0x000fe4000ff1e0ff */
[----:B------:R-:W-:Y:S02]  /*8b00*/  UIADD3 UR9, UPT, UPT, UR49, 0x20, URZ ;  /* 0x0000002031097890 */ /* 0x000fe4000fffe0ff */
[----:B------:R-:W-:Y:S02]  /*8b10*/  UIADD3 UR8, UPT, UPT, UR43, 0x4400, URZ ;  /* 0x000044002b087890 */ /* 0x000fe4000fffe0ff */
[----:B------:R-:W-:Y:S01]  /*8b20*/  UIADD3.X UR5, UPT, UPT, URZ, UR55, URZ, UP0, !UPT ;  /* 0x00000037ff057290 */ /* 0x000fe200087fe4ff */
[----:B------:R-:W-:Y:S01]  /*8b30*/  UMOV UR10, UR50 ;  /* 0x00000032000a7c82 */ /* 0x000fe20008000000 */
[----:B------:R-:W-:Y:S07]  /*8b40*/  UMOV UR11, UR36 ;  /* 0x00000024000b7c82 */ /* 0x000fee0008000000 */
[----:B------:R3:W-:Y:S01]  /*8b50*/  UTMASTG.3D [UR8], [UR4] ;  /* 0x00000008040073b5 */ /* 0x0007e20008010000 */
[----:B------:R0:W-:Y:S01]  /*8b60*/  UTMACMDFLUSH ;  /* 0x00000000000079b7 */ /* 0x0001e20000000000 */
[----:B---3--:R-:W-:Y:S04]  /*8b70*/  DEPBAR.LE SB0, 0x1 ;  /* 0x000080400000791a */ /* 0x008fe80000000000 */
.L_x_129:
[----:B------:R-:W-:Y:S05]  /*8b80*/  BSYNC.RECONVERGENT B0 ;  /* 0x0000000000007941 */ /* 0x000fea0003800200 */
.L_x_128:
[----:B------:R-:W-:Y:S01]  /*8b90*/  BAR.SYNC.DEFER_BLOCKING 0x1, 0x80 ;  /* 0x0042000000007b1d */ /* 0x000fe20000010000 */
[----:B------:R-:W-:Y:S04]  /*8ba0*/  UIADD3 UR4, UPT, UPT, UR47, 0x1, URZ ;  /* 0x000000012f047890 */ /* 0x000fe8000fffe0ff */
[----:B------:R-:W-:Y:S04]  /*8bb0*/  UISETP.NE.AND UP0, UPT, UR4, 0x4, UPT ;  /* 0x000000040400788c */ /* 0x000fe8000bf05270 */
[----:B------:R-:W-:Y:S01]  /*8bc0*/  USEL UR46, UR4, URZ, UP0 ;  /* 0x000000ff042e7287 */ /* 0x000fe20008000000 */
[----:B------:R3:W-:Y:S01]  /*8bd0*/  @P6 SYNCS.ARRIVE.TRANS64.RED.A1T0 RZ, [R123+URZ], RZ ;  /* 0x000000ff7bff69a7 */ /* 0x0007e200081004ff */
[----:B------:R-:W-:Y:S01]  /*8be0*/  BSSY B1, `(.L_x_130) ;  /* 0x0000020000017945 */ /* 0x000fe20003800000 */
[----:B------:R-:W4:Y:S02]  /*8bf0*/  @P6 SYNCS.PHASECHK.TRANS64.TRYWAIT P0, [R124+URZ+0x50], R125 ;  /* 0x0000507d7c0065a7 */ /* 0x000f2400080011ff */
[----:B----4-:R-:W-:Y:S01]  /*8c00*/  @P6 SEL R120, RZ, 0x1, !P0 ;  /* 0x00000001ff786807 */ /* 0x010fe20004000000 */
[----:B---3--:R-:W-:Y:S06]  /*8c10*/  @!P6 BRA `(.L_x_131) ;  /* 0x000000000070e947 */ /* 0x008fec0003800000 */
[----:B------:R-:W-:Y:S01]  /*8c20*/  ISETP.NE.AND P1, PT, R122, RZ, PT ;  /* 0x000000ff7a00720c */ /* 0x000fe20003f25270 */
[----:B------:R-:W-:Y:S01]  /*8c30*/  BSSY B0, `(.L_x_132) ;  /* 0x000000b000007945 */ /* 0x000fe20003800000 */
[----:B------:R-:W-:Y:S11]  /*8c40*/  ISETP.NE.AND P0, PT, R120, RZ, PT ;  /* 0x000000ff7800720c */ /* 0x000ff60003f05270 */
[----:B-1----:R-:W-:Y:S05]  /*8c50*/  @P1 IMAD R4, R51, 0x4000, R116 ;  /* 0x0000400033041824 */ /* 0x002fea00078e0274 */
[----:B------:R-:W-:Y:S04]  /*8c60*/  @P1 IADD3 R6, PT, PT, R4, UR43, RZ ;  /* 0x0000002b04061c10 */ /* 0x000fe8000fffe0ff */
[----:B------:R-:W-:Y:S01]  /*8c70*/  @P1 IADD3 R2, PT, PT, R119, R6, RZ ;  /* 0x0000000677021210 */ /* 0x000fe20007ffe0ff */
[--C-:B------:R-:W-:Y:S02]  /*8c80*/  @P1 IMAD.IADD R0, R118, 0x1, R6.reuse ;  /* 0x0000000176001824 */ /* 0x100fe400078e0206 */
[----:B------:R-:W-:Y:S01]  /*8c90*/  @P1 IMAD.IADD R3, R121, 0x1, R6 ;  /* 0x0000000179031824 */ /* 0x000fe200078e0206 */
[----:B------:R-:W-:Y:S06]  /*8ca0*/  @P0 BRA `(.L_x_133) ;  /* 0x00000000000c0947 */ /* 0x000fec0003800000 */
[----:B------:R-:W-:Y:S04]  /*8cb0*/  SHF.L.U32 R5, RZ, 0x1f, RZ ;  /* 0x0000001fff057819 */ /* 0x000fe800000006ff */
[----:B------:R-:W1:Y:S02]  /*8cc0*/  SYNCS.PHASECHK.TRANS64.TRYWAIT P0, [R124+URZ+0x50], R5 ;  /* 0x000050057c0075a7 */ /* 0x000e6400080011ff */
[----:B-1----:R-:W-:Y:S05]  /*8cd0*/  @!P0 BRA `(.L_x_134) ;  /* 0x0000006400588947 */ /* 0x002fea0003800000 */
.L_x_133:
[----:B------:R-:W-:Y:S05]  /*8ce0*/  BSYNC B0 ;  /* 0x0000000000007941 */ /* 0x000fea0003800000 */
.L_x_132:
[----:B------:R-:W-:Y:S01]  /*8cf0*/  ISETP.NE.AND P0, PT, R122, RZ, PT ;  /* 0x000000ff7a00720c */ /* 0x000fe20003f05270 */
[----:B------:R-:W-:Y:S11]  /*8d00*/  VIADD R51, R51, 0x1 ;  /* 0x0000000133337836 */ /* 0x000ff60000000000 */
[----:B------:R-:W-:Y:S01]  /*8d10*/  @!UPT UIADD3 URZ, UPT, UPT, URZ, URZ, URZ ;  /* 0x000000fffffff290 */ /* 0x000fe2000fffe0ff */
[----:B------:R3:W4:Y:S01]  /*8d20*/  @P0 LDS.128 R80, [R4+UR43+0x400] ;  /* 0x0004002b04500984 */ /* 0x0007220008000c00 */
[--C-:B------:R-:W-:Y:S01]  /*8d30*/  @P0 IMAD.IADD R6, R119, 0x1, R0.reuse ;  /* 0x0000000177060824 */ /* 0x100fe200078e0200 */
[C---:B-1----:R-:W-:Y:S01]  /*8d40*/  @P0 IADD3 R5, PT, PT, R121.reuse, R2, RZ ;  /* 0x0000000279050210 */ /* 0x042fe20007ffe0ff */
        /* <DEDUP_REMOVED lines=9> */
.L_x_131:
[----:B------:R-:W-:Y:S05]  /*8de0*/  BSYNC B1 ;  /* 0x0000000000017941 */ /* 0x000fea0003800000 */
.L_x_130:
[----:B---3--:R-:W-:Y:S05]  /*8df0*/  VIADD R0, R39, 0x40 ;  /* 0x0000004027007836 */ /* 0x008fea0000000000 */
        /* <DEDUP_REMOVED lines=10> */
[----:B------:R-:W2:Y:S01]  /*8ea0*/  LDC.64 R2, c[0x4][R3] ;  /* 0x0100000003027b82 */ /* 0x000ea20000000a00 */
        /* <DEDUP_REMOVED lines=9> */
.L_x_135:
[----:B----4-:R-:W-:Y:S01]  /*8f40*/  LOP3.LUT R44, R80, 0xffffe000, RZ, 0xc0, !PT ;  /* 0xffffe000502c7812 */ /* 0x010fe200078ec0ff */
        /* <DEDUP_REMOVED lines=165> */
.L_x_137:
[----:B------:R-:W-:Y:S05]  /*99a0*/  BSYNC.RECONVERGENT B0 ;  /* 0x0000000000007941 */ /* 0x000fea0003800200 */
.L_x_136:
[----:B------:R-:W-:Y:S01]  /*99b0*/  BAR.SYNC.DEFER_BLOCKING 0x1, 0x80 ;  /* 0x0042000000007b1d */ /* 0x000fe20000010000 */
[----:B------:R-:W-:Y:S04]  /*99c0*/  UIADD3 UR4, UPT, UPT, UR46, 0x1, URZ ;  /* 0x000000012e047890 */ /* 0x000fe8000fffe0ff */
[----:B------:R-:W-:Y:S04]  /*99d0*/  UISETP.NE.AND UP0, UPT, UR4, 0x4, UPT ;  /* 0x000000040400788c */ /* 0x000fe8000bf05270 */
[----:B------:R-:W-:Y:S01]  /*99e0*/  USEL UR44, UR4, URZ, UP0 ;  /* 0x000000ff042c7287 */ /* 0x000fe20008000000 */
[----:B------:R3:W-:Y:S01]  /*99f0*/  @P6 SYNCS.ARRIVE.TRANS64.RED.A1T0 RZ, [R123+URZ], RZ ;  /* 0x000000ff7bff69a7 */ /* 0x0007e200081004ff */
[----:B------:R-:W-:Y:S01]  /*9a00*/  BSSY B1, `(.L_x_138) ;  /* 0x0000023000017945 */ /* 0x000fe20003800000 */
[----:B------:R-:W4:Y:S01]  /*9a10*/  @P6 SYNCS.PHASECHK.TRANS64.TRYWAIT P0, [R124+URZ+0x50], R125 ;  /* 0x0000507d7c0065a7 */ /* 0x000f2200080011ff */
[----:B---3--:R-:W-:Y:S01]  /*9a20*/  HFMA2 R123, -RZ, RZ, 0, 0 ;  /* 0x00000000ff7b7431 */ /* 0x008fe200000001ff */
[----:B----4-:R-:W-:Y:S01]  /*9a30*/  @P6 SEL R120, RZ, 0x1, !P0 ;  /* 0x00000001ff786807 */ /* 0x010fe20004000000 */
[----:B------:R-:W-:Y:S06]  /*9a40*/  @!P6 BRA `(.L_x_139) ;  /* 0x000000000078e947 */ /* 0x000fec0003800000 */
        /* <DEDUP_REMOVED lines=12> */
.L_x_141:
[----:B------:R-:W-:Y:S05]  /*9b10*/  BSYNC B0 ;  /* 0x0000000000007941 */ /* 0x000fea0003800000 */
.L_x_140:
[----:B------:R-:W-:Y:S02]  /*9b20*/  ISETP.NE.AND P0, PT, R122, RZ, PT ;  /* 0x000000ff7a00720c */ /* 0x000fe40003f05270 */
[----:B------:R-:W-:Y:S11]  /*9b30*/  IADD3 R51, PT, PT, R51, 0x1, RZ ;  /* 0x0000000133337810 */ /* 0x000ff60007ffe0ff */
[----:B------:R3:W4:Y:S01]  /*9b40*/  @P0 LDS.128 R80, [R4+UR43+0x400] ;  /* 0x0004002b04500984 */ /* 0x0007220008000c00 */
[----:B------:R-:W-:Y:S01]  /*9b50*/  @P0 IMAD.IADD R6, R119, 0x1, R0 ;  /* 0x0000000177060824 */ /* 0x000fe200078e0200 */
[C---:B------:R-:W-:Y:S01]  /*9b60*/  @P0 IADD3 R7, PT, PT, R121.reuse, R0, RZ ;  /* 0x0000000079070210 */ /* 0x040fe20007ffe0ff */
[C---:B-1----:R-:W-:Y:S01]  /*9b70*/  @P0 IMAD.IADD R5, R121.reuse, 0x1, R2 ;  /* 0x0000000179050824 */ /* 0x042fe200078e0202 */
[----:B------:R3:W1:Y:S01]  /*9b80*/  @P0 LDS.128 R76, [R3+0x400] ;  /* 0x00040000034c0984 */ /* 0x0006620000000c00 */
[----:B------:R-:W-:Y:S03]  /*9b90*/  @P0 IMAD.IADD R8, R121, 0x1, R6 ;  /* 0x0000000179080824 */ /* 0x000fe600078e0206 */
[----:B------:R3:W1:Y:S04]  /*9ba0*/  @P0 LDS.128 R72, [R2+0x400] ;  /* 0x0004000002480984 */ /* 0x0006680000000c00 */
[----:B------:R3:W1:Y:S04]  /*9bb0*/  @P0 LDS.128 R52, [R5+0x400] ;  /* 0x0004000005340984 */ /* 0x0006680000000c00 */
[----:B------:R3:W1:Y:S04]  /*9bc0*/  @P0 LDS.128 R56, [R0+0x400] ;  /* 0x0004000000380984 */ /* 0x0006680000000c00 */
[----:B------:R3:W1:Y:S04]  /*9bd0*/  @P0 LDS.128 R60, [R7+0x400] ;  /* 0x00040000073c0984 */ /* 0x0006680000000c00 */
[----:B------:R3:W1:Y:S04]  /*9be0*/  @P0 LDS.128 R64, [R6+0x400] ;  /* 0x0004000006400984 */ /* 0x0006680000000c00 */
[----:B------:R3:W1:Y:S01]  /*9bf0*/  @P0 LDS.128 R68, [R8+0x400] ;  /* 0x0004000008440984 */ /* 0x0006620000000c00 */
[C---:B------:R-:W-:Y:S04]  /*9c00*/  ISETP.NE.AND P0, PT, R51.reuse, 0x4, PT ;  /* 0x000000043300780c */ /* 0x040fe80003f05270 */
[----:B------:R-:W-:Y:S02]  /*9c10*/  SEL R51, R51, RZ, P0 ;  /* 0x000000ff33337207 */ /* 0x000fe40000000000 */
[----:B------:R-:W-:Y:S02]  /*9c20*/  SEL R123, RZ, 0x1, P0 ;  /* 0x00000001ff7b7807 */ /* 0x000fe40000000000 */
.L_x_139:
[----:B------:R-:W-:Y:S05]  /*9c30*/  BSYNC B1 ;  /* 0x0000000000017941 */ /* 0x000fea0003800000 */
.L_x_138:
        /* <DEDUP_REMOVED lines=21> */
.L_x_143:
        /* <DEDUP_REMOVED lines=14> */
[----:B------:R-:W-:Y:S05]  /*9e70*/  @P6 LEA R125, R125, UR43, 0x3 ;  /* 0x0000002b7d7d6c11 */ /* 0x000fea000f8e18ff */
        /* <DEDUP_REMOVED lines=10> */
[----:B------:R-:W-:Y:S01]  /*9f20*/  @P6 SHF.L.U32 R0, R123, 0x1f, RZ ;  /* 0x0000001f7b006819 */ /* 0x000fe200000006ff */
        /* <DEDUP_REMOVED lines=8> */
[C---:B------:R-:W-:Y:S01]  /*9fb0*/  FMUL R6, R38.reuse, R10 ;  /* 0x0000000a26067220 */ /* 0x040fe20000400000 */
[----:B------:R-:W-:Y:S01]  /*9fc0*/  F2FP.TF32.F32.PACK_B R42, R42 ;  /* 0x0000002aff2a723e */ /* 0x000fe200024050ff */
[----:B------:R-:W-:Y:S01]  /*9fd0*/  FMUL R11, R38, R11 ;  /* 0x0000000b260b7220 */ /* 0x000fe20000400000 */
[----:B------:R-:W-:Y:S01]  /*9fe0*/  F2FP.TF32.F32.PACK_B R43, R43 ;  /* 0x0000002bff2b723e */ /* 0x000fe200024050ff */
[C---:B------:R-:W-:Y:S01]  /*9ff0*/  FFMA R4, R45.reuse, R47, R4 ;  /* 0x0000002f2d047223 */ /* 0x040fe20000000004 */
[----:B------:R-:W-:Y:S01]  /*a000*/  LOP3.LUT R47, R72, 0xffffe000, RZ, 0xc0, !PT ;  /* 0xffffe000482f7812 */ /* 0x000fe200078ec0ff */
[----:B------:R-:W-:Y:S01]  /*a010*/  FFMA R5, R45, R50, R5 ;  /* 0x000000322d057223 */ /* 0x000fe20000000005 */
[----:B------:R-:W-:Y:S01]  /*a020*/  LOP3.LUT R48, R73, 0xffffe000, RZ, 0xc0, !PT ;  /* 0xffffe00049307812 */ /* 0x000fe200078ec0ff */
[----:B------:R-:W-:Y:S01]  /*a030*/  FFMA R6, R45, R44, R6 ;  /* 0x0000002c2d067223 */ /* 0x000fe20000000006 */
[----:B------:R-:W-:Y:S01]  /*a040*/  LOP3.LUT R44, R75, 0xffffe000, RZ, 0xc0, !PT ;  /* 0xffffe0004b2c7812 */ /* 0x000fe200078ec0ff */
[----:B------:R-:W-:Y:S01]  /*a050*/  FFMA R7, R45, R46, R11 ;  /* 0x0000002e2d077223 */ /* 0x000fe2000000000b */
[----:B------:R-:W-:Y:S01]  /*a060*/  F2FP.TF32.F32.PACK_B R4, R4 ;  /* 0x00000004ff04723e */ /* 0x000fe200024050ff */
[C---:B------:R-:W-:Y:S01]  /*a070*/  FMUL R8, R38.reuse, R12 ;  /* 0x0000000c26087220 */ /* 0x040fe20000400000 */
[----:B------:R-:W-:Y:S01]  /*a080*/  F2FP.TF32.F32.PACK_B R5, R5 ;  /* 0x00000005ff05723e */ /* 0x000fe200024050ff */
[----:B------:R1:W-:Y:S01]  /*a090*/  STS.128 [R116+UR43+0xc400], R40 ;  /* 0x00c4002874007988 */ /* 0x0003e20008000c2b */
[----:B------:R-:W-:Y:S01]  /*a0a0*/  F2FP.TF32.F32.PACK_B R6, R6 ;  /* 0x00000006ff06723e */ /* 0x000fe200024050ff */
[C---:B------:R-:W-:Y:S01]  /*a0b0*/  FMUL R9, R38.reuse, R13 ;  /* 0x0000000d26097220 */ /* 0x040fe20000400000 */
[----:B------:R-:W-:Y:S01]  /*a0c0*/  F2FP.TF32.F32.PACK_B R7, R7 ;  /* 0x00000007ff07723e */ /* 0x000fe200024050ff */
[C---:B------:R-:W-:Y:S01]  /*a0d0*/  FMUL R10, R38.reuse, R14 ;  /* 0x0000000e260a7220 */ /* 0x040fe20000400000 */
[----:B------:R-:W-:Y:S01]  /*a0e0*/  LOP3.LUT R46, R53, 0xffffe000, RZ, 0xc0, !PT ;  /* 0xffffe000352e7812 */ /* 0x000fe200078ec0ff */
[----:B------:R-:W-:Y:S01]  /*a0f0*/  FMUL R15, R38, R15 ;  /* 0x0000000f260f7220 */ /* 0x000fe20000400000 */
        /* <DEDUP_REMOVED lines=111> */
.L_x_145:
[----:B------:R-:W-:Y:S05]  /*a7f0*/  BSYNC.RECONVERGENT B0 ;  /* 0x0000000000007941 */ /* 0x000fea0003800200 */
.L_x_144:
        /* <DEDUP_REMOVED lines=18> */
[----:B------:R-:W-:Y:S04]  /*a920*/  SHF.L.U32 R6, R123, 0x1f, RZ ;  /* 0x0000001f7b067819 */ /* 0x000fe800000006ff */
[----:B------:R-:W1:Y:S02]  /*a930*/  SYNCS.PHASECHK.TRANS64.TRYWAIT P0, [R125+URZ+0x50], R6 ;  /* 0x000050067d0075a7 */ /* 0x000e6400080011ff */
[----:B-1----:R-:W-:Y:S05]  /*a940*/  @!P0 BRA `(.L_x_150) ;  /* 0x0000004800648947 */ /* 0x002fea0003800000 */
.L_x_149:
[----:B------:R-:W-:Y:S05]  /*a950*/  BSYNC B0 ;  /* 0x0000000000007941 */ /* 0x000fea0003800000 */
.L_x_148:
[----:B------:R-:W-:Y:S01]  /*a960*/  ISETP.NE.AND P0, PT, R122, RZ, PT ;  /* 0x000000ff7a00720c */ /* 0x000fe20003f05270 */
[----:B------:R-:W-:Y:S11]  /*a970*/  VIADD R51, R51, 0x1 ;  /* 0x0000000133337836 */ /* 0x000ff60000000000 */
[----:B------:R-:W-:Y:S01]  /*a980*/  @!UPT UIADD3 URZ, UPT, UPT, URZ, URZ, URZ ;  /* 0x000000fffffff290 */ /* 0x000fe2000fffe0ff */
[----:B------:R3:W4:Y:S01]  /*a990*/  @P0 LDS.128 R80, [R4+UR43+0x400] ;  /* 0x0004002b04500984 */ /* 0x0007220008000c00 */
[----:B-1----:R-:W-:Y:S02]  /*a9a0*/  @P0 IMAD.IADD R6, R119, 0x1, R0 ;  /* 0x0000000177060824 */ /* 0x002fe400078e0200 */
[C---:B------:R-:W-:Y:S01]  /*a9b0*/  @P0 IMAD.IADD R5, R121.reuse, 0x1, R2 ;  /* 0x0000000179050824 */ /* 0x040fe200078e0202 */
[----:B------:R1:W1:Y:S01]  /*a9c0*/  @P0 LDS.128 R76, [R3+0x400] ;  /* 0x00040000034c0984 */ /* 0x0002620000000c00 */
[C---:B------:R-:W-:Y:S02]  /*a9d0*/  @P0 IMAD.IADD R7, R121.reuse, 0x1, R0 ;  /* 0x0000000179070824 */ /* 0x040fe400078e0200 */
[----:B------:R-:W-:Y:S01]  /*a9e0*/  @P0 IMAD.IADD R8, R121, 0x1, R6 ;  /* 0x0000000179080824 */ /* 0x000fe200078e0206 */
[----:B------:R1:W1:Y:S04]  /*a9f0*/  @P0 LDS.128 R72, [R2+0x400] ;  /* 0x0004000002480984 */ /* 0x0002680000000c00 */
[----:B------:R1:W1:Y:S04]  /*aa00*/  @P0 LDS.128 R52, [R5+0x400] ;  /* 0x0004000005340984 */ /* 0x0002680000000c00 */
[----:B------:R1:W1:Y:S04]  /*aa10*/  @P0 LDS.128 R56, [R0+0x400] ;  /* 0x0004000000380984 */ /* 0x0002680000000c00 */
[----:B------:R1:W1:Y:S04]  /*aa20*/  @P0 LDS.128 R60, [R7+0x400] ;  /* 0x00040000073c0984 */ /* 0x0002680000000c00 */
[----:B------:R1:W1:Y:S04]  /*aa30*/  @P0 LDS.128 R64, [R6+0x400] ;  /* 0x0004000006400984 */ /* 0x0002680000000c00 */
[----:B------:R1:W1:Y:S01]  /*aa40*/  @P0 LDS.128 R68, [R8+0x400] ;  /* 0x0004000008440984 */ /* 0x0002620000000c00 */
[C---:B------:R-:W-:Y:S04]  /*aa50*/  ISETP.NE.AND P0, PT, R51.reuse, 0x4, PT ;  /* 0x000000043300780c */ /* 0x040fe80003f05270 */
[----:B---3--:R-:W-:Y:S02]  /*aa60*/  SEL R4, RZ, 0x1, P0 ;  /* 0x00000001ff047807 */ /* 0x008fe40000000000 */
[----:B------:R-:W-:Y:S02]  /*aa70*/  SEL R51, R51, RZ, P0 ;  /* 0x000000ff33337207 */ /* 0x000fe40000000000 */
[----:B------:R-:W-:Y:S02]  /*aa80*/  LOP3.LUT R123, R123, R4, RZ, 0x3c, !PT ;  /* 0x000000047b7b7212 */ /* 0x000fe400078e3cff */
.L_x_147:
[----:B------:R-:W-:Y:S05]  /*aa90*/  BSYNC B1 ;  /* 0x0000000000017941 */ /* 0x000fea0003800000 */
.L_x_146:
[----:B-1----:R-:W-:Y:S05]  /*aaa0*/  VIADD R0, R39, 0x80 ;  /* 0x0000008027007836 */ /* 0x002fea0000000000 */
[----:B------:R-:W-:Y:S04]  /*aab0*/  SHF.R.U32.HI R0, RZ, 0x15, R0 ;  /* 0x00000015ff007819 */ /* 0x000fe80000011600 */
[----:B------:R-:W-:Y:S11]  /*aac0*/  LOP3.LUT P0, RZ, R0, 0x3, R95, 0x48, !PT ;  /* 0x0000000300ff7812 */ /* 0x000ff6000780485f */
[----:B------:R-:W-:Y:S02]  /*aad0*/  @!UPT UIADD3 URZ, UPT, UPT, URZ, URZ, URZ ;  /* 0x000000fffffff290 */ /* 0x000fe4000fffe0ff */
[----:B------:R-:W-:Y:S05]  /*aae0*/  @!P0 BRA `(.L_x_151) ;  /* 0x0000000000408947 */ /* 0x000fea0003800000 */
[----:B------:R-:W1:Y:S01]  /*aaf0*/  LDCU.64 UR8, c[0x4][0x70] ;  /* 0x01000e00ff0877ac */ /* 0x000e620008000a00 */
[----:B------:R-:W-:Y:S01]  /*ab00*/  MOV R3, 0x0 ;  /* 0x0000000000037802 */ /* 0x000fe20000000f00 */
[----:B------:R-:W-:Y:S02]  /*ab10*/  HFMA2 R12, -RZ, RZ, 0, 5.9604644775390625e-08 ;  /* 0x00000001ff0c7431 */ /* 0x000fe400000001ff */
[----:B------:R-:W-:Y:S02]  /*ab20*/  IMAD.MOV.U32 R8, RZ, RZ, 0x192 ;  /* 0x00000192ff087424 */ /* 0x000fe400078e00ff */
[----:B------:R-:W-:Y:S01]  /*ab30*/  IMAD.MOV.U32 R13, RZ, RZ, RZ ;  /* 0x000000ffff0d7224 */ /* 0x000fe200078e00ff */
[----:B------:R-:W3:Y:S01]  /*ab40*/  LDCU.64 UR6, c[0x4][0x78] ;  /* 0x01000f00ff0677ac */ /* 0x000ee20008000a00 */
[----:B------:R-:W2:Y:S01]  /*ab50*/  LDC.64 R2, c[0x4][R3] ;  /* 0x0100000003027b82 */ /* 0x000ea20000000a00 */
[----:B------:R-:W5:Y:S01]  /*ab60*/  LDCU.64 UR4, c[0x4][0x10] ;  /* 0x01000200ff0477ac */ /* 0x000f620008000a00 */
[----:B-1----:R-:W-:Y:S01]  /*ab70*/  MOV R5, UR9 ;  /* 0x0000000900057c02 */ /* 0x002fe20008000f00 */
[----:B------:R-:W-:Y:S01]  /*ab80*/  IMAD.U32 R4, RZ, RZ, UR8 ;  /* 0x00000008ff047e24 */ /* 0x000fe2000f8e00ff */
[----:B---3--:R-:W-:Y:S01]  /*ab90*/  MOV R7, UR7 ;  /* 0x0000000700077c02 */ /* 0x008fe20008000f00 */
[----:B------:R-:W-:Y:S01]  /*aba0*/  IMAD.U32 R6, RZ, RZ, UR6 ;  /* 0x00000006ff067e24 */ /* 0x000fe2000f8e00ff */
[----:B-----5:R-:W-:Y:S01]  /*abb0*/  MOV R11, UR5 ;  /* 0x00000005000b7c02 */ /* 0x020fe20008000f00 */
[----:B------:R-:W-:Y:S02]  /*abc0*/  IMAD.U32 R10, RZ, RZ, UR4 ;  /* 0x00000004ff0a7e24 */ /* 0x000fe4000f8e00ff */
[----:B------:R-:W-:Y:S07]  /*abd0*/  LEPC R20, `(.L_x_151) ;  /* 0x000000001014794e */ /* 0x000fee0000000000 */
[----:B--2-4-:R-:W-:Y:S05]  /*abe0*/  CALL.ABS.NOINC R2 ;  /* 0x0000000002007343 */ /* 0x014fea0003c00000 */
.L_x_151:
[----:B------:R-:W-:Y:S01]  /*abf0*/  ISETP.NE.AND P6, PT, R113, RZ, PT ;  /* 0x000000ff7100720c */ /* 0x000fe20003fc5270 */
[----:B------:R-:W-:Y:S05]  /*ac00*/  WARPSYNC.ALL ;  /* 0x0000000000007948 */ /* 0x000fea0003800000 */
[----:B------:R-:W-:Y:S01]  /*ac10*/  R2UR UR4, R39 ;  /* 0x00000000270472ca */ /* 0x000fe200000e0000 */
[----:B------:R-:W-:Y:S01]  /*ac20*/  IMAD.U32 R41, RZ, RZ, UR47 ;  /* 0x0000002fff297e24 */ /* 0x000fe2000f8e00ff */
[----:B----4-:R-:W-:Y:S01]  /*ac30*/  LOP3.LUT R44, R80, 0xffffe000, RZ, 0xc0, !PT ;  /* 0xffffe000502c7812 */ /* 0x010fe200078ec0ff */
[----:B------:R-:W-:Y:S01]  /*ac40*/  IMAD.U32 R50, RZ, RZ, UR52 ;  /* 0x00000034ff327e24 */ /* 0x000fe2000f8e00ff */
[----:B------:R-:W-:Y:S01]  /*ac50*/  LOP3.LUT R42, R82, 0xffffe000, RZ, 0xc0, !PT ;  /* 0xffffe000522a7812 */ /* 0x000fe200078ec0ff */
[----:B------:R-:W-:Y:S01]  /*ac60*/  BSSY.RECONVERGENT B0, `(.L_x_152) ;  /* 0x00000a2000007945 */ /* 0x000fe20003800200 */
[----:B------:R-:W-:Y:S02]  /*ac70*/  LOP3.LUT R47, R76, 0xffffe000, RZ, 0xc0, !PT ;  /* 0xffffe0004c2f7812 */ /* 0x000fe400078ec0ff */
[----:B------:R-:W-:Y:S02]  /*ac80*/  @P6 LEA R41, R41, UR43, 0x3 ;  /* 0x0000002b29296c11 */ /* 0x000fe4000f8e18ff */
[----:B------:R-:W-:Y:S02]  /*ac90*/  LOP3.LUT R46, R77, 0xffffe000, RZ, 0xc0, !PT ;  /* 0xffffe0004d2e7812 */ /* 0x000fe400078ec0ff */
[----:B------:R-:W-:Y:S01]  /*aca0*/  LOP3.LUT R48, R73, 0xffffe000, RZ, 0xc0, !PT ;  /* 0xffffe00049307812 */ /* 0x000fe200078ec0ff */
[----:B------:R-:W1:Y:S01]  /*acb0*/  LDTM.x32 R4, tmem[UR4+0x80] ;  /* 0x00008004000479ee */ /* 0x000e6200082c0000 */
[----:B------:R-:W-:Y:S01]  /*acc0*/  LOP3.LUT R49, R74, 0xffffe000, RZ, 0xc0, !PT ;  /* 0xffffe0004a317812 */ /* 0x000fe200078ec0ff */
[----:B------:R-:W-:Y:S01]  /*acd0*/  @P6 VIADD R41, R41, 0x70 ;  /* 0x0000007029296836 */ /* 0x000fe20000000000 */
[----:B------:R-:W-:Y:S04]  /*ace0*/  ISETP.NE.AND P0, PT, R110, RZ, PT ;  /* 0x000000ff6e00720c */ /* 0x000fe80003f05270 */
[----:B------:R-:W-:Y:S02]  /*acf0*/  @P6 PRMT R50, R50, 0x654, R41 ;  /* 0x0000065432326816 */ /* 0x000fe40000000029 */
[----:B------:R-:W-:Y:S01]  /*ad00*/  LOP3.LUT R41, R81, 0xffffe000, RZ, 0xc0, !PT ;  /* 0xffffe00051297812 */ /* 0x000fe200078ec0ff */
[C---:B-1----:R-:W-:Y:S01]  /*ad10*/  FMUL R0, R38.reuse, R4 ;  /* 0x0000000426007220 */ /* 0x042fe20000400000 */
[C---:B------:R-:W-:Y:S01]  /*ad20*/  FMUL R2, R38.reuse, R5 ;  /* 0x0000000526027220 */ /* 0x040fe20000400000 */
[C---:B------:R-:W-:Y:S01]  /*ad30*/  FMUL R3, R38.reuse, R6 ;  /* 0x0000000626037220 */ /* 0x040fe20000400000 */
[C---:B------:R-:W-:Y:S01]  /*ad40*/  FMUL R7, R38.reuse, R7 ;  /* 0x0000000726077220 */ /* 0x040fe20000400000 */
[----:B------:R-:W-:Y:S01]  /*ad50*/  FFMA R40, R45, R44, R0 ;  /* 0x0000002c2d287223 */ /* 0x000fe20000000000 */
[----:B------:R-:W-:Y:S01]  /*ad60*/  LOP3.LUT R44, R83, 0xffffe000, RZ, 0xc0, !PT ;  /* 0xffffe000532c7812 */ /* 0x000fe200078ec0ff */
[C---:B------:R-:W-:Y:S01]  /*ad70*/  FFMA R41, R45.reuse, R41, R2 ;  /* 0x000000292d297223 */ /* 0x040fe20000000002 */
[C---:B------:R-:W-:Y:S01]  /*ad80*/  FFMA R42, R45.reuse, R42, R3 ;  /* 0x0000002a2d2a7223 */ /* 0x040fe20000000003 */
[C---:B------:R-:W-:Y:S01]  /*ad90*/  FMUL R4, R38.reuse, R8 ;  /* 0x0000000826047220 */ /* 0x040fe20000400000 */
[----:B------:R-:W-:Y:S01]  /*ada0*/  F2FP.TF32.F32.PACK_B R40, R40 ;  /* 0x00000028ff28723e */ /* 0x000fe200024050ff */
[C---:B------:R-:W-:Y:S01]  /*adb0*/  FFMA R43, R45.reuse, R44, R7 ;  /* 0x0000002c2d2b7223 */ /* 0x040fe20000000007 */
[----:B------:R-:W-:Y:S01]  /*adc0*/  F2FP.TF32.F32.PACK_B R41, R41 ;  /* 0x00000029ff29723e */ /* 0x000fe200024050ff */
[C---:B------:R-:W-:Y:S01]  /*add0*/  FFMA R4, R45.reuse, R47, R4 ;  /* 0x0000002f2d047223 */ /* 0x040fe20000000004 */
[----:B------:R-:W-:Y:S01]  /*ade0*/  F2FP.TF32.F32.PACK_B R42, R42 ;  /* 0x0000002aff2a723e */ /* 0x000fe200024050ff */
[C---:B------:R-:W-:Y:S01]  /*adf0*/  FMUL R5, R38.reuse, R9 ;  /* 0x0000000926057220 */ /* 0x040fe20000400000 */
[----:B------:R-:W-:Y:S01]  /*ae00*/  F2FP.TF32.F32.PACK_B R43, R43 ;  /* 0x0000002bff2b723e */ /* 0x000fe200024050ff */
[----:B------:R-:W-:Y:S01]  /*ae10*/  FMUL R6, R38, R10 ;  /* 0x0000000a26067220 */ /* 0x000fe20000400000 */
[----:B------:R-:W-:Y:S01]  /*ae20*/  LOP3.LUT R44, R78, 0xffffe000, RZ, 0xc0, !PT ;  /* 0xffffe0004e2c7812 */ /* 0x000fe200078ec0ff */
[----:B------:R-:W-:Y:S01]  /*ae30*/  FFMA R5, R45, R46, R5 ;  /* 0x0000002e2d057223 */ /* 0x000fe20000000005 */
[----:B------:R-:W-:Y:S01]  /*ae40*/  LOP3.LUT R46, R79, 0xffffe000, RZ, 0xc0, !PT ;  /* 0xffffe0004f2e7812 */ /* 0x000fe200078ec0ff */
[----:B------:R1:W-:Y:S01]  /*ae50*/  STS.128 [R116+UR43+0x400], R40 ;  /* 0x0004002874007988 */ /* 0x0003e20008000c2b */
[----:B------:R-:W-:Y:S01]  /*ae60*/  LOP3.LUT R47, R72, 0xffffe000, RZ, 0xc0, !PT ;  /* 0xffffe000482f7812 */ /* 0x000fe200078ec0ff */
[C---:B------:R-:W-:Y:S01]  /*ae70*/  FMUL R11, R38.reuse, R11 ;  /* 0x0000000b260b7220 */ /* 0x040fe20000400000 */
[----:B------:R-:W-:Y:S01]  /*ae80*/  F2FP.TF32.F32.PACK_B R4, R4 ;  /* 0x00000004ff04723e */ /* 0x000fe200024050ff */
[----:B------:R-:W-:Y:S01]  /*ae90*/  FFMA R6, R45, R44, R6 ;  /* 0x0000002c2d067223 */ /* 0x000fe20000000006 */
[----:B------:R-:W-:Y:S01]  /*aea0*/  LOP3.LUT R44, R75, 0xffffe000, RZ, 0xc0, !PT ;  /* 0xffffe0004b2c7812 */ /* 0x000fe200078ec0ff */
[----:B------:R-:W-:Y:S01]  /*aeb0*/  FFMA R7, R45, R46, R11 ;  /* 0x0000002e2d077223 */ /* 0x000fe2000000000b */
[----:B------:R-:W-:Y:S01]  /*aec0*/  F2FP.TF32.F32.PACK_B R5, R5 ;  /* 0x00000005ff05723e */ /* 0x000fe200024050ff */
[C---:B------:R-:W-:Y:S01]  /*aed0*/  FMUL R8, R38.reuse, R12 ;  /* 0x0000000c26087220 */ /* 0x040fe20000400000 */
        /* <DEDUP_REMOVED lines=23> */
[----:B-1----:R-:W-:Y:S01]  /*b050*/  LOP3.LUT R40, R62, 0xffffe000, RZ, 0xc0, !PT ;  /* 0xffffe0003e287812 */ /* 0x002fe200078ec0ff */
[----:B------:R-:W-:Y:S01]  /*b060*/  FFMA R12, R45, R47, R12 ;  /* 0x0000002f2d0c7223 */ /* 0x000fe2000000000c */
[----:B------:R-:W-:Y:S01]  /*b070*/  LOP3.LUT R47, R58, 0xffffe000, RZ, 0xc0, !PT ;  /* 0xffffe0003a2f7812 */ /* 0x000fe200078ec0ff */
[C---:B------:R-:W-:Y:S01]  /*b080*/  FMUL R16, R38.reuse, R20 ;  /* 0x0000001426107220 */ /* 0x040fe20000400000 */
[----:B------:R-:W-:Y:S01]  /*b090*/  LOP3.LUT R42, R63, 0xffffe000, RZ, 0xc0, !PT ;  /* 0xffffe0003f2a7812 */ /* 0x000fe200078ec0ff */
        /* <DEDUP_REMOVED lines=32> */
[C---:B------:R-:W-:Y:S01]  /*b2a0*/  FFMA R22, R45.reuse, R40, R22 ;  /* 0x000000282d167223 */ /* 0x040fe20000000016 */
[----:B------:R-:W-:Y:S01]  /*b2b0*/  FFMA R23, R45, R42, R27 ;  /* 0x0000002a2d177223 */ /* 0x000fe2000000001b */
[----:B------:R-:W-:Y:S01]  /*b2c0*/  FMUL R24, R38, R28 ;  /* 0x0000001c26187220 */ /* 0x000fe20000400000 */
[----:B------:R3:W-:Y:S01]  /*b2d0*/  STS.128 [R104+0x400], R16 ;  /* 0x0004001068007388 */ /* 0x0007e20000000c00 */
[----:B------:R-:W-:Y:S01]  /*b2e0*/  LOP3.LUT R43, R66, 0xffffe000, RZ, 0xc0, !PT ;  /* 0xffffe000422b7812 */ /* 0x000fe200078ec0ff */
[C---:B------:R-:W-:Y:S01]  /*b2f0*/  FMUL R25, R38.reuse, R29 ;  /* 0x0000001d26197220 */ /* 0x040fe20000400000 */
[----:B------:R-:W-:Y:S01]  /*b300*/  LOP3.LUT R40, R67, 0xffffe000, RZ, 0xc0, !PT ;  /* 0xffffe00043287812 */ /* 0x000fe200078ec0ff */
[C---:B------:R-:W-:Y:S01]  /*b310*/  FMUL R26, R38.reuse, R30 ;  /* 0x0000001e261a7220 */ /* 0x040fe20000400000 */
        /* <DEDUP_REMOVED lines=30> */
[----:B------:R-:W-:Y:S02]  /*b500*/  F2FP.TF32.F32.PACK_B R31, R31 ;  /* 0x0000001fff1f723e */ /* 0x000fe400024050ff */
[----:B------:R-:W-:Y:S02]  /*b510*/  LEA R40, R51, UR43, 0x3 ;  /* 0x0000002b33287c11 */ /* 0x000fe4000f8e18ff */
[----:B------:R-:W-:Y:S01]  /*b520*/  @P6 SHF.L.U32 R41, R123, 0x1f, RZ ;  /* 0x0000001f7b296819 */ /* 0x000fe200000006ff */
[----:B------:R3:W-:Y:S01]  /*b530*/  STS.128 [R101+0x400], R28 ;  /* 0x0004001c65007388 */ /* 0x0007e20000000c00 */
[----:B------:R-:W-:Y:S01]  /*b540*/  @!PT LDS RZ, [RZ] ;  /* 0x00000000fffff984 */ /* 0x000fe20000000800 */
[----:B------:R-:W-:Y:S01]  /*b550*/  @!PT LDS RZ, [RZ] ;  /* 0x00000000fffff984 */ /* 0x000fe20000000800 */
[----:B------:R-:W-:Y:S01]  /*b560*/  @!PT LDS RZ, [RZ] ;  /* 0x00000000fffff984 */ /* 0x000fe20000000800 */
[----:B------:R-:W-:Y:S01]  /*b570*/  @!PT LDS RZ, [RZ] ;  /* 0x00000000fffff984 */ /* 0x000fe20000000800 */
[----:B------:R1:W-:Y:S07]  /*b580*/  MEMBAR.ALL.CTA ;  /* 0x0000000000007992 */ /* 0x0003ee0000008000 */
[----:B-1----:R-:W1:Y:S02]  /*b590*/  FENCE.VIEW.ASYNC.S ;  /* 0x00000000000073c6 */ /* 0x002e640000000000 */
[----:B-1----:R-:W-:Y:S06]  /*b5a0*/  BAR.SYNC.DEFER_BLOCKING 0x1, 0x80 ;  /* 0x0042000000007b1d */ /* 0x002fec0000010000 */
[----:B------:R-:W-:Y:S05]  /*b5b0*/  @P0 BRA `(.L_x_153) ;  /* 0x0000000000300947 */ /* 0x000fea0003800000 */
[----:B------:R-:W-:Y:S02]  /*b5c0*/  UIADD3 UR4, UPT, UPT, UR43, 0x400, URZ ;  /* 0x000004002b047890 */ /* 0x000fe4000fffe0ff */
[----:B------:R-:W-:Y:S01]  /*b5d0*/  UIADD3 UR9, UPT, UPT, UR49, 0x80, URZ ;  /* 0x0000008031097890 */ /* 0x000fe2000fffe0ff */
[----:B------:R-:W-:Y:S01]  /*b5e0*/  UMOV UR10, UR50 ;  /* 0x00000032000a7c82 */ /* 0x000fe20008000000 */
[----:B------:R-:W-:Y:S02]  /*b5f0*/  UMOV UR11, UR36 ;  /* 0x00000024000b7c82 */ /* 0x000fe40008000000 */
[----:B------:R-:W-:Y:S01]  /*b600*/  MOV R98, UR4 ;  /* 0x0000000400627c02 */ /* 0x000fe20008000f00 */
[----:B------:R-:W-:Y:S03]  /*b610*/  UIADD3 UR4, UP0, UPT, UR54, 0x680, URZ ;  /* 0x0000068036047890 */ /* 0x000fe6000ff1e0ff */
[----:B------:R-:W-:Y:S01]  /*b620*/  R2UR UR8, R98 ;  /* 0x00000000620872ca */ /* 0x000fe200000e0000 */
[----:B------:R-:W-:Y:S11]  /*b630*/  UIADD3.X UR5, UPT, UPT, URZ, UR55, URZ, UP0, !UPT ;  /* 0x00000037ff057290 */ /* 0x000ff600087fe4ff */
[----:B------:R-:W-:Y:S01]  /*b640*/  @!UPT UIADD3 URZ, UPT, UPT, URZ, URZ, URZ ;  /* 0x000000fffffff290 */ /* 0x000fe2000fffe0ff */
[----:B------:R1:W-:Y:S01]  /*b650*/  UTMASTG.3D [UR8], [UR4] ;  /* 0x00000008040073b5 */ /* 0x0003e20008010000 */
[----:B------:R0:W-:Y:S01]  /*b660*/  UTMACMDFLUSH ;  /* 0x00000000000079b7 */ /* 0x0001e20000000000 */
[----:B-1----:R-:W-:Y:S04]  /*b670*/  DEPBAR.LE SB0, 0x1 ;  /* 0x000080400000791a */ /* 0x002fe80000000000 */
.L_x_153:
[----:B------:R-:W-:Y:S05]  /*b680*/  BSYNC.RECONVERGENT B0 ;  /* 0x0000000000007941 */ /* 0x000fea0003800200 */
.L_x_152:
        /* <DEDUP_REMOVED lines=8> */
[----:B-1----:R-:W-:Y:S06]  /*b710*/  @!P6 BRA `(.L_x_155) ;  /* 0x000000000080e947 */ /* 0x002fec0003800000 */
[----:B------:R-:W-:Y:S01]  /*b720*/  ISETP.NE.AND P1, PT, R122, RZ, PT ;  /* 0x000000ff7a00720c */ /* 0x000fe20003f25270 */
[----:B------:R-:W-:Y:S01]  /*b730*/  BSSY B0, `(.L_x_156) ;  /* 0x000000b000007945 */ /* 0x000fe20003800000 */
[----:B------:R-:W-:Y:S11]  /*b740*/  ISETP.NE.AND P0, PT, R120, RZ, PT ;  /* 0x000000ff7800720c */ /* 0x000ff60003f05270 */
[----:B---3--:R-:W-:Y:S05]  /*b750*/  @P1 IMAD R4, R51, 0x4000, R116 ;  /* 0x0000400033041824 */ /* 0x008fea00078e0274 */
        /* <DEDUP_REMOVED lines=8> */
.L_x_157:
[----:B------:R-:W-:Y:S05]  /*b7e0*/  BSYNC B0 ;  /* 0x0000000000007941 */ /* 0x000fea0003800000 */
.L_x_156:
[----:B------:R-:W-:Y:S01]  /*b7f0*/  ISETP.NE.AND P0, PT, R122, RZ, PT ;  /* 0x000000ff7a00720c */ /* 0x000fe20003f05270 */
[----:B------:R-:W-:Y:S11]  /*b800*/  VIADD R51, R51, 0x1 ;  /* 0x0000000133337836 */ /* 0x000ff60000000000 */
[----:B------:R-:W-:Y:S01]  /*b810*/  @!UPT UIADD3 URZ, UPT, UPT, URZ, URZ, URZ ;  /* 0x000000fffffff290 */ /* 0x000fe2000fffe0ff */
[----:B------:R3:W4:Y:S01]  /*b820*/  @P0 LDS.128 R80, [R4+UR43+0x400] ;  /* 0x0004002b04500984 */ /* 0x0007220008000c00 */
[----:B------:R-:W-:Y:S02]  /*b830*/  @P0 IMAD.IADD R6, R119, 0x1, R0 ;  /* 0x0000000177060824 */ /* 0x000fe400078e0200 */
[C---:B-1----:R-:W-:Y:S01]  /*b840*/  @P0 IMAD.IADD R5, R121.reuse, 0x1, R2 ;  /* 0x0000000179050824 */ /* 0x042fe200078e0202 */
        /* <DEDUP_REMOVED lines=13> */
.L_x_155:
[----:B------:R-:W-:Y:S05]  /*b920*/  BSYNC B1 ;  /* 0x0000000000017941 */ /* 0x000fea0003800000 */
.L_x_154:
[----:B-1----:R-:W-:Y:S05]  /*b930*/  VIADD R0, R39, 0xa0 ;  /* 0x000000a027007836 */ /* 0x002fea0000000000 */
[----:B------:R-:W-:Y:S04]  /*b940*/  SHF.R.U32.HI R0, RZ, 0x15, R0 ;  /* 0x00000015ff007819 */ /* 0x000fe80000011600 */
[----:B------:R-:W-:Y:S11]  /*b950*/  LOP3.LUT P0, RZ, R0, 0x3, R95, 0x48, !PT ;  /* 0x0000000300ff7812 */ /* 0x000ff6000780485f */
[----:B------:R-:W-:Y:S02]  /*b960*/  @!UPT UIADD3 URZ, UPT, UPT, URZ, URZ, URZ ;  /* 0x000000fffffff290 */ /* 0x000fe4000fffe0ff */
[----:B------:R-:W-:Y:S05]  /*b970*/  @!P0 BRA `(.L_x_159) ;  /* 0x0000000000408947 */ /* 0x000fea0003800000 */
[----:B------:R-:W1:Y:S01]  /*b980*/  LDCU.64 UR8, c[0x4][0x70] ;  /* 0x01000e00ff0877ac */ /* 0x000e620008000a00 */
[----:B------:R-:W-:Y:S01]  /*b990*/  MOV R3, 0x0 ;  /* 0x0000000000037802 */ /* 0x000fe20000000f00 */
[----:B---3--:R-:W-:Y:S02]  /*b9a0*/  HFMA2 R12, -RZ, RZ, 0, 5.9604644775390625e-08 ;  /* 0x00000001ff0c7431 */ /* 0x008fe400000001ff */
        /* <DEDUP_REMOVED lines=13> */
.L_x_159:
        /* <DEDUP_REMOVED lines=8> */
[----:B------:R-:W-:Y:S02]  /*bb00*/  ISETP.NE.AND P0, PT, R110, RZ, PT ;  /* 0x000000ff6e00720c */ /* 0x000fe40003f05270 */
[----:B------:R-:W-:Y:S05]  /*bb10*/  @P6 LEA R3, R3, UR43, 0x3 ;  /* 0x0000002b03036c11 */ /* 0x000fea000f8e18ff */
[----:B---3--:R-:W1:Y:S01]  /*bb20*/  LDTM.x32 R4, tmem[UR4+0xa0] ;  /* 0x0000a004000479ee */ /* 0x008e6200082c0000 */
[----:B------:R-:W-:Y:S05]  /*bb30*/  @P6 VIADD R3, R3, 0x70 ;  /* 0x0000007003036836 */ /* 0x000fea0000000000 */
[----:B------:R-:W-:Y:S01]  /*bb40*/  @P6 PRMT R46, R46, 0x654, R3 ;  /* 0x000006542e2e6816 */ /* 0x000fe20000000003 */
[C---:B-1----:R-:W-:Y:S01]  /*bb50*/  FMUL R0, R38.reuse, R4 ;  /* 0x0000000426007220 */ /* 0x042fe20000400000 */
[C---:B------:R-:W-:Y:S01]  /*bb60*/  FMUL R3, R38.reuse, R6 ;  /* 0x0000000626037220 */ /* 0x040fe20000400000 */
        /* <DEDUP_REMOVED lines=9> */
[----:B------:R-:W-:Y:S01]  /*bc00*/  FFMA R40, R45, R40, R0 ;  /* 0x000000282d287223 */ /* 0x000fe20000000000 */
[----:B------:R-:W-:Y:S01]  /*bc10*/  LOP3.LUT R0, R81, 0xffffe000, RZ, 0xc0, !PT ;  /* 0xffffe00051007812 */ /* 0x000fe200078ec0ff */
[C---:B------:R-:W-:Y:S01]  /*bc20*/  FMUL R2, R38.reuse, R5 ;  /* 0x0000000526027220 */ /* 0x040fe20000400000 */
[C---:B------:R-:W-:Y:S01]  /*bc30*/  FMUL R22, R38.reuse, R26 ;  /* 0x0000001a26167220 */ /* 0x040fe20000400000 */
[C---:B------:R-:W-:Y:S01]  /*bc40*/  FMUL R24, R38.reuse, R28 ;  /* 0x0000001c26187220 */ /* 0x040fe20000400000 */
[----:B------:R-:W-:Y:S01]  /*bc50*/  F2FP.TF32.F32.PACK_B R40, R40 ;  /* 0x00000028ff28723e */ /* 0x000fe200024050ff */
[C---:B------:R-:W-:Y:S01]  /*bc60*/  FMUL R5, R38.reuse, R9 ;  /* 0x0000000926057220 */ /* 0x040fe20000400000 */
[C---:B------:R-:W-:Y:S01]  /*bc70*/  FMUL R26, R38.reuse, R30 ;  /* 0x0000001e261a7220 */ /* 0x040fe20000400000 */
[----:B------:R-:W-:Y:S01]  /*bc80*/  FMUL R28, R38, R32 ;  /* 0x00000020261c7220 */ /* 0x000fe20000400000 */
[----:B------:R-:W-:Y:S01]  /*bc90*/  LOP3.LUT R32, R82, 0xffffe000, RZ, 0xc0, !PT ;  /* 0xffffe00052207812 */ /* 0x000fe200078ec0ff */
[C---:B------:R-:W-:Y:S01]  /*bca0*/  FMUL R9, R38.reuse, R13 ;  /* 0x0000000d26097220 */ /* 0x040fe20000400000 */
[C---:B------:R-:W-:Y:S01]  /*bcb0*/  FMUL R30, R38.reuse, R34 ;  /* 0x00000022261e7220 */ /* 0x040fe20000400000 */
[----:B------:R-:W-:Y:S01]  /*bcc0*/  LOP3.LUT R34, R83, 0xffffe000, RZ, 0xc0, !PT ;  /* 0xffffe00053227812 */ /* 0x000fe200078ec0ff */
[C---:B------:R-:W-:Y:S01]  /*bcd0*/  FMUL R13, R38.reuse, R17 ;  /* 0x00000011260d7220 */ /* 0x040fe20000400000 */
[C---:B------:R-:W-:Y:S01]  /*bce0*/  FMUL R7, R38.reuse, R7 ;  /* 0x0000000726077220 */ /* 0x040fe20000400000 */
[C---:B------:R-:W-:Y:S01]  /*bcf0*/  FMUL R17, R38.reuse, R21 ;  /* 0x0000001526117220 */ /* 0x040fe20000400000 */
[----:B------:R-:W-:Y:S01]  /*bd00*/  FMUL R21, R38, R25 ;  /* 0x0000001926157220 */ /* 0x000fe20000400000 */
[----:B------:R-:W-:Y:S01]  /*bd10*/  FFMA R41, R45, R0, R2 ;  /* 0x000000002d297223 */ /* 0x000fe20000000002 */
[----:B------:R-:W-:Y:S01]  /*bd20*/  LOP3.LUT R0, R78, 0xffffe000, RZ, 0xc0, !PT ;  /* 0xffffe0004e007812 */ /* 0x000fe200078ec0ff */
[C---:B------:R-:W-:Y:S01]  /*bd30*/  FMUL R25, R38.reuse, R29 ;  /* 0x0000001d26197220 */ /* 0x040fe20000400000 */
[----:B------:R-:W-:Y:S01]  /*bd40*/  LOP3.LUT R2, R79, 0xffffe000, RZ, 0xc0, !PT ;  /* 0xffffe0004f027812 */ /* 0x000fe200078ec0ff */
[C---:B------:R-:W-:Y:S01]  /*bd50*/  FFMA R42, R45.reuse, R32, R3 ;  /* 0x000000202d2a7223 */ /* 0x040fe20000000003 */
[----:B------:R-:W-:Y:S01]  /*bd60*/  F2FP.TF32.F32.PACK_B R41, R41 ;  /* 0x00000029ff29723e */ /* 0x000fe200024050ff */
[----:B------:R-:W-:Y:S01]  /*bd70*/  FMUL R29, R38, R33 ;  /* 0x00000021261d7220 */ /* 0x000fe20000400000 */
[----:B------:R-:W-:Y:S01]  /*bd80*/  LOP3.LUT R33, R76, 0xffffe000, RZ, 0xc0, !PT ;  /* 0xffffe0004c217812 */ /* 0x000fe200078ec0ff */
[C---:B------:R-:W-:Y:S01]  /*bd90*/  FFMA R43, R45.reuse, R34, R7 ;  /* 0x000000222d2b7223 */ /* 0x040fe20000000007 */
[----:B------:R-:W-:Y:S01]  /*bda0*/  F2FP.TF32.F32.PACK_B R42, R42 ;  /* 0x0000002aff2a723e */ /* 0x000fe200024050ff */
[----:B------:R-:W-:Y:S01]  /*bdb0*/  FMUL R11, R38, R11 ;  /* 0x0000000b260b7220 */ /* 0x000fe20000400000 */
[----:B------:R-:W-:Y:S01]  /*bdc0*/  LOP3.LUT R3, R72, 0xffffe000, RZ, 0xc0, !PT ;  /* 0xffffe00048037812 */ /* 0x000fe200078ec0ff */
[C---:B------:R-:W-:Y:S01]  /*bdd0*/  FFMA R4, R45.reuse, R33, R4 ;  /* 0x000000212d047223 */ /* 0x040fe20000000004 */
[----:B------:R-:W-:Y:S01]  /*bde0*/  F2FP.TF32.F32.PACK_B R43, R43 ;  /* 0x0000002bff2b723e */ /* 0x000fe200024050ff */
[----:B------:R-:W-:Y:S01]  /*bdf0*/  FFMA R5, R45, R44, R5 ;  /* 0x0000002c2d057223 */ /* 0x000fe20000000005 */
[----:B------:R-:W-:Y:S01]  /*be00*/  LOP3.LUT R32, R73, 0xffffe000, RZ, 0xc0, !PT ;  /* 0xffffe00049207812 */ /* 0x000fe200078ec0ff */
[C---:B------:R-:W-:Y:S01]  /*be10*/  FFMA R6, R45.reuse, R0, R6 ;  /* 0x000000002d067223 */ /* 0x040fe20000000006 */
[----:B------:R-:W-:Y:S01]  /*be20*/  F2FP.TF32.F32.PACK_B R4, R4 ;  /* 0x00000004ff04723e */ /* 0x000fe200024050ff */
[C---:B------:R-:W-:Y:S01]  /*be30*/  FFMA R7, R45.reuse, R2, R11 ;  /* 0x000000022d077223 */ /* 0x040fe2000000000b */
[----:B------:R-:W-:Y:S01]  /*be40*/  F2FP.TF32.F32.PACK_B R5, R5 ;  /* 0x00000005ff05723e */ /* 0x000fe200024050ff */
[----:B------:R-:W-:Y:S01]  /*be50*/  STS.128 [R116+UR43+0x4400], R40 ;  /* 0x0044002874007988 */ /* 0x000fe20008000c2b */
[----:B------:R-:W-:Y:S01]  /*be60*/  F2FP.TF32.F32.PACK_B R6, R6 ;  /* 0x00000006ff06723e */ /* 0x000fe200024050ff */
[C---:B------:R-:W-:Y:S01]  /*be70*/  FFMA R8, R45.reuse, R3, R8 ;  /* 0x000000032d087223 */ /* 0x040fe20000000008 */
[----:B------:R-:W-:Y:S01]  /*be80*/  F2FP.TF32.F32.PACK_B R7, R7 ;  /* 0x00000007ff07723e */ /* 0x000fe200024050ff */
[----:B------:R-:W-:Y:S01]  /*be90*/  FFMA R9, R45, R32, R9 ;  /* 0x000000202d097223 */ /* 0x000fe20000000009 */
[----:B------:R-:W-:Y:S01]  /*bea0*/  LOP3.LUT R33, R74, 0xffffe000, RZ, 0xc0, !PT ;  /* 0xffffe0004a217812 */ /* 0x000fe200078ec0ff */
[----:B------:R-:W-:Y:S01]  /*beb0*/  FMUL R15, R38, R15 ;  /* 0x0000000f260f7220 */ /* 0x000fe20000400000 */
[----:B------:R-:W-:Y:S01]  /*bec0*/  LOP3.LUT R0, R75, 0xffffe000, RZ, 0xc0, !PT ;  /* 0xffffe0004b007812 */ /* 0x000fe200078ec0ff */
[----:B------:R1:W-:Y:S01]  /*bed0*/  STS.128 [R115+0x4400], R4 ;  /* 0x0044000473007388 */ /* 0x0003e20000000c00 */
[----:B------:R-:W-:Y:S01]  /*bee0*/  LOP3.LUT R3, R52, 0xffffe000, RZ, 0xc0, !PT ;  /* 0xffffe00034037812 */ /* 0x000fe200078ec0ff */
[----:B------:R-:W-:Y:S01]  /*bef0*/  FFMA R10, R45, R33, R10 ;  /* 0x000000212d0a7223 */ /* 0x000fe2000000000a */
[----:B------:R-:W-:Y:S01]  /*bf00*/  LOP3.LUT R2, R53, 0xffffe000, RZ, 0xc0, !PT ;  /* 0xffffe00035027812 */ /* 0x000fe200078ec0ff */
[C---:B------:R-:W-:Y:S01]  /*bf10*/  FFMA R11, R45.reuse, R0, R15 ;  /* 0x000000002d0b7223 */ /* 0x040fe2000000000f */
[----:B------:R-:W-:Y:S01]  /*bf20*/  LOP3.LUT R33, R54, 0xffffe000, RZ, 0xc0, !PT ;  /* 0xffffe00036217812 */ /* 0x000fe200078ec0ff */
[----:B------:R-:W-:Y:S01]  /*bf30*/  FFMA R12, R45, R3, R12 ;  /* 0x000000032d0c7223 */ /* 0x000fe2000000000c */
[----:B------:R-:W-:Y:S01]  /*bf40*/  LOP3.LUT R32, R55, 0xffffe000, RZ, 0xc0, !PT ;  /* 0xffffe00037207812 */ /* 0x000fe200078ec0ff */
[C---:B------:R-:W-:Y:S01]  /*bf50*/  FFMA R13, R45.reuse, R2, R13 ;  /* 0x000000022d0d7223 */ /* 0x040fe2000000000d */
[----:B------:R-:W-:Y:S01]  /*bf60*/  LOP3.LUT R0, R56, 0xffffe000, RZ, 0xc0, !PT ;  /* 0xffffe00038007812 */ /* 0x000fe200078ec0ff */
[C---:B------:R-:W-:Y:S01]  /*bf70*/  FMUL R19, R38.reuse, R19 ;  /* 0x0000001326137220 */ /* 0x040fe20000400000 */
[----:B------:R-:W-:Y:S01]  /*bf80*/  F2FP.TF32.F32.PACK_B R8, R8 ;  /* 0x00000008ff08723e */ /* 0x000fe200024050ff */
[C---:B------:R-:W-:Y:S01]  /*bf90*/  FFMA R14, R45.reuse, R33, R14 ;  /* 0x000000212d0e7223 */ /* 0x040fe2000000000e */
[----:B------:R-:W-:Y:S01]  /*bfa0*/  F2FP.TF32.F32.PACK_B R9, R9 ;  /* 0x00000009ff09723e */ /* 0x000fe200024050ff */
[C---:B------:R-:W-:Y:S01]  /*bfb0*/  FFMA R15, R45.reuse, R32, R19 ;  /* 0x000000202d0f7223 */ /* 0x040fe20000000013 */
[----:B------:R-:W-:Y:S01]  /*bfc0*/  F2FP.TF32.F32.PACK_B R10, R10 ;  /* 0x0000000aff0a723e */ /* 0x000fe200024050ff */
[----:B------:R-:W-:Y:S01]  /*bfd0*/  FFMA R16, R45, R0, R16 ;  /* 0x000000002d107223 */ /* 0x000fe20000000010 */
[----:B------:R-:W-:Y:S01]  /*bfe0*/  F2FP.TF32.F32.PACK_B R11, R11 ;  /* 0x0000000bff0b723e */ /* 0x000fe200024050ff */
[C---:B------:R-:W-:Y:S01]  /*bff0*/  FMUL R23, R38.reuse, R23 ;  /* 0x0000001726177220 */ /* 0x040fe20000400000 */
[----:B------:R-:W-:Y:S01]  /*c000*/  LOP3.LUT R0, R57, 0xffffe000, RZ, 0xc0, !PT ;  /* 0xffffe00039007812 */ /* 0x000fe200078ec0ff */
[----:B------:R-:W-:Y:S01]  /*c010*/  FMUL R27, R38, R27 ;  /* 0x0000001b261b7220 */ /* 0x000fe20000400000 */
[----:B------:R-:W-:Y:S01]  /*c020*/  LOP3.LUT R3, R58, 0xffffe000, RZ, 0xc0, !PT ;  /* 0xffffe0003a037812 */ /* 0x000fe200078ec0ff */
[----:B------:R3:W-:Y:S01]  /*c030*/  STS.128 [R114+0x4400], R8 ;  /* 0x0044000872007388 */ /* 0x0007e20000000c00 */
[----:B------:R-:W-:Y:S01]  /*c040*/  LOP3.LUT R2, R59, 0xffffe000, RZ, 0xc0, !PT ;  /* 0xffffe0003b027812 */ /* 0x000fe200078ec0ff */
[C---:B------:R-:W-:Y:S01]  /*c050*/  FFMA R17, R45.reuse, R0, R17 ;  /* 0x000000002d117223 */ /* 0x040fe20000000011 */
[----:B------:R-:W-:Y:S01]  /*c060*/  F2FP.TF32.F32.PACK_B R12, R12 ;  /* 0x0000000cff0c723e */ /* 0x000fe200024050ff */
[C---:B------:R-:W-:Y:S01]  /*c070*/  FFMA R18, R45.reuse, R3, R18 ;  /* 0x000000032d127223 */ /* 0x040fe20000000012 */
[----:B------:R-:W-:Y:S01]  /*c080*/  F2FP.TF32.F32.PACK_B R13, R13 ;  /* 0x0000000dff0d723e */ /* 0x000fe200024050ff */
[----:B------:R-:W-:Y:S01]  /*c090*/  FFMA R19, R45, R2, R23 ;  /* 0x000000022d137223 */ /* 0x000fe20000000017 */
[----:B------:R-:W-:Y:S01]  /*c0a0*/  F2FP.TF32.F32.PACK_B R14, R14 ;  /* 0x0000000eff0e723e */ /* 0x000fe200024050ff */
[C---:B------:R-:W-:Y:S01]  /*c0b0*/  FMUL R31, R38.reuse, R31 ;  /* 0x0000001f261f7220 */ /* 0x040fe20000400000 */
[----:B------:R-:W-:Y:S01]  /*c0c0*/  F2FP.TF32.F32.PACK_B R15, R15 ;  /* 0x0000000fff0f723e */ /* 0x000fe200024050ff */
[----:B------:R-:W-:Y:S01]  /*c0d0*/  FMUL R35, R38, R35 ;  /* 0x0000002326237220 */ /* 0x000fe20000400000 */
[----:B------:R-:W-:Y:S02]  /*c0e0*/  LOP3.LUT R33, R60, 0xffffe000, RZ, 0xc0, !PT ;  /* 0xffffe0003c217812 */ /* 0x000fe400078ec0ff */
[----:B------:R-:W-:Y:S01]  /*c0f0*/  LOP3.LUT R32, R61, 0xffffe000, RZ, 0xc0, !PT ;  /* 0xffffe0003d207812 */ /* 0x000fe200078ec0ff */
[----:B------:R3:W-:Y:S01]  /*c100*/  STS.128 [R105+0x4400], R12 ;  /* 0x0044000c69007388 */ /* 0x0007e20000000c00 */
        /* <DEDUP_REMOVED lines=8> */
[----:B------:R-:W-:Y:S02]  /*c190*/  F2FP.TF32.F32.PACK_B R18, R18 ;  /* 0x00000012ff12723e */ /* 0x000fe400024050ff */
[----:B------:R-:W-:Y:S02]  /*c1a0*/  F2FP.TF32.F32.PACK_B R19, R19 ;  /* 0x00000013ff13723e */ /* 0x000fe400024050ff */
[----:B------:R-:W-:Y:S02]  /*c1b0*/  LOP3.LUT R3, R64, 0xffffe000, RZ, 0xc0, !PT ;  /* 0xffffe00040037812 */ /* 0x000fe400078ec0ff */
[----:B-1----:R-:W-:Y:S01]  /*c1c0*/  LOP3.LUT R4, R65, 0xffffe000, RZ, 0xc0, !PT ;  /* 0xffffe00041047812 */ /* 0x002fe200078ec0ff */
        /* <DEDUP_REMOVED lines=48> */
[----:B-1----:R-:W-:Y:S04]  /*c4d0*/  DEPBAR.LE SB0, 0x1 ;  /* 0x000080400000791a */ /* 0x002fe80000000000 */
.L_x_161:
[----:B------:R-:W-:Y:S05]  /*c4e0*/  BSYNC.RECONVERGENT B0 ;  /* 0x0000000000007941 */ /* 0x000fea0003800200 */
.L_x_160:
        /* <DEDUP_REMOVED lines=12> */
[----:B------:R-:W-:Y:S05]  /*c5b0*/  @P1 IMAD R5, R51, 0x4000, R116 ;  /* 0x0000400033051824 */ /* 0x000fea00078e0274 */
        /* <DEDUP_REMOVED lines=8> */
.L_x_165:
[----:B------:R-:W-:Y:S05]  /*c640*/  BSYNC B0 ;  /* 0x0000000000007941 */ /* 0x000fea0003800000 */
.L_x_164:
[----:B------:R-:W-:Y:S01]  /*c650*/  ISETP.NE.AND P0, PT, R122, RZ, PT ;  /* 0x000000ff7a00720c */ /* 0x000fe20003f05270 */
[----:B------:R-:W-:Y:S11]  /*c660*/  VIADD R51, R51, 0x1 ;  /* 0x0000000133337836 */ /* 0x000ff60000000000 */
[----:B------:R-:W-:Y:S01]  /*c670*/  @!UPT UIADD3 URZ, UPT, UPT, URZ, URZ, URZ ;  /* 0x000000fffffff290 */ /* 0x000fe2000fffe0ff */
[----:B------:R4:W2:Y:S01]  /*c680*/  @P0 LDS.128 R80, [R5+UR43+0x400] ;  /* 0x0004002b05500984 */ /* 0x0008a20008000c00 */
[----:B-1----:R-:W-:Y:S02]  /*c690*/  @P0 IMAD.IADD R0, R119, 0x1, R2 ;  /* 0x0000000177000824 */ /* 0x002fe400078e0202 */
[C---:B------:R-:W-:Y:S01]  /*c6a0*/  @P0 IMAD.IADD R6, R121.reuse, 0x1, R4 ;  /* 0x0000000179060824 */ /* 0x040fe200078e0204 */
[----:B------:R4:W1:Y:S01]  /*c6b0*/  @P0 LDS.128 R76, [R3+0x400] ;  /* 0x00040000034c0984 */ /* 0x0008620000000c00 */
[C---:B------:R-:W-:Y:S02]  /*c6c0*/  @P0 IMAD.IADD R7, R121.reuse, 0x1, R2 ;  /* 0x0000000179070824 */ /* 0x040fe400078e0202 */
[----:B---3--:R-:W-:Y:S01]  /*c6d0*/  @P0 IMAD.IADD R8, R121, 0x1, R0 ;  /* 0x0000000179080824 */ /* 0x008fe200078e0200 */
[----:B------:R4:W3:Y:S04]  /*c6e0*/  @P0 LDS.128 R72, [R4+0x400] ;  /* 0x0004000004480984 */ /* 0x0008e80000000c00 */
[----:B------:R4:W1:Y:S04]  /*c6f0*/  @P0 LDS.128 R52, [R6+0x400] ;  /* 0x0004000006340984 */ /* 0x0008680000000c00 */
[----:B------:R4:W1:Y:S04]  /*c700*/  @P0 LDS.128 R56, [R2+0x400] ;  /* 0x0004000002380984 */ /* 0x0008680000000c00 */
[----:B------:R4:W1:Y:S04]  /*c710*/  @P0 LDS.128 R60, [R7+0x400] ;  /* 0x00040000073c0984 */ /* 0x0008680000000c00 */
[----:B------:R4:W1:Y:S04]  /*c720*/  @P0 LDS.128 R64, [R0+0x400] ;  /* 0x0004000000400984 */ /* 0x0008680000000c00 */
[----:B------:R4:W1:Y:S01]  /*c730*/  @P0 LDS.128 R68, [R8+0x400] ;  /* 0x0004000008440984 */ /* 0x0008620000000c00 */
[C---:B------:R-:W-:Y:S04]  /*c740*/  ISETP.NE.AND P0, PT, R51.reuse, 0x4, PT ;  /* 0x000000043300780c */ /* 0x040fe80003f05270 */
[----:B------:R-:W-:Y:S02]  /*c750*/  SEL R10, RZ, 0x1, P0 ;  /* 0x00000001ff0a7807 */ /* 0x000fe40000000000 */
[----:B------:R-:W-:Y:S02]  /*c760*/  SEL R51, R51, RZ, P0 ;  /* 0x000000ff33337207 */ /* 0x000fe40000000000 */
[----:B------:R-:W-:Y:S02]  /*c770*/  LOP3.LUT R123, R123, R10, RZ, 0x3c, !PT ;  /* 0x0000000a7b7b7212 */ /* 0x000fe400078e3cff */
.L_x_163:
[----:B------:R-:W-:Y:S05]  /*c780*/  BSYNC B1 ;  /* 0x0000000000017941 */ /* 0x000fea0003800000 */
.L_x_162:
[----:B----4-:R-:W-:Y:S05]  /*c790*/  VIADD R0, R39, 0xc0 ;  /* 0x000000c027007836 */ /* 0x010fea0000000000 */
[----:B------:R-:W-:Y:S04]  /*c7a0*/  SHF.R.U32.HI R0, RZ, 0x15, R0 ;  /* 0x00000015ff007819 */ /* 0x000fe80000011600 */
[----:B------:R-:W-:Y:S11]  /*c7b0*/  LOP3.LUT P0, RZ, R0, 0x3, R95, 0x48, !PT ;  /* 0x0000000300ff7812 */ /* 0x000ff6000780485f */
[----:B------:R-:W-:Y:S02]  /*c7c0*/  @!UPT UIADD3 URZ, UPT, UPT, URZ, URZ, URZ ;  /* 0x000000fffffff290 */ /* 0x000fe4000fffe0ff */
[----:B------:R-:W-:Y:S05]  /*c7d0*/  @!P0 BRA `(.L_x_167) ;  /* 0x0000000000408947 */ /* 0x000fea0003800000 */
[----:B------:R-:W4:Y:S01]  /*c7e0*/  LDCU.64 UR8, c[0x4][0x70] ;  /* 0x01000e00ff0877ac */ /* 0x000f220008000a00 */
[----:B------:R-:W-:Y:S01]  /*c7f0*/  MOV R3, 0x0 ;  /* 0x0000000000037802 */ /* 0x000fe20000000f00 */
[----:B---3--:R-:W-:Y:S02]  /*c800*/  HFMA2 R12, -RZ, RZ, 0, 5.9604644775390625e-08 ;  /* 0x00000001ff0c7431 */ /* 0x008fe400000001ff */
[----:B------:R-:W-:Y:S02]  /*c810*/  IMAD.MOV.U32 R8, RZ, RZ, 0x192 ;  /* 0x00000192ff087424 */ /* 0x000fe400078e00ff */
[----:B------:R-:W-:Y:S01]  /*c820*/  IMAD.MOV.U32 R13, RZ, RZ, RZ ;  /* 0x000000ffff0d7224 */ /* 0x000fe200078e00ff */
[----:B------:R-:W3:Y:S01]  /*c830*/  LDCU.64 UR6, c[0x4][0x78] ;  /* 0x01000f00ff0677ac */ /* 0x000ee20008000a00 */
[----:B------:R-:W1:Y:S01]  /*c840*/  LDC.64 R2, c[0x4][R3] ;  /* 0x0100000003027b82 */ /* 0x000e620000000a00 */
[----:B------:R-:W5:Y:S01]  /*c850*/  LDCU.64 UR4, c[0x4][0x10] ;  /* 0x01000200ff0477ac */ /* 0x000f620008000a00 */
[----:B----4-:R-:W-:Y:S01]  /*c860*/  MOV R5, UR9 ;  /* 0x0000000900057c02 */ /* 0x010fe20008000f00 */
[----:B------:R-:W-:Y:S01]  /*c870*/  IMAD.U32 R4, RZ, RZ, UR8 ;  /* 0x00000008ff047e24 */ /* 0x000fe2000f8e00ff */
[----:B---3--:R-:W-:Y:S01]  /*c880*/  MOV R7, UR7 ;  /* 0x0000000700077c02 */ /* 0x008fe20008000f00 */
[----:B------:R-:W-:Y:S01]  /*c890*/  IMAD.U32 R6, RZ, RZ, UR6 ;  /* 0x00000006ff067e24 */ /* 0x000fe2000f8e00ff */
[----:B-----5:R-:W-:Y:S01]  /*c8a0*/  MOV R11, UR5 ;  /* 0x00000005000b7c02 */ /* 0x020fe20008000f00 */
[----:B------:R-:W-:Y:S02]  /*c8b0*/  IMAD.U32 R10, RZ, RZ, UR4 ;  /* 0x00000004ff0a7e24 */ /* 0x000fe4000f8e00ff */
[----:B------:R-:W-:Y:S07]  /*c8c0*/  LEPC R20, `(.L_x_167) ;  /* 0x000000001014794e */ /* 0x000fee0000000000 */
[----:B-12---:R-:W-:Y:S05]  /*c8d0*/  CALL.ABS.NOINC R2 ;  /* 0x0000000002007343 */ /* 0x006fea0003c00000 */
.L_x_167:
[----:B------:R-:W-:Y:S01]  /*c8e0*/  ISETP.NE.AND P6, PT, R113, RZ, PT ;  /* 0x000000ff7100720c */ /* 0x000fe20003fc5270 */
[----:B------:R-:W-:Y:S05]  /*c8f0*/  WARPSYNC.ALL ;  /* 0x0000000000007948 */ /* 0x000fea0003800000 */
[----:B------:R-:W-:Y:S01]  /*c900*/  R2UR UR4, R39 ;  /* 0x00000000270472ca */ /* 0x000fe200000e0000 */
[----:B------:R-:W-:Y:S01]  /*c910*/  IMAD.U32 R3, RZ, RZ, UR44 ;  /* 0x0000002cff037e24 */ /* 0x000fe2000f8e00ff */
[----:B--2---:R-:W-:Y:S01]  /*c920*/  LOP3.LUT R40, R80, 0xffffe000, RZ, 0xc0, !PT ;  /* 0xffffe00050287812 */ /* 0x004fe200078ec0ff */
[----:B------:R-:W-:Y:S01]  /*c930*/  IMAD.U32 R46, RZ, RZ, UR52 ;  /* 0x00000034ff2e7e24 */ /* 0x000fe2000f8e00ff */
[----:B-1----:R-:W-:Y:S01]  /*c940*/  LOP3.LUT R44, R77, 0xffffe000, RZ, 0xc0, !PT ;  /* 0xffffe0004d2c7812 */ /* 0x002fe200078ec0ff */
        /* <DEDUP_REMOVED lines=159> */
.L_x_169:
[----:B------:R-:W-:Y:S05]  /*d340*/  BSYNC.RECONVERGENT B0 ;  /* 0x0000000000007941 */ /* 0x000fea0003800200 */
.L_x_168:
[----:B------:R-:W-:Y:S01]  /*d350*/  BAR.SYNC.DEFER_BLOCKING 0x1, 0x80 ;  /* 0x0042000000007b1d */ /* 0x000fe20000010000 */
[----:B------:R-:W-:Y:S04]  /*d360*/  UIADD3 UR4, UPT, UPT, UR44, 0x1, URZ ;  /* 0x000000012c047890 */ /* 0x000fe8000fffe0ff */
[----:B------:R-:W-:Y:S04]  /*d370*/  UISETP.NE.AND UP0, UPT, UR4, 0x4, UPT ;  /* 0x000000040400788c */ /* 0x000fe8000bf05270 */
[----:B------:R-:W-:Y:S01]  /*d380*/  USEL UR47, UR4, URZ, UP0 ;  /* 0x000000ff042f7287 */ /* 0x000fe20008000000 */
[----:B------:R1:W-:Y:S01]  /*d390*/  @P6 SYNCS.ARRIVE.TRANS64.RED.A1T0 RZ, [R46+URZ], RZ ;  /* 0x000000ff2eff69a7 */ /* 0x0003e200081004ff */
[----:B------:R-:W-:Y:S01]  /*d3a0*/  BSSY B1, `(.L_x_170) ;  /* 0x000001f000017945 */ /* 0x000fe20003800000 */
[----:B------:R-:W3:Y:S02]  /*d3b0*/  @P6 SYNCS.PHASECHK.TRANS64.TRYWAIT P0, [R0+URZ+0x50], R3 ;  /* 0x00005003000065a7 */ /* 0x000ee400080011ff */
[----:B---3--:R-:W-:Y:S01]  /*d3c0*/  @P6 SEL R120, RZ, 0x1, !P0 ;  /* 0x00000001ff786807 */ /* 0x008fe20004000000 */
        /* <DEDUP_REMOVED lines=13> */
.L_x_173:
[----:B------:R-:W-:Y:S05]  /*d4a0*/  BSYNC B0 ;  /* 0x0000000000007941 */ /* 0x000fea0003800000 */
.L_x_172:
[----:B------:R-:W-:Y:S11]  /*d4b0*/  ISETP.NE.AND P0, PT, R122, RZ, PT ;  /* 0x000000ff7a00720c */ /* 0x000ff60003f05270 */
[----:B------:R-:W-:Y:S02]  /*d4c0*/  @!UPT UIADD3 URZ, UPT, UPT, URZ, URZ, URZ ;  /* 0x000000fffffff290 */ /* 0x000fe4000fffe0ff */
[----:B------:R3:W4:Y:S01]  /*d4d0*/  @P0 LDS.128 R80, [R51+UR43+0x400] ;  /* 0x0004002b33500984 */ /* 0x0007220008000c00 */
[----:B-1----:R-:W-:Y:S01]  /*d4e0*/  @P0 IMAD.IADD R0, R119, 0x1, R118 ;  /* 0x0000000177000824 */ /* 0x002fe200078e0276 */
        /* <DEDUP_REMOVED lines=10> */
.L_x_171:
[----:B------:R-:W-:Y:S05]  /*d590*/  BSYNC B1 ;  /* 0x0000000000017941 */ /* 0x000fea0003800000 */
.L_x_170:
[----:B---3--:R-:W-:Y:S05]  /*d5a0*/  VIADD R0, R39, 0xe0 ;  /* 0x000000e027007836 */ /* 0x008fea0000000000 */
[----:B------:R-:W-:Y:S04]  /*d5b0*/  SHF.R.U32.HI R0, RZ, 0x15, R0 ;  /* 0x00000015ff007819 */ /* 0x000fe80000011600 */
[----:B------:R-:W-:Y:S11]  /*d5c0*/  LOP3.LUT P0, RZ, R0, 0x3, R95, 0x48, !PT ;  /* 0x0000000300ff7812 */ /* 0x000ff6000780485f */
[----:B------:R-:W-:Y:S02]  /*d5d0*/  @!UPT UIADD3 URZ, UPT, UPT, URZ, URZ, URZ ;  /* 0x000000fffffff290 */ /* 0x000fe4000fffe0ff */
[----:B------:R-:W-:Y:S05]  /*d5e0*/  @!P0 BRA `(.L_x_175) ;  /* 0x0000000000408947 */ /* 0x000fea0003800000 */
[----:B------:R-:W3:Y:S01]  /*d5f0*/  LDCU.64 UR8, c[0x4][0x70] ;  /* 0x01000e00ff0877ac */ /* 0x000ee20008000a00 */
[----:B------:R-:W-:Y:S01]  /*d600*/  MOV R3, 0x0 ;  /* 0x0000000000037802 */ /* 0x000fe20000000f00 */
[----:B--2---:R-:W-:Y:S02]  /*d610*/  HFMA2 R12, -RZ, RZ, 0, 5.9604644775390625e-08 ;  /* 0x00000001ff0c7431 */ /* 0x004fe400000001ff */
[----:B------:R-:W-:Y:S02]  /*d620*/  IMAD.MOV.U32 R8, RZ, RZ, 0x192 ;  /* 0x00000192ff087424 */ /* 0x000fe400078e00ff */
[----:B------:R-:W-:Y:S01]  /*d630*/  IMAD.MOV.U32 R13, RZ, RZ, RZ ;  /* 0x000000ffff0d7224 */ /* 0x000fe200078e00ff */
[----:B------:R-:W2:Y:S01]  /*d640*/  LDCU.64 UR6, c[0x4][0x78] ;  /* 0x01000f00ff0677ac */ /* 0x000ea20008000a00 */
[----:B------:R-:W1:Y:S01]  /*d650*/  LDC.64 R2, c[0x4][R3] ;  /* 0x0100000003027b82 */ /* 0x000e620000000a00 */
[----:B------:R-:W5:Y:S01]  /*d660*/  LDCU.64 UR4, c[0x4][0x10] ;  /* 0x01000200ff0477ac */ /* 0x000f620008000a00 */
[----:B---3--:R-:W-:Y:S01]  /*d670*/  MOV R5, UR9 ;  /* 0x0000000900057c02 */ /* 0x008fe20008000f00 */
[----:B------:R-:W-:Y:S01]  /*d680*/  IMAD.U32 R4, RZ, RZ, UR8 ;  /* 0x00000008ff047e24 */ /* 0x000fe2000f8e00ff */
[----:B--2---:R-:W-:Y:S01]  /*d690*/  MOV R7, UR7 ;  /* 0x0000000700077c02 */ /* 0x004fe20008000f00 */
[----:B------:R-:W-:Y:S01]  /*d6a0*/  IMAD.U32 R6, RZ, RZ, UR6 ;  /* 0x00000006ff067e24 */ /* 0x000fe2000f8e00ff */
[----:B-----5:R-:W-:Y:S01]  /*d6b0*/  MOV R11, UR5 ;  /* 0x00000005000b7c02 */ /* 0x020fe20008000f00 */
[----:B------:R-:W-:Y:S02]  /*d6c0*/  IMAD.U32 R10, RZ, RZ, UR4 ;  /* 0x00000004ff0a7e24 */ /* 0x000fe4000f8e00ff */
[----:B------:R-:W-:Y:S07]  /*d6d0*/  LEPC R20, `(.L_x_175) ;  /* 0x000000001014794e */ /* 0x000fee0000000000 */
[----:B-1--4-:R-:W-:Y:S05]  /*d6e0*/  CALL.ABS.NOINC R2 ;  /* 0x0000000002007343 */ /* 0x012fea0003c00000 */
.L_x_175:
[----:B------:R-:W-:Y:S01]  /*d6f0*/  ISETP.NE.AND P0, PT, R110, RZ, PT ;  /* 0x000000ff6e00720c */ /* 0x000fe20003f05270 */
[----:B------:R-:W-:Y:S05]  /*d700*/  WARPSYNC.ALL ;  /* 0x0000000000007948 */ /* 0x000fea0003800000 */
[----:B------:R-:W-:Y:S01]  /*d710*/  R2UR UR4, R39 ;  /* 0x00000000270472ca */ /* 0x000fe200000e0000 */
[----:B------:R-:W-:Y:S01]  /*d720*/  VIADD R117, R117, 0xd0 ;  /* 0x000000d075757836 */ /* 0x000fe20000000000 */
[----:B----4-:R-:W-:Y:S01]  /*d730*/  LOP3.LUT R0, R80, 0xffffe000, RZ, 0xc0, !PT ;  /* 0xffffe00050007812 */ /* 0x010fe200078ec0ff */
[----:B------:R-:W-:Y:S01]  /*d740*/  BSSY.RECONVERGENT B0, `(.L_x_176) ;  /* 0x000009d000007945 */ /* 0x000fe20003800200 */
[----:B------:R-:W-:Y:S02]  /*d750*/  LOP3.LUT R2, R81, 0xffffe000, RZ, 0xc0, !PT ;  /* 0xffffe00051027812 */ /* 0x000fe400078ec0ff */
[----:B------:R-:W-:Y:S02]  /*d760*/  LOP3.LUT R3, R82, 0xffffe000, RZ, 0xc0, !PT ;  /* 0xffffe00052037812 */ /* 0x000fe400078ec0ff */
[----:B------:R-:W-:Y:S02]  /*d770*/  LOP3.LUT R40, R83, 0xffffe000, RZ, 0xc0, !PT ;  /* 0xffffe00053287812 */ /* 0x000fe400078ec0ff */
[----:B-1----:R-:W-:Y:S02]  /*d780*/  LOP3.LUT R41, R76, 0xffffe000, RZ, 0xc0, !PT ;  /* 0xffffe0004c297812 */ /* 0x002fe400078ec0ff */
[----:B------:R-:W-:Y:S01]  /*d790*/  LOP3.LUT R42, R77, 0xffffe000, RZ, 0xc0, !PT ;  /* 0xffffe0004d2a7812 */ /* 0x000fe200078ec0ff */
[----:B--2---:R-:W1:Y:S01]  /*d7a0*/  LDTM.x32 R4, tmem[UR4+0xe0] ;  /* 0x0000e004000479ee */ /* 0x004e6200082c0000 */
[----:B------:R-:W-:Y:S01]  /*d7b0*/  LOP3.LUT R43, R78, 0xffffe000, RZ, 0xc0, !PT ;  /* 0xffffe0004e2b7812 */ /* 0x000fe200078ec0ff */
[----:B------:R-:W-:Y:S01]  /*d7c0*/  NOP ;  /* 0x0000000000007918 */ /* 0x000fe20000000000 */
[----:B------:R-:W-:Y:S02]  /*d7d0*/  LOP3.LUT R44, R79, 0xffffe000, RZ, 0xc0, !PT ;  /* 0xffffe0004f2c7812 */ /* 0x000fe400078ec0ff */
[----:B------:R-:W-:Y:S02]  /*d7e0*/  LOP3.LUT R117, R117, 0xfefffff8, RZ, 0xc0, !PT ;  /* 0xfefffff875757812 */ /* 0x000fe400078ec0ff */
[----:B------:R-:W-:Y:S02]  /*d7f0*/  LOP3.LUT R47, R72, 0xffffe000, RZ, 0xc0, !PT ;  /* 0xffffe000482f7812 */ /* 0x000fe400078ec0ff */
[----:B------:R-:W-:Y:S01]  /*d800*/  LOP3.LUT R46, R73, 0xffffe000, RZ, 0xc0, !PT ;  /* 0xffffe000492e7812 */ /* 0x000fe200078ec0ff */
[----:B-1----:R1:W-:Y:S01]  /*d810*/  SYNCS.ARRIVE.TRANS64.RED.A1T0 RZ, [R117+URZ], RZ ;  /* 0x000000ff75ff79a7 */ /* 0x0023e200081004ff */
[----:B------:R-:W-:Y:S02]  /*d820*/  LOP3.LUT R49, R74, 0xffffe000, RZ, 0xc0, !PT ;  /* 0xffffe0004a317812 */ /* 0x000fe400078ec0ff */
[----:B------:R-:W-:Y:S02]  /*d830*/  LOP3.LUT R48, R75, 0xffffe000, RZ, 0xc0, !PT ;  /* 0xffffe0004b307812 */ /* 0x000fe400078ec0ff */
[----:B------:R-:W-:Y:S02]  /*d840*/  LOP3.LUT R50, R52, 0xffffe000, RZ, 0xc0, !PT ;  /* 0xffffe00034327812 */ /* 0x000fe400078ec0ff */
[----:B------:R-:W-:Y:S02]  /*d850*/  LOP3.LUT R52, R53, 0xffffe000, RZ, 0xc0, !PT ;  /* 0xffffe00035347812 */ /* 0x000fe400078ec0ff */
[----:B------:R-:W-:Y:S02]  /*d860*/  LOP3.LUT R51, R54, 0xffffe000, RZ, 0xc0, !PT ;  /* 0xffffe00036337812 */ /* 0x000fe400078ec0ff */
[----:B------:R-:W-:Y:S02]  /*d870*/  LOP3.LUT R54, R55, 0xffffe000, RZ, 0xc0, !PT ;  /* 0xffffe00037367812 */ /* 0x000fe400078ec0ff */
[----:B------:R-:W-:Y:S01]  /*d880*/  LOP3.LUT R53, R56, 0xffffe000, RZ, 0xc0, !PT ;  /* 0xffffe00038357812 */ /* 0x000fe200078ec0ff */
[C---:B------:R-:W-:Y:S01]  /*d890*/  FMUL R4, R38.reuse, R4 ;  /* 0x0000000426047220 */ /* 0x040fe20000400000 */
[----:B------:R-:W-:Y:S01]  /*d8a0*/  LOP3.LUT R56, R57, 0xffffe000, RZ, 0xc0, !PT ;  /* 0xffffe00039387812 */ /* 0x000fe200078ec0ff */
[----:B------:R-:W-:Y:S01]  /*d8b0*/  FMUL R5, R38, R5 ;  /* 0x0000000526057220 */ /* 0x000fe20000400000 */
[----:B------:R-:W-:Y:S01]  /*d8c0*/  LOP3.LUT R55, R58, 0xffffe000, RZ, 0xc0, !PT ;  /* 0xffffe0003a377812 */ /* 0x000fe200078ec0ff */
[C---:B------:R-:W-:Y:S01]  /*d8d0*/  FMUL R6, R38.reuse, R6 ;  /* 0x0000000626067220 */ /* 0x040fe20000400000 */
[----:B------:R-:W-:Y:S01]  /*d8e0*/  LOP3.LUT R58, R59, 0xffffe000, RZ, 0xc0, !PT ;  /* 0xffffe0003b3a7812 */ /* 0x000fe200078ec0ff */
[----:B------:R-:W-:Y:S01]  /*d8f0*/  FMUL R7, R38, R7 ;  /* 0x0000000726077220 */ /* 0x000fe20000400000 */
[----:B------:R-:W-:Y:S01]  /*d900*/  LOP3.LUT R57, R60, 0xffffe000, RZ, 0xc0, !PT ;  /* 0xffffe0003c397812 */ /* 0x000fe200078ec0ff */
[----:B------:R-:W-:Y:S01]  /*d910*/  FFMA R4, R45, R0, R4 ;  /* 0x000000002d047223 */ /* 0x000fe20000000004 */
[----:B------:R-:W-:Y:S01]  /*d920*/  LOP3.LUT R60, R61, 0xffffe000, RZ, 0xc0, !PT ;  /* 0xffffe0003d3c7812 */ /* 0x000fe200078ec0ff */
[C---:B------:R-:W-:Y:S01]  /*d930*/  FFMA R5, R45.reuse, R2, R5 ;  /* 0x000000022d057223 */ /* 0x040fe20000000005 */
[----:B------:R-:W-:Y:S01]  /*d940*/  LOP3.LUT R59, R62, 0xffffe000, RZ, 0xc0, !PT ;  /* 0xffffe0003e3b7812 */ /* 0x000fe200078ec0ff */
[C---:B------:R-:W-:Y:S01]  /*d950*/  FFMA R6, R45.reuse, R3, R6 ;  /* 0x000000032d067223 */ /* 0x040fe20000000006 */
[----:B------:R-:W-:Y:S01]  /*d960*/  F2FP.TF32.F32.PACK_B R4, R4 ;  /* 0x00000004ff04723e */ /* 0x000fe200024050ff */
[C---:B------:R-:W-:Y:S01]  /*d970*/  FFMA R7, R45.reuse, R40, R7 ;  /* 0x000000282d077223 */ /* 0x040fe20000000007 */
[----:B------:R-:W-:Y:S01]  /*d980*/  F2FP.TF32.F32.PACK_B R5, R5 ;  /* 0x00000005ff05723e */ /* 0x000fe200024050ff */
[C---:B------:R-:W-:Y:S01]  /*d990*/  FMUL R8, R38.reuse, R8 ;  /* 0x0000000826087220 */ /* 0x040fe20000400000 */
[----:B------:R-:W-:Y:S01]  /*d9a0*/  F2FP.TF32.F32.PACK_B R6, R6 ;  /* 0x00000006ff06723e */ /* 0x000fe200024050ff */
[C---:B------:R-:W-:Y:S01]  /*d9b0*/  FMUL R9, R38.reuse, R9 ;  /* 0x0000000926097220 */ /* 0x040fe20000400000 */
[C---:B------:R-:W-:Y:S01]  /*d9c0*/  FMUL R10, R38.reuse, R10 ;  /* 0x0000000a260a7220 */ /* 0x040fe20000400000 */
[C---:B------:R-:W-:Y:S01]  /*d9d0*/  FMUL R11, R38.reuse, R11 ;  /* 0x0000000b260b7220 */ /* 0x040fe20000400000 */
[----:B------:R-:W-:Y:S01]  /*d9e0*/  F2FP.TF32.F32.PACK_B R7, R7 ;  /* 0x00000007ff07723e */ /* 0x000fe200024050ff */
[C---:B------:R-:W-:Y:S01]  /*d9f0*/  FFMA R8, R45.reuse, R41, R8 ;  /* 0x000000292d087223 */ /* 0x040fe20000000008 */
[C---:B------:R-:W-:Y:S01]  /*da00*/  FFMA R9, R45.reuse, R42, R9 ;  /* 0x0000002a2d097223 */ /* 0x040fe20000000009 */
[C---:B------:R-:W-:Y:S01]  /*da10*/  FFMA R10, R45.reuse, R43, R10 ;  /* 0x0000002b2d0a7223 */ /* 0x040fe2000000000a */
[C---:B------:R-:W-:Y:S01]  /*da20*/  FFMA R11, R45.reuse, R44, R11 ;  /* 0x0000002c2d0b7223 */ /* 0x040fe2000000000b */
[----:B------:R1:W-:Y:S01]  /*da30*/  STS.128 [R116+UR43+0xc400], R4 ;  /* 0x00c4000474007988 */ /* 0x0003e20008000c2b */
[----:B------:R-:W-:Y:S01]  /*da40*/  F2FP.TF32.F32.PACK_B R8, R8 ;  /* 0x00000008ff08723e */ /* 0x000fe200024050ff */
[C---:B------:R-:W-:Y:S01]  /*da50*/  FMUL R12, R38.reuse, R12 ;  /* 0x0000000c260c7220 */ /* 0x040fe20000400000 */
[----:B------:R-:W-:Y:S01]  /*da60*/  F2FP.TF32.F32.PACK_B R9, R9 ;  /* 0x00000009ff09723e */ /* 0x000fe200024050ff */
[C---:B------:R-:W-:Y:S01]  /*da70*/  FMUL R13, R38.reuse, R13 ;  /* 0x0000000d260d7220 */ /* 0x040fe20000400000 */
[----:B------:R-:W-:Y:S01]  /*da80*/  F2FP.TF32.F32.PACK_B R10, R10 ;  /* 0x0000000aff0a723e */ /* 0x000fe200024050ff */
[C---:B------:R-:W-:Y:S01]  /*da90*/  FMUL R14, R38.reuse, R14 ;  /* 0x0000000e260e7220 */ /* 0x040fe20000400000 */
[C---:B------:R-:W-:Y:S01]  /*daa0*/  FMUL R15, R38.reuse, R15 ;  /* 0x0000000f260f7220 */ /* 0x040fe20000400000 */
[----:B------:R-:W-:Y:S01]  /*dab0*/  F2FP.TF32.F32.PACK_B R11, R11 ;  /* 0x0000000bff0b723e */ /* 0x000fe200024050ff */
[C---:B------:R-:W-:Y:S01]  /*dac0*/  FFMA R12, R45.reuse, R47, R12 ;  /* 0x0000002f2d0c7223 */ /* 0x040fe2000000000c */
[C---:B------:R-:W-:Y:S01]  /*dad0*/  FFMA R13, R45.reuse, R46, R13 ;  /* 0x0000002e2d0d7223 */ /* 0x040fe2000000000d */
[C---:B------:R-:W-:Y:S01]  /*dae0*/  FFMA R14, R45.reuse, R49, R14 ;  /* 0x000000312d0e7223 */ /* 0x040fe2000000000e */
[C---:B------:R-:W-:Y:S01]  /*daf0*/  FFMA R15, R45.reuse, R48, R15 ;  /* 0x000000302d0f7223 */ /* 0x040fe2000000000f */
[----:B------:R1:W-:Y:S01]  /*db00*/  STS.128 [R115+0xc400], R8 ;  /* 0x00c4000873007388 */ /* 0x0003e20000000c00 */
        /* <DEDUP_REMOVED lines=24> */
[----:B------:R-:W-:Y:S01]  /*dc90*/  FFMA R23, R45, R58, R23 ;  /* 0x0000003a2d177223 */ /* 0x000fe20000000017 */
[----:B------:R1:W-:Y:S01]  /*dca0*/  STS.128 [R105+0xc400], R16 ;  /* 0x00c4001069007388 */ /* 0x0003e20000000c00 */
[----:B------:R-:W-:Y:S01]  /*dcb0*/  LOP3.LUT R62, R63, 0xffffe000, RZ, 0xc0, !PT ;  /* 0xffffe0003f3e7812 */ /* 0x000fe200078ec0ff */
[C---:B------:R-:W-:Y:S01]  /*dcc0*/  FMUL R24, R38.reuse, R24 ;  /* 0x0000001826187220 */ /* 0x040fe20000400000 */
[----:B------:R-:W-:Y:S01]  /*dcd0*/  F2FP.TF32.F32.PACK_B R20, R20 ;  /* 0x00000014ff14723e */ /* 0x000fe200024050ff */
[C---:B------:R-:W-:Y:S01]  /*dce0*/  FMUL R25, R38.reuse, R25 ;  /* 0x0000001926197220 */ /* 0x040fe20000400000 */
[----:B------:R-:W-:Y:S01]  /*dcf0*/  F2FP.TF32.F32.PACK_B R21, R21 ;  /* 0x00000015ff15723e */ /* 0x000fe200024050ff */
[C---:B------:R-:W-:Y:S01]  /*dd00*/  FMUL R26, R38.reuse, R26 ;  /* 0x0000001a261a7220 */ /* 0x040fe20000400000 */
[----:B------:R-:W-:Y:S01]  /*dd10*/  FMUL R27, R38, R27 ;  /* 0x0000001b261b7220 */ /* 0x000fe20000400000 */
[----:B------:R-:W-:Y:S01]  /*dd20*/  F2FP.TF32.F32.PACK_B R22, R22 ;  /* 0x00000016ff16723e */ /* 0x000fe200024050ff */
[C---:B------:R-:W-:Y:S01]  /*dd30*/  FFMA R24, R45.reuse, R57, R24 ;  /* 0x000000392d187223 */ /* 0x040fe20000000018 */
[----:B------:R-:W-:Y:S01]  /*dd40*/  F2FP.TF32.F32.PACK_B R23, R23 ;  /* 0x00000017ff17723e */ /* 0x000fe200024050ff */
[C---:B------:R-:W-:Y:S01]  /*dd50*/  FFMA R25, R45.reuse, R60, R25 ;  /* 0x0000003c2d197223 */ /* 0x040fe20000000019 */
[C---:B------:R-:W-:Y:S01]  /*dd60*/  FFMA R26, R45.reuse, R59, R26 ;  /* 0x0000003b2d1a7223 */ /* 0x040fe2000000001a */
[----:B------:R-:W-:Y:S01]  /*dd70*/  FFMA R27, R45, R62, R27 ;  /* 0x0000003e2d1b7223 */ /* 0x000fe2000000001b */
[----:B------:R-:W-:Y:S01]  /*dd80*/  LOP3.LUT R61, R64, 0xffffe000, RZ, 0xc0, !PT ;  /* 0xffffe000403d7812 */ /* 0x000fe200078ec0ff */
[----:B------:R1:W-:Y:S01]  /*dd90*/  STS.128 [R104+0xc400], R20 ;  /* 0x00c4001468007388 */ /* 0x0003e20000000c00 */
[----:B------:R-:W-:Y:S01]  /*dda0*/  LOP3.LUT R64, R65, 0xffffe000, RZ, 0xc0, !PT ;  /* 0xffffe00041407812 */ /* 0x000fe200078ec0ff */
[----:B------:R-:W-:Y:S01]  /*ddb0*/  FMUL R28, R38, R28 ;  /* 0x0000001c261c7220 */ /* 0x000fe20000400000 */
        /* <DEDUP_REMOVED lines=41> */
[----:B--2---:R-:W2:Y:S02]  /*e050*/  FENCE.VIEW.ASYNC.S ;  /* 0x00000000000073c6 */ /* 0x004ea40000000000 */
[----:B--2---:R-:W-:Y:S06]  /*e060*/  BAR.SYNC.DEFER_BLOCKING 0x1, 0x80 ;  /* 0x0042000000007b1d */ /* 0x004fec0000010000 */
        /* <DEDUP_REMOVED lines=9> */
[----:B--2---:R-:W-:Y:S04]  /*e100*/  DEPBAR.LE SB0, 0x1 ;  /* 0x000080400000791a */ /* 0x004fe80000000000 */
.L_x_177:
[----:B------:R-:W-:Y:S05]  /*e110*/  BSYNC.RECONVERGENT B0 ;  /* 0x0000000000007941 */ /* 0x000fea0003800200 */
.L_x_176:
[----:B------:R-:W-:Y:S01]  /*e120*/  BAR.SYNC.DEFER_BLOCKING 0x1, 0x80 ;  /* 0x0042000000007b1d */ /* 0x000fe20000010000 */
[----:B------:R-:W-:Y:S01]  /*e130*/  UISETP.NE.AND UP0, UPT, UR53, -0x8, UPT ;  /* 0xfffffff83500788c */ /* 0x000fe2000bf05270 */
[----:B------:R-:W-:Y:S08]  /*e140*/  IADD3 R36, PT, PT, R36, 0x1, RZ ;  /* 0x0000000124247810 */ /* 0x000ff00007ffe0ff */
[----:B------:R-:W-:Y:S05]  /*e150*/  BRA.U !UP0, `(.L_x_178) ;  /* 0x0000000108287547 */ /* 0x000fea000b800000 */
[----:B------:R-:W-:Y:S01]  /*e160*/  ISETP.NE.AND P0, PT, R113, RZ, PT ;  /* 0x000000ff7100720c */ /* 0x000fe20003f05270 */
[----:B------:R-:W-:Y:S01]  /*e170*/  IMAD.U32 R3, RZ, RZ, UR47 ;  /* 0x0000002fff037e24 */ /* 0x000fe2000f8e00ff */
[----:B------:R-:W-:Y:S01]  /*e180*/  UIADD3 UR4, UPT, UPT, UR47, 0x1, URZ ;  /* 0x000000012f047890 */ /* 0x000fe2000fffe0ff */
[----:B------:R-:W-:Y:S03]  /*e190*/  IMAD.U32 R0, RZ, RZ, UR52 ;  /* 0x00000034ff007e24 */ /* 0x000fe6000f8e00ff */
[----:B------:R-:W-:Y:S04]  /*e1a0*/  UISETP.NE.AND UP0, UPT, UR4, 0x4, UPT ;  /* 0x000000040400788c */ /* 0x000fe8000bf05270 */
[----:B------:R-:W-:Y:S03]  /*e1b0*/  USEL UR47, UR4, URZ, UP0 ;  /* 0x000000ff042f7287 */ /* 0x000fe60008000000 */
[----:B------:R-:W-:Y:S05]  /*e1c0*/  @P0 LEA R3, R3, UR43, 0x3 ;  /* 0x0000002b03030c11 */ /* 0x000fea000f8e18ff */
[----:B------:R-:W-:Y:S05]  /*e1d0*/  @P0 VIADD R3, R3, 0x70 ;  /* 0x0000007003030836 */ /* 0x000fea0000000000 */
[----:B------:R-:W-:Y:S04]  /*e1e0*/  @P0 PRMT R0, R0, 0x654, R3 ;  /* 0x0000065400000816 */ /* 0x000fe80000000003 */
[----:B------:R2:W-:Y:S03]  /*e1f0*/  @P0 SYNCS.ARRIVE.TRANS64.RED.A1T0 RZ, [R0+URZ], RZ ;  /* 0x000000ff00ff09a7 */ /* 0x0005e600081004ff */
.L_x_178:
[----:B------:R-:W-:Y:S01]  /*e200*/  R2UR UR6, R112 ;  /* 0x00000000700672ca */ /* 0x000fe200000e0000 */
[----:B------:R-:W-:Y:S01]  /*e210*/  UIADD3 UR53, UPT, UPT, UR53, 0x8, URZ ;  /* 0x0000000835357890 */ /* 0x000fe2000fffe0ff */
[----:B------:R-:W-:Y:S02]  /*e220*/  R2UR UR5, R96 ;  /* 0x00000000600572ca */ /* 0x000fe400000e0000 */
[----:B------:R-:W-:Y:S02]  /*e230*/  R2UR UR4, R97 ;  /* 0x00000000610472ca */ /* 0x000fe400000e0000 */
[----:B------:R-:W-:Y:S02]  /*e240*/  R2UR UR36, R111 ;  /* 0x000000006f2472ca */ /* 0x000fe400000e0000 */
[----:B------:R-:W-:Y:S02]  /*e250*/  ISETP.NE.AND P0, PT, R100, 0x2, PT ;  /* 0x000000026400780c */ /* 0x000fe40003f05270 */
[----:B------:R-:W-:Y:S02]  /*e260*/  ISETP.NE.AND P1, PT, R36, 0x2, PT ;  /* 0x000000022400780c */ /* 0x000fe40003f25270 */
[----:B------:R-:W-:Y:S01]  /*e270*/  SEL R3, RZ, 0x1, P0 ;  /* 0x00000001ff037807 */ /* 0x000fe20000000000 */
[----:B------:R-:W-:Y:S01]  /*e280*/  UISETP.NE.AND UP0, UPT, UR6, URZ, UPT ;  /* 0x000000ff0600728c */ /* 0x000fe2000bf05270 */
[----:B--2---:R-:W-:Y:S01]  /*e290*/  SEL R0, RZ, 0x1, P1 ;  /* 0x00000001ff007807 */ /* 0x004fe20000800000 */
[----:B------:R-:W-:Y:S01]  /*e2a0*/  UIADD3 UR20, UPT, UPT, UR37, UR5, URZ ;  /* 0x0000000525147290 */ /* 0x000fe2000fffe0ff */
[----:B------:R-:W-:Y:S01]  /*e2b0*/  LOP3.LUT R106, R106, R3, RZ, 0x3c, !PT ;  /* 0x000000036a6a7212 */ /* 0x000fe200078e3cff */
[----:B------:R-:W-:Y:S01]  /*e2c0*/  UIADD3 UR16, UPT, UPT, UR38, UR4, URZ ;  /* 0x0000000426107290 */ /* 0x000fe2000fffe0ff */
[----:B------:R-:W-:Y:S02]  /*e2d0*/  LOP3.LUT R107, R107, R0, RZ, 0x3c, !PT ;  /* 0x000000006b6b7212 */ /* 0x000fe400078e3cff */
[----:B------:R-:W-:Y:S02]  /*e2e0*/  SEL R100, R100, RZ, P0 ;  /* 0x000000ff64647207 */ /* 0x000fe40000000000 */
[----:B------:R-:W-:Y:S01]  /*e2f0*/  SEL R36, R36, RZ, P1 ;  /* 0x000000ff24247207 */ /* 0x000fe20000800000 */
[----:B------:R-:W-:Y:S06]  /*e300*/  BRA.U UP0, `(.L_x_179) ;  /* 0xffffff7d00687547 */ /* 0x000fec000b83ffff */
[----:B------:R-:W2:Y:S01]  /*e310*/  LDCU.64 UR4, c[0x0][0x888] ;  /* 0x00011100ff0477ac */ /* 0x000ea20008000a00 */
[----:B------:R-:W3:Y:S01]  /*e320*/  LDCU.64 UR6, c[0x0][0x890] ;  /* 0x00011200ff0677ac */ /* 0x000ee20008000a00 */
[----:B--2---:R-:W-:Y:S02]  /*e330*/  ISETP.NE.U32.AND P2, PT, RZ, UR4, PT ;  /* 0x00000004ff007c0c */ /* 0x004fe4000bf45070 */
[----:B---3--:R-:W-:Y:S02]  /*e340*/  ISETP.NE.U32.AND P1, PT, RZ, UR6, PT ;  /* 0x00000006ff007c0c */ /* 0x008fe4000bf25070 */
[----:B------:R-:W-:Y:S02]  /*e350*/  ISETP.NE.AND.EX P2, PT, RZ, UR5, PT, P2 ;  /* 0x00000005ff007c0c */ /* 0x000fe4000bf45320 */
[----:B------:R-:W-:-:S13]  /*e360*/  ISETP.NE.AND.EX P0, PT, RZ, UR7, PT, P1 ;  /* 0x00000007ff007c0c */ /* 0x000fda000bf05310 */
[----:B------:R-:W-:Y:S05]  /*e370*/  @P2 BRA P0, `(.L_x_180) ;  /* 0x00000000003c2947 */ /* 0x000fea0000000000 */
[----:B------:R-:W-:-:S13]  /*e380*/  ISETP.NE.AND.EX P1, PT, RZ, UR7, PT, P1 ;  /* 0x00000007ff007c0c */ /* 0x000fda000bf25310 */
[----:B------:R-:W-:Y:S05]  /*e390*/  @P1 BRA `(.L_x_181) ;  /* 0x00000000000c1947 */ /* 0x000fea0003800000 */
[----:B------:R-:W-:-:S13]  /*e3a0*/  FSETP.NEU.AND P0, PT, R45, RZ, PT ;  /* 0x000000ff2d00720b */ /* 0x000fda0003f0d000 */
[----:B------:R-:W-:Y:S05]  /*e3b0*/  @!P0 EXIT ;  /* 0x000000000000894d */ /* 0x000fea0003800000 */
[----:B------:R-:W-:Y:S05]  /*e3c0*/  BRA `(.L_x_180) ;  /* 0x0000000000287947 */ /* 0x000fea0003800000 */
.L_x_181:
[----:B------:R-:W-:Y:S01]  /*e3d0*/  ISETP.NE.AND P0, PT, R99, RZ, PT ;  /* 0x000000ff6300720c */ /* 0x000fe20003f05270 */
[----:B------:R-:W-:-:S12]  /*e3e0*/  BSSY.RECONVERGENT B0, `(.L_x_180) ;  /* 0x0000008000007945 */ /* 0x000fd80003800200 */
[----:B------:R-:W-:Y:S05]  /*e3f0*/  @P0 BRA `(.L_x_182) ;  /* 0x0000000000100947 */ /* 0x000fea0003800000 */
[----:B------:R-:W-:-:S04]  /*e400*/  ISETP.NE.U32.AND P0, PT, RZ, UR4, PT ;  /* 0x00000004ff007c0c */ /* 0x000fc8000bf05070 */
[----:B------:R-:W-:-:S13]  /*e410*/  ISETP.NE.AND.EX P0, PT, RZ, UR5, PT, P0 ;  /* 0x00000005ff007c0c */ /* 0x000fda000bf05300 */
[----:B------:R-:W-:Y:S05]  /*e420*/  @!P0 EXIT ;  /* 0x000000000000894d */ /* 0x000fea0003800000 */
[----:B------:R-:W-:Y:S05]  /*e430*/  BRA `(.L_x_183) ;  /* 0x0000000000087947 */ /* 0x000fea0003800000 */
.L_x_182:
[----:B------:R-:W-:-:S13]  /*e440*/  FSETP.NEU.AND P0, PT, R45, RZ, PT ;  /* 0x000000ff2d00720b */ /* 0x000fda0003f0d000 */
[----:B------:R-:W-:Y:S05]  /*e450*/  @!P0 EXIT ;  /* 0x000000000000894d */ /* 0x000fea0003800000 */
.L_x_183:
[----:B------:R-:W-:Y:S05]  /*e460*/  BSYNC.RECONVERGENT B0 ;  /* 0x0000000000007941 */ /* 0x000fea0003800200 */
.L_x_180:
[----:B------:R-:W-:Y:S01]  /*e470*/  ULEA UR6, UR47, UR43, 0x3 ;  /* 0x0000002b2f067291 */ /* 0x000fe2000f8e18ff */
[----:B------:R-:W-:-:S04]  /*e480*/  DEPBAR.LE SB0, 0x0 ;  /* 0x000080000000791a */ /* 0x000fc80000000000 */
[----:B------:R-:W-:-:S04]  /*e490*/  UIADD3 UR6, UPT, UPT, UR6, 0x70, URZ ;  /* 0x0000007006067890 */ /* 0x000fc8000fffe0ff */
[----:B------:R-:W-:-:S09]  /*e4a0*/  UPRMT UR6, UR52, 0x654, UR6 ;  /* 0x0000065434067896 */ /* 0x000fd20008000006 */
[----:B------:R-:W-:Y:S01]  /*e4b0*/  SYNCS.ARRIVE.TRANS64.RED.A1T0 RZ, [UR6], RZ ;  /* 0x000000ffffff79a7 */ /* 0x000fe20008100406 */
[----:B------:R-:W-:Y:S05]  /*e4c0*/  EXIT ;  /* 0x000000000000794d */ /* 0x000fea0003800000 */
.L_x_24:
[----:B--2---:R2:W3:Y:S02]  /*e4d0*/  SYNCS.PHASECHK.TRANS64.TRYWAIT P0, [R3+URZ+0xf0], R2 ;  /* 0x0000f002030075a7 */ /* 0x0044e400080011ff */
[----:B---3--:R-:W-:Y:S05]  /*e4e0*/  @!P0 NANOSLEEP.SYNCS 0x989680 ;  /* 0x009896800000895d */ /* 0x008fea0003900000 */
[----:B------:R-:W3:Y:S02]  /*e4f0*/  @!P0 SYNCS.PHASECHK.TRANS64 P0, [R3+URZ+0xf0], R2 ;  /* 0x0000f002030085a7 */ /* 0x000ee400080010ff */
[----:B---3--:R-:W-:Y:S05]  /*e500*/  @!P0 BRA `(.L_x_24) ;  /* 0xfffffffc00f08947 */ /* 0x008fea000383ffff */
[----:B------:R-:W-:Y:S05]  /*e510*/  BRA `(.L_x_184) ;  /* 0xffffff3400ec7947 */ /* 0x000fea000383ffff */
.L_x_27:
[----:B-1----:R-:W-:-:S07]  /*e520*/  MOV R0, UR33 ;  /* 0x0000002100007c02 */ /* 0x002fce0008000f00 */
.L_x_185:
[----:B-1----:R1:W2:Y:S02]  /*e530*/  SYNCS.PHASECHK.TRANS64.TRYWAIT P0, [R0+URZ+0x28], R3 ;  /* 0x00002803000075a7 */ /* 0x0022a400080011ff */
[----:B--2---:R-:W-:Y:S05]  /*e540*/  @!P0 NANOSLEEP.SYNCS 0x989680 ;  /* 0x009896800000895d */ /* 0x004fea0003900000 */
[----:B------:R-:W2:Y:S02]  /*e550*/  @!P0 SYNCS.PHASECHK.TRANS64 P0, [R0+URZ+0x28], R3 ;  /* 0x00002803000085a7 */ /* 0x000ea400080010ff */
[----:B--2---:R-:W-:Y:S05]  /*e560*/  @!P0 BRA `(.L_x_185) ;  /* 0xfffffffc00f08947 */ /* 0x004fea000383ffff */
[----:B------:R-:W-:Y:S05]  /*e570*/  BRA `(.L_x_26) ;  /* 0xffffff3800447947 */ /* 0x000fea000383ffff */
.L_x_34:
[----:B-1----:R-:W-:-:S07]  /*e580*/  MOV R0, UR17 ;  /* 0x0000001100007c02 */ /* 0x002fce0008000f00 */
.L_x_186:
[----:B-1----:R1:W2:Y:S02]  /*e590*/  SYNCS.PHASECHK.TRANS64.TRYWAIT P0, [R0+URZ+0x28], R3 ;  /* 0x00002803000075a7 */ /* 0x0022a400080011ff */
[----:B--2---:R-:W-:Y:S05]  /*e5a0*/  @!P0 NANOSLEEP.SYNCS 0x989680 ;  /* 0x009896800000895d */ /* 0x004fea0003900000 */
[----:B------:R-:W2:Y:S02]  /*e5b0*/  @!P0 SYNCS.PHASECHK.TRANS64 P0, [R0+URZ+0x28], R3 ;  /* 0x00002803000085a7 */ /* 0x000ea400080010ff */
[----:B--2---:R-:W-:Y:S05]  /*e5c0*/  @!P0 BRA `(.L_x_186) ;  /* 0xfffffffc00f08947 */ /* 0x004fea000383ffff */
[----:B------:R-:W-:Y:S05]  /*e5d0*/  BRA `(.L_x_33) ;  /* 0xffffff3c00147947 */ /* 0x000fea000383ffff */
.L_x_39:
[----:B-1----:R1:W2:Y:S02]  /*e5e0*/  SYNCS.PHASECHK.TRANS64.TRYWAIT P0, [R3+URZ+0xa0], R0 ;  /* 0x0000a000030075a7 */ /* 0x0022a400080011ff */
[----:B--2---:R-:W-:Y:S05]  /*e5f0*/  @!P0 NANOSLEEP.SYNCS 0x989680 ;  /* 0x009896800000895d */ /* 0x004fea0003900000 */
[----:B------:R-:W2:Y:S02]  /*e600*/  @!P0 SYNCS.PHASECHK.TRANS64 P0, [R3+URZ+0xa0], R0 ;  /* 0x0000a000030085a7 */ /* 0x000ea400080010ff */
[----:B--2---:R-:W-:Y:S05]  /*e610*/  @!P0 BRA `(.L_x_39) ;  /* 0xfffffffc00f08947 */ /* 0x004fea000383ffff */
[----:B------:R-:W-:Y:S05]  /*e620*/  BRA `(.L_x_187) ;  /* 0xffffff3c00cc7947 */ /* 0x000fea000383ffff */
.L_x_43:
[----:B-1----:R-:W-:-:S07]  /*e630*/  MOV R0, UR4 ;  /* 0x0000000400007c02 */ /* 0x002fce0008000f00 */
.L_x_188:
[----:B-1----:R1:W2:Y:S02]  /*e640*/  SYNCS.PHASECHK.TRANS64.TRYWAIT P0, [R0+URZ], R3 ;  /* 0x00000003000075a7 */ /* 0x0022a400080011ff */
[----:B--2---:R-:W-:Y:S05]  /*e650*/  @!P0 NANOSLEEP.SYNCS 0x989680 ;  /* 0x009896800000895d */ /* 0x004fea0003900000 */
[----:B------:R-:W2:Y:S02]  /*e660*/  @!P0 SYNCS.PHASECHK.TRANS64 P0, [R0+URZ], R3 ;  /* 0x00000003000085a7 */ /* 0x000ea400080010ff */
[----:B--2---:R-:W-:Y:S05]  /*e670*/  @!P0 BRA `(.L_x_188) ;  /* 0xfffffffc00f08947 */ /* 0x004fea000383ffff */
[----:B------:R-:W-:Y:S05]  /*e680*/  BRA `(.L_x_189) ;  /* 0xffffff4400787947 */ /* 0x000fea000383ffff */
.L_x_44:
[----:B------:R-:W-:-:S07]  /*e690*/  MOV R0, UR5 ;  /* 0x0000000500007c02 */ /* 0x000fce0008000f00 */
.L_x_190:
[----:B-1----:R1:W2:Y:S02]  /*e6a0*/  SYNCS.PHASECHK.TRANS64.TRYWAIT P0, [R0+URZ], R3 ;  /* 0x00000003000075a7 */ /* 0x0022a400080011ff */
[----:B--2---:R-:W-:Y:S05]  /*e6b0*/  @!P0 NANOSLEEP.SYNCS 0x989680 ;  /* 0x009896800000895d */ /* 0x004fea0003900000 */
[----:B------:R-:W2:Y:S02]  /*e6c0*/  @!P0 SYNCS.PHASECHK.TRANS64 P0, [R0+URZ], R3 ;  /* 0x00000003000085a7 */ /* 0x000ea400080010ff */
[----:B--2---:R-:W-:Y:S05]  /*e6d0*/  @!P0 BRA `(.L_x_190) ;  /* 0xfffffffc00f08947 */ /* 0x004fea000383ffff */
[----:B------:R-:W-:Y:S05]  /*e6e0*/  BRA `(.L_x_191) ;  /* 0xffffff4400847947 */ /* 0x000fea000383ffff */
.L_x_45:
[----:B------:R-:W-:-:S07]  /*e6f0*/  MOV R0, UR5 ;  /* 0x0000000500007c02 */ /* 0x000fce0008000f00 */
.L_x_192:
[----:B-1----:R1:W2:Y:S02]  /*e700*/  SYNCS.PHASECHK.TRANS64.TRYWAIT P0, [R0+URZ], R3 ;  /* 0x00000003000075a7 */ /* 0x0022a400080011ff */
[----:B--2---:R-:W-:Y:S05]  /*e710*/  @!P0 NANOSLEEP.SYNCS 0x989680 ;  /* 0x009896800000895d */ /* 0x004fea0003900000 */
[----:B------:R-:W2:Y:S02]  /*e720*/  @!P0 SYNCS.PHASECHK.TRANS64 P0, [R0+URZ], R3 ;  /* 0x00000003000085a7 */ /* 0x000ea400080010ff */
[----:B--2---:R-:W-:Y:S05]  /*e730*/  @!P0 BRA `(.L_x_192) ;  /* 0xfffffffc00f08947 */ /* 0x004fea000383ffff */
[----:B------:R-:W-:Y:S05]  /*e740*/  BRA `(.L_x_193) ;  /* 0xffffff4400907947 */ /* 0x000fea000383ffff */
.L_x_46:
[----:B------:R-:W-:-:S07]  /*e750*/  MOV R0, UR5 ;  /* 0x0000000500007c02 */ /* 0x000fce0008000f00 */
.L_x_194:
[----:B-1----:R1:W2:Y:S02]  /*e760*/  SYNCS.PHASECHK.TRANS64.TRYWAIT P0, [R0+URZ], R3 ;  /* 0x00000003000075a7 */ /* 0x0022a400080011ff */
[----:B--2---:R-:W-:Y:S05]  /*e770*/  @!P0 NANOSLEEP.SYNCS 0x989680 ;  /* 0x009896800000895d */ /* 0x004fea0003900000 */
[----:B------:R-:W2:Y:S02]  /*e780*/  @!P0 SYNCS.PHASECHK.TRANS64 P0, [R0+URZ], R3 ;  /* 0x00000003000085a7 */ /* 0x000ea400080010ff */
[----:B--2---:R-:W-:Y:S05]  /*e790*/  @!P0 BRA `(.L_x_194) ;  /* 0xfffffffc00f08947 */ /* 0x004fea000383ffff */
[----:B------:R-:W-:Y:S05]  /*e7a0*/  BRA `(.L_x_195) ;  /* 0xffffff44009c7947 */ /* 0x000fea000383ffff */
.L_x_49:
[----:B-1----:R1:W2:Y:S02]  /*e7b0*/  SYNCS.PHASECHK.TRANS64.TRYWAIT P0, [R2+URZ+0xe0], R5 ;  /* 0x0000e005020075a7 */ /* 0x0022a400080011ff */
[----:B--2---:R-:W-:Y:S05]  /*e7c0*/  @!P0 NANOSLEEP.SYNCS 0x989680 ;  /* 0x009896800000895d */ /* 0x004fea0003900000 */
[----:B------:R-:W2:Y:S02]  /*e7d0*/  @!P0 SYNCS.PHASECHK.TRANS64 P0, [R2+URZ+0xe0], R5 ;  /* 0x0000e005020085a7 */ /* 0x000ea400080010ff */
[----:B--2---:R-:W-:Y:S05]  /*e7e0*/  @!P0 BRA `(.L_x_49) ;  /* 0xfffffffc00f08947 */ /* 0x004fea000383ffff */
[----:B------:R-:W-:Y:S05]  /*e7f0*/  BRA `(.L_x_196) ;  /* 0xffffff4400f87947 */ /* 0x000fea000383ffff */
.L_x_50:
[----:B------:R-:W-:-:S07]  /*e800*/  MOV R2, UR4 ;  /* 0x0000000400027c02 */ /* 0x000fce0008000f00 */
.L_x_197:
[----:B-1----:R1:W2:Y:S02]  /*e810*/  SYNCS.PHASECHK.TRANS64.TRYWAIT P0, [R2+URZ+0xb0], R5 ;  /* 0x0000b005020075a7 */ /* 0x0022a400080011ff */
[----:B--2---:R-:W-:Y:S05]  /*e820*/  @!P0 NANOSLEEP.SYNCS 0x989680 ;  /* 0x009896800000895d */ /* 0x004fea0003900000 */
[----:B------:R-:W2:Y:S02]  /*e830*/  @!P0 SYNCS.PHASECHK.TRANS64 P0, [R2+URZ+0xb0], R5 ;  /* 0x0000b005020085a7 */ /* 0x000ea400080010ff */
[----:B--2---:R-:W-:Y:S05]  /*e840*/  @!P0 BRA `(.L_x_197) ;  /* 0xfffffffc00f08947 */ /* 0x004fea000383ffff */
[----:B------:R-:W-:Y:S05]  /*e850*/  BRA `(.L_x_198) ;  /* 0xffffff4800087947 */ /* 0x000fea000383ffff */
.L_x_51:
[----:B-1----:R1:W2:Y:S02]  /*e860*/  SYNCS.PHASECHK.TRANS64.TRYWAIT P1, [R2+URZ+0xa0], R5 ;  /* 0x0000a005020075a7 */ /* 0x0022a400080211ff */
[----:B--2---:R-:W-:Y:S05]  /*e870*/  @!P1 NANOSLEEP.SYNCS 0x989680 ;  /* 0x009896800000995d */ /* 0x004fea0003900000 */
[----:B------:R-:W2:Y:S02]  /*e880*/  @!P1 SYNCS.PHASECHK.TRANS64 P1, [R2+URZ+0xa0], R5 ;  /* 0x0000a005020095a7 */ /* 0x000ea400080210ff */
[----:B--2---:R-:W-:Y:S05]  /*e890*/  @!P1 BRA `(.L_x_51) ;  /* 0xfffffffc00f09947 */ /* 0x004fea000383ffff */
[----:B------:R-:W-:Y:S05]  /*e8a0*/  BRA `(.L_x_199) ;  /* 0xffffff4800387947 */ /* 0x000fea000383ffff */
.L_x_54:
[----:B------:R-:W-:-:S07]  /*e8b0*/  MOV R0, UR4 ;  /* 0x0000000400007c02 */ /* 0x000fce0008000f00 */
.L_x_200:
[----:B-1----:R1:W2:Y:S02]  /*e8c0*/  SYNCS.PHASECHK.TRANS64.TRYWAIT P0, [R0+URZ+0xb0], R3 ;  /* 0x0000b003000075a7 */ /* 0x0022a400080011ff */
[----:B--2---:R-:W-:Y:S05]  /*e8d0*/  @!P0 NANOSLEEP.SYNCS 0x989680 ;  /* 0x009896800000895d */ /* 0x004fea0003900000 */
[----:B------:R-:W2:Y:S02]  /*e8e0*/  @!P0 SYNCS.PHASECHK.TRANS64 P0, [R0+URZ+0xb0], R3 ;  /* 0x0000b003000085a7 */ /* 0x000ea400080010ff */
[----:B--2---:R-:W-:Y:S05]  /*e8f0*/  @!P0 BRA `(.L_x_200) ;  /* 0xfffffffc00f08947 */ /* 0x004fea000383ffff */
[----:B------:R-:W-:Y:S05]  /*e900*/  BRA `(.L_x_53) ;  /* 0xffffff48008c7947 */ /* 0x000fea000383ffff */
.L_x_63:
[----:B-1----:R-:W-:-:S04]  /*e910*/  MOV R0, UR5 ;  /* 0x0000000500007c02 */ /* 0x002fc80008000f00 */
[----:B------:R1:W2:Y:S03]  /*e920*/  SYNCS.PHASECHK.TRANS64.TRYWAIT P0, [R0+URZ+0x8], R7 ;  /* 0x00000807000075a7 */ /* 0x0002a600080011ff */
[----:B--2---:R-:W-:Y:S05]  /*e930*/  @!P0 NANOSLEEP.SYNCS 0x989680 ;  /* 0x009896800000895d */ /* 0x004fea0003900000 */
[----:B------:R-:W2:Y:S02]  /*e940*/  @!P0 SYNCS.PHASECHK.TRANS64 P0, [R0+URZ+0x8], R7 ;  /* 0x00000807000085a7 */ /* 0x000ea400080010ff */
[----:B--2---:R-:W-:Y:S05]  /*e950*/  @!P0 BRA `(.L_x_63) ;  /* 0xfffffffc00ec8947 */ /* 0x004fea000383ffff */
[----:B------:R-:W-:Y:S05]  /*e960*/  BRA `(.L_x_62) ;  /* 0xffffff4c00407947 */ /* 0x000fea000383ffff */
.L_x_65:
[----:B------:R-:W-:Y:S01]  /*e970*/  BSSY B0, `(.L_x_201) ;  /* 0x0000006000007945 */ /* 0x000fe20003800000 */
[----:B------:R-:W-:-:S07]  /*e980*/  MOV R15, 0xffffffff ;  /* 0xffffffff000f7802 */ /* 0x000fce0000000f00 */
[----:B-1---5:R-:W-:Y:S05]  /*e990*/  WARPSYNC.COLLECTIVE R15, `(.L_x_202) ;  /* 0x000000000f0c7348 */ /* 0x022fea0003c00000 */
[----:B------:R-:W-:Y:S02]  /*e9a0*/  ELECT P6, UR79, PT ;  /* 0x00000000004f782f */ /* 0x000fe400038c0000 */
[----:B------:R-:W-:Y:S01]  /*e9b0*/  MOV R14, UR79 ;  /* 0x0000004f000e7c02 */ /* 0x000fe20008000f00 */
[----:B-1---5:R-:W-:Y:S10]  /*e9c0*/  ENDCOLLECTIVE ;  /* 0x000000000000791b */ /* 0x022ff40003800000 */
.L_x_202:
[----:B------:R-:W-:Y:S05]  /*e9d0*/  BSYNC B0 ;  /* 0x0000000000007941 */ /* 0x000fea0003800000 */
.L_x_201:
[----:B------:R-:W-:Y:S05]  /*e9e0*/  BRA `(.L_x_203) ;  /* 0xffffff4c00707947 */ /* 0x000fea000383ffff */
.L_x_67:
[----:B-1----:R-:W-:-:S04]  /*e9f0*/  MOV R0, UR5 ;  /* 0x0000000500007c02 */ /* 0x002fc80008000f00 */
[----:B------:R1:W2:Y:S03]  /*ea00*/  SYNCS.PHASECHK.TRANS64.TRYWAIT P0, [R0+URZ+0x8], R5 ;  /* 0x00000805000075a7 */ /* 0x0002a600080011ff */
[----:B--2---:R-:W-:Y:S05]  /*ea10*/  @!P0 NANOSLEEP.SYNCS 0x989680 ;  /* 0x009896800000895d */ /* 0x004fea0003900000 */
[----:B------:R-:W2:Y:S02]  /*ea20*/  @!P0 SYNCS.PHASECHK.TRANS64 P0, [R0+URZ+0x8], R5 ;  /* 0x00000805000085a7 */ /* 0x000ea400080010ff */
[----:B--2---:R-:W-:Y:S05]  /*ea30*/  @!P0 BRA `(.L_x_67) ;  /* 0xfffffffc00ec8947 */ /* 0x004fea000383ffff */
[----:B------:R-:W-:Y:S05]  /*ea40*/  BRA `(.L_x_66) ;  /* 0xffffff4c00747947 */ /* 0x000fea000383ffff */
.L_x_68:
[----:B-1----:R1:W2:Y:S02]  /*ea50*/  SYNCS.PHASECHK.TRANS64.TRYWAIT P0, [R0+URZ+0xa0], R5 ;  /* 0x0000a005000075a7 */ /* 0x0022a400080011ff */
[----:B--2---:R-:W-:Y:S05]  /*ea60*/  @!P0 NANOSLEEP.SYNCS 0x989680 ;  /* 0x009896800000895d */ /* 0x004fea0003900000 */
[----:B------:R-:W2:Y:S02]  /*ea70*/  @!P0 SYNCS.PHASECHK.TRANS64 P0, [R0+URZ+0xa0], R5 ;  /* 0x0000a005000085a7 */ /* 0x000ea400080010ff */
[----:B--2---:R-:W-:Y:S05]  /*ea80*/  @!P0 BRA `(.L_x_68) ;  /* 0xfffffffc00f08947 */ /* 0x004fea000383ffff */
[----:B------:R-:W-:Y:S05]  /*ea90*/  BRA `(.L_x_204) ;  /* 0xffffff5000607947 */ /* 0x000fea000383ffff */
.L_x_70:
[----:B------:R-:W-:-:S07]  /*eaa0*/  MOV R0, UR31 ;  /* 0x0000001f00007c02 */ /* 0x000fce0008000f00 */
.L_x_205:
[----:B-1----:R1:W2:Y:S02]  /*eab0*/  SYNCS.PHASECHK.TRANS64.TRYWAIT P0, [R0+URZ+0xd0], R5 ;  /* 0x0000d005000075a7 */ /* 0x0022a400080011ff */
[----:B--2---:R-:W-:Y:S05]  /*eac0*/  @!P0 NANOSLEEP.SYNCS 0x989680 ;  /* 0x009896800000895d */ /* 0x004fea0003900000 */
[----:B------:R-:W2:Y:S02]  /*ead0*/  @!P0 SYNCS.PHASECHK.TRANS64 P0, [R0+URZ+0xd0], R5 ;  /* 0x0000d005000085a7 */ /* 0x000ea400080010ff */
[----:B--2---:R-:W-:Y:S05]  /*eae0*/  @!P0 BRA `(.L_x_205) ;  /* 0xfffffffc00f08947 */ /* 0x004fea000383ffff */
[----:B------:R-:W-:Y:S05]  /*eaf0*/  BRA `(.L_x_206) ;  /* 0xffffff5000ac7947 */ /* 0x000fea000383ffff */
.L_x_73:
[----:B------:R-:W-:Y:S07]  /*eb00*/  MOV R0, UR5 ;  /* 0x0000000500007c02 */ /* 0x000fee0008000f00 */
.L_x_207:
[----:B-1----:R1:W2:Y:S02]  /*eb10*/  SYNCS.PHASECHK.TRANS64.TRYWAIT P0, [R0+URZ], R5 ;  /* 0x00000005000075a7 */ /* 0x0022a400080011ff */
[----:B--2---:R-:W-:Y:S05]  /*eb20*/  @!P0 NANOSLEEP.SYNCS 0x989680 ;  /* 0x009896800000895d */ /* 0x004fea0003900000 */
[----:B------:R-:W2:Y:S02]  /*eb30*/  @!P0 SYNCS.PHASECHK.TRANS64 P0, [R0+URZ], R5 ;  /* 0x00000005000085a7 */ /* 0x000ea400080010ff */
[----:B--2---:R-:W-:Y:S05]  /*eb40*/  @!P0 BRA `(.L_x_207) ;  /* 0xfffffffc00f08947 */ /* 0x004fea000383ffff */
[----:B------:R-:W-:Y:S05]  /*eb50*/  BRA `(.L_x_72) ;  /* 0xffffff5000c07947 */ /* 0x000fea000383ffff */
.L_x_77:
[----:B-1----:R-:W-:-:S07]  /*eb60*/  MOV R0, UR4 ;  /* 0x0000000400007c02 */ /* 0x002fce0008000f00 */
.L_x_208:
[----:B-1----:R1:W2:Y:S02]  /*eb70*/  SYNCS.PHASECHK.TRANS64.TRYWAIT P0, [R0+URZ], R3 ;  /* 0x00000003000075a7 */ /* 0x0022a400080011ff */
[----:B--2---:R-:W-:Y:S05]  /*eb80*/  @!P0 NANOSLEEP.SYNCS 0x989680 ;  /* 0x009896800000895d */ /* 0x004fea0003900000 */
[----:B------:R-:W2:Y:S02]  /*eb90*/  @!P0 SYNCS.PHASECHK.TRANS64 P0, [R0+URZ], R3 ;  /* 0x00000003000085a7 */ /* 0x000ea400080010ff */
[----:B--2---:R-:W-:Y:S05]  /*eba0*/  @!P0 BRA `(.L_x_208) ;  /* 0xfffffffc00f08947 */ /* 0x004fea000383ffff */
[----:B------:R-:W-:Y:S05]  /*ebb0*/  BRA `(.L_x_209) ;  /* 0xffffff5400b47947 */ /* 0x000fea000383ffff */
.L_x_80:
[----:B------:R-:W-:-:S07]  /*ebc0*/  MOV R0, UR26 ;  /* 0x0000001a00007c02 */ /* 0x000fce0008000f00 */
.L_x_210:
[----:B-1----:R1:W2:Y:S02]  /*ebd0*/  SYNCS.PHASECHK.TRANS64.TRYWAIT P1, [R0+URZ+0x100], R3 ;  /* 0x00010003000075a7 */ /* 0x0022a400080211ff */
[----:B--2---:R-:W-:Y:S05]  /*ebe0*/  @!P1 NANOSLEEP.SYNCS 0x989680 ;  /* 0x009896800000995d */ /* 0x004fea0003900000 */
[----:B------:R-:W2:Y:S02]  /*ebf0*/  @!P1 SYNCS.PHASECHK.TRANS64 P1, [R0+URZ+0x100], R3 ;  /* 0x00010003000095a7 */ /* 0x000ea400080210ff */
[----:B--2---:R-:W-:Y:S05]  /*ec00*/  @!P1 BRA `(.L_x_210) ;  /* 0xfffffffc00f09947 */ /* 0x004fea000383ffff */
[----:B------:R-:W-:Y:S05]  /*ec10*/  BRA `(.L_x_211) ;  /* 0xffffff5800007947 */ /* 0x000fea000383ffff */
.L_x_85:
[----:B--2---:R2:W3:Y:S02]  /*ec20*/  SYNCS.PHASECHK.TRANS64.TRYWAIT P0, [R12+URZ+0xa0], R9 ;  /* 0x0000a0090c0075a7 */ /* 0x0044e400080011ff */
[----:B---3--:R-:W-:Y:S05]  /*ec30*/  @!P0 NANOSLEEP.SYNCS 0x989680 ;  /* 0x009896800000895d */ /* 0x008fea0003900000 */
[----:B------:R-:W3:Y:S02]  /*ec40*/  @!P0 SYNCS.PHASECHK.TRANS64 P0, [R12+URZ+0xa0], R9 ;  /* 0x0000a0090c0085a7 */ /* 0x000ee400080010ff */
[----:B---3--:R-:W-:Y:S05]  /*ec50*/  @!P0 BRA `(.L_x_85) ;  /* 0xfffffffc00f08947 */ /* 0x008fea000383ffff */
[----:B------:R-:W-:Y:S05]  /*ec60*/  BRA `(.L_x_212) ;  /* 0xffffff5c00207947 */ /* 0x000fea000383ffff */
.L_x_88:
[----:B------:R-:W-:Y:S07]  /*ec70*/  MOV R0, UR21 ;  /* 0x0000001500007c02 */ /* 0x000fee0008000f00 */
.L_x_213:
[----:B--2---:R2:W3:Y:S02]  /*ec80*/  SYNCS.PHASECHK.TRANS64.TRYWAIT P2, [R0+URZ+0x98], R9 ;  /* 0x00009809000075a7 */ /* 0x0044e400080411ff */
[----:B---3--:R-:W-:Y:S05]  /*ec90*/  @!P2 NANOSLEEP.SYNCS 0x989680 ;  /* 0x009896800000a95d */ /* 0x008fea0003900000 */
[----:B------:R-:W3:Y:S02]  /*eca0*/  @!P2 SYNCS.PHASECHK.TRANS64 P2, [R0+URZ+0x98], R9 ;  /* 0x000098090000a5a7 */ /* 0x000ee400080410ff */
[----:B---3--:R-:W-:Y:S05]  /*ecb0*/  @!P2 BRA `(.L_x_213) ;  /* 0xfffffffc00f0a947 */ /* 0x008fea000383ffff */
[----:B------:R-:W-:Y:S05]  /*ecc0*/  BRA `(.L_x_87) ;  /* 0xffffff60008c7947 */ /* 0x000fea000383ffff */
.L_x_91:
[----:B------:R-:W-:Y:S07]  /*ecd0*/  MOV R9, UR21 ;  /* 0x0000001500097c02 */ /* 0x000fee0008000f00 */
.L_x_214:
[----:B--2---:R2:W3:Y:S02]  /*ece0*/  SYNCS.PHASECHK.TRANS64.TRYWAIT P0, [R9+URZ+0x70], R10 ;  /* 0x0000700a090075a7 */ /* 0x0044e400080011ff */
[----:B---3--:R-:W-:Y:S05]  /*ecf0*/  @!P0 NANOSLEEP.SYNCS 0x989680 ;  /* 0x009896800000895d */ /* 0x008fea0003900000 */
[----:B------:R-:W3:Y:S02]  /*ed00*/  @!P0 SYNCS.PHASECHK.TRANS64 P0, [R9+URZ+0x70], R10 ;  /* 0x0000700a090085a7 */ /* 0x000ee400080010ff */
[----:B---3--:R-:W-:Y:S05]  /*ed10*/  @!P0 BRA `(.L_x_214) ;  /* 0xfffffffc00f08947 */ /* 0x008fea000383ffff */
[----:B------:R-:W-:Y:S05]  /*ed20*/  BRA `(.L_x_215) ;  /* 0xffffff6000e87947 */ /* 0x000fea000383ffff */
.L_x_92:
[----:B------:R-:W-:Y:S07]  /*ed30*/  MOV R9, UR21 ;  /* 0x0000001500097c02 */ /* 0x000fee0008000f00 */
.L_x_216:
[----:B--2---:R2:W3:Y:S02]  /*ed40*/  SYNCS.PHASECHK.TRANS64.TRYWAIT P0, [R9+URZ+0x78], R10 ;  /* 0x0000780a090075a7 */ /* 0x0044e400080011ff */
[----:B---3--:R-:W-:Y:S05]  /*ed50*/  @!P0 NANOSLEEP.SYNCS 0x989680 ;  /* 0x009896800000895d */ /* 0x008fea0003900000 */
[----:B------:R-:W3:Y:S02]  /*ed60*/  @!P0 SYNCS.PHASECHK.TRANS64 P0, [R9+URZ+0x78], R10 ;  /* 0x0000780a090085a7 */ /* 0x000ee400080010ff */
[----:B---3--:R-:W-:Y:S05]  /*ed70*/  @!P0 BRA `(.L_x_216) ;  /* 0xfffffffc00f08947 */ /* 0x008fea000383ffff */
[----:B------:R-:W-:Y:S05]  /*ed80*/  BRA `(.L_x_217) ;  /* 0xffffff6400287947 */ /* 0x000fea000383ffff */
.L_x_93:
[----:B------:R-:W-:Y:S07]  /*ed90*/  MOV R9, UR21 ;  /* 0x0000001500097c02 */ /* 0x000fee0008000f00 */
.L_x_218:
[----:B--2---:R2:W3:Y:S02]  /*eda0*/  SYNCS.PHASECHK.TRANS64.TRYWAIT P0, [R9+URZ+0x80], R10 ;  /* 0x0000800a090075a7 */ /* 0x0044e400080011ff */
[----:B---3--:R-:W-:Y:S05]  /*edb0*/  @!P0 NANOSLEEP.SYNCS 0x989680 ;  /* 0x009896800000895d */ /* 0x008fea0003900000 */
[----:B------:R-:W3:Y:S02]  /*edc0*/  @!P0 SYNCS.PHASECHK.TRANS64 P0, [R9+URZ+0x80], R10 ;  /* 0x0000800a090085a7 */ /* 0x000ee400080010ff */
[----:B---3--:R-:W-:Y:S05]  /*edd0*/  @!P0 BRA `(.L_x_218) ;  /* 0xfffffffc00f08947 */ /* 0x008fea000383ffff */
[----:B------:R-:W-:Y:S05]  /*ede0*/  BRA `(.L_x_219) ;  /* 0xffffff64006c7947 */ /* 0x000fea000383ffff */
.L_x_94:
[----:B------:R-:W-:Y:S07]  /*edf0*/  MOV R9, UR21 ;  /* 0x0000001500097c02 */ /* 0x000fee0008000f00 */
.L_x_220:
[----:B--2---:R2:W3:Y:S02]  /*ee00*/  SYNCS.PHASECHK.TRANS64.TRYWAIT P0, [R9+URZ+0x88], R10 ;  /* 0x0000880a090075a7 */ /* 0x0044e400080011ff */
[----:B---3--:R-:W-:Y:S05]  /*ee10*/  @!P0 NANOSLEEP.SYNCS 0x989680 ;  /* 0x009896800000895d */ /* 0x008fea0003900000 */
[----:B------:R-:W3:Y:S02]  /*ee20*/  @!P0 SYNCS.PHASECHK.TRANS64 P0, [R9+URZ+0x88], R10 ;  /* 0x0000880a090085a7 */ /* 0x000ee400080010ff */
[----:B---3--:R-:W-:Y:S05]  /*ee30*/  @!P0 BRA `(.L_x_220) ;  /* 0xfffffffc00f08947 */ /* 0x008fea000383ffff */
[----:B------:R-:W-:Y:S05]  /*ee40*/  BRA `(.L_x_221) ;  /* 0xffffff6400b47947 */ /* 0x000fea000383ffff */
.L_x_95:
[----:B------:R-:W-:Y:S07]  /*ee50*/  MOV R0, UR21 ;  /* 0x0000001500007c02 */ /* 0x000fee0008000f00 */
.L_x_222:
[----:B--2---:R2:W3:Y:S02]  /*ee60*/  SYNCS.PHASECHK.TRANS64.TRYWAIT P0, [R0+URZ+0x70], R9 ;  /* 0x00007009000075a7 */ /* 0x0044e400080011ff */
[----:B---3--:R-:W-:Y:S05]  /*ee70*/  @!P0 NANOSLEEP.SYNCS 0x989680 ;  /* 0x009896800000895d */ /* 0x008fea0003900000 */
[----:B------:R-:W3:Y:S02]  /*ee80*/  @!P0 SYNCS.PHASECHK.TRANS64 P0, [R0+URZ+0x70], R9 ;  /* 0x00007009000085a7 */ /* 0x000ee400080010ff */
[----:B---3--:R-:W-:Y:S05]  /*ee90*/  @!P0 BRA `(.L_x_222) ;  /* 0xfffffffc00f08947 */ /* 0x008fea000383ffff */
[----:B------:R-:W-:Y:S05]  /*eea0*/  BRA `(.L_x_223) ;  /* 0xffffff6800007947 */ /* 0x000fea000383ffff */
.L_x_96:
[----:B------:R-:W-:Y:S07]  /*eeb0*/  MOV R0, UR21 ;  /* 0x0000001500007c02 */ /* 0x000fee0008000f00 */
.L_x_224:
[----:B--2---:R2:W3:Y:S02]  /*eec0*/  SYNCS.PHASECHK.TRANS64.TRYWAIT P0, [R0+URZ+0x78], R9 ;  /* 0x00007809000075a7 */ /* 0x0044e400080011ff */
[----:B---3--:R-:W-:Y:S05]  /*eed0*/  @!P0 NANOSLEEP.SYNCS 0x989680 ;  /* 0x009896800000895d */ /* 0x008fea0003900000 */
[----:B------:R-:W3:Y:S02]  /*eee0*/  @!P0 SYNCS.PHASECHK.TRANS64 P0, [R0+URZ+0x78], R9 ;  /* 0x00007809000085a7 */ /* 0x000ee400080010ff */
[----:B---3--:R-:W-:Y:S05]  /*eef0*/  @!P0 BRA `(.L_x_224) ;  /* 0xfffffffc00f08947 */ /* 0x008fea000383ffff */
[----:B------:R-:W-:Y:S05]  /*ef00*/  BRA `(.L_x_225) ;  /* 0xffffff6800487947 */ /* 0x000fea000383ffff */
.L_x_97:
[----:B------:R-:W-:Y:S07]  /*ef10*/  MOV R0, UR21 ;  /* 0x0000001500007c02 */ /* 0x000fee0008000f00 */
.L_x_226:
[----:B--2---:R2:W3:Y:S02]  /*ef20*/  SYNCS.PHASECHK.TRANS64.TRYWAIT P0, [R0+URZ+0x80], R9 ;  /* 0x00008009000075a7 */ /* 0x0044e400080011ff */
[----:B---3--:R-:W-:Y:S05]  /*ef30*/  @!P0 NANOSLEEP.SYNCS 0x989680 ;  /* 0x009896800000895d */ /* 0x008fea0003900000 */
[----:B------:R-:W3:Y:S02]  /*ef40*/  @!P0 SYNCS.PHASECHK.TRANS64 P0, [R0+URZ+0x80], R9 ;  /* 0x00008009000085a7 */ /* 0x000ee400080010ff */
[----:B---3--:R-:W-:Y:S05]  /*ef50*/  @!P0 BRA `(.L_x_226) ;  /* 0xfffffffc00f08947 */ /* 0x008fea000383ffff */
[----:B------:R-:W-:Y:S05]  /*ef60*/  BRA `(.L_x_227) ;  /* 0xffffff6800907947 */ /* 0x000fea000383ffff */
.L_x_98:
[----:B------:R-:W-:Y:S07]  /*ef70*/  MOV R0, UR21 ;  /* 0x0000001500007c02 */ /* 0x000fee0008000f00 */
.L_x_228:
[----:B--2---:R2:W3:Y:S02]  /*ef80*/  SYNCS.PHASECHK.TRANS64.TRYWAIT P0, [R0+URZ+0x88], R9 ;  /* 0x00008809000075a7 */ /* 0x0044e400080011ff */
[----:B---3--:R-:W-:Y:S05]  /*ef90*/  @!P0 NANOSLEEP.SYNCS 0x989680 ;  /* 0x009896800000895d */ /* 0x008fea0003900000 */
[----:B------:R-:W3:Y:S02]  /*efa0*/  @!P0 SYNCS.PHASECHK.TRANS64 P0, [R0+URZ+0x88], R9 ;  /* 0x00008809000085a7 */ /* 0x000ee400080010ff */
[----:B---3--:R-:W-:Y:S05]  /*efb0*/  @!P0 BRA `(.L_x_228) ;  /* 0xfffffffc00f08947 */ /* 0x008fea000383ffff */
[----:B------:R-:W-:Y:S05]  /*efc0*/  BRA `(.L_x_229) ;  /* 0xffffff6800d47947 */ /* 0x000fea000383ffff */
.L_x_100:
[----:B------:R-:W-:-:S07]  /*efd0*/  MOV R3, UR21 ;  /* 0x0000001500037c02 */ /* 0x000fce0008000f00 */
.L_x_230:
[----:B---3--:R3:W4:Y:S02]  /*efe0*/  SYNCS.PHASECHK.TRANS64.TRYWAIT P0, [R3+URZ+0x70], R10 ;  /* 0x0000700a030075a7 */ /* 0x00872400080011ff */
[----:B----4-:R-:W-:Y:S05]  /*eff0*/  @!P0 NANOSLEEP.SYNCS 0x989680 ;  /* 0x009896800000895d */ /* 0x010fea0003900000 */
[----:B------:R-:W4:Y:S02]  /*f000*/  @!P0 SYNCS.PHASECHK.TRANS64 P0, [R3+URZ+0x70], R10 ;  /* 0x0000700a030085a7 */ /* 0x000f2400080010ff */
[----:B----4-:R-:W-:Y:S05]  /*f010*/  @!P0 BRA `(.L_x_230) ;  /* 0xfffffffc00f08947 */ /* 0x010fea000383ffff */
[----:B------:R-:W-:Y:S05]  /*f020*/  BRA `(.L_x_231) ;  /* 0xffffff6c00447947 */ /* 0x000fea000383ffff */
.L_x_101:
[----:B---3--:R-:W-:-:S07]  /*f030*/  MOV R3, UR21 ;  /* 0x0000001500037c02 */ /* 0x008fce0008000f00 */
.L_x_232:
[----:B---3--:R3:W4:Y:S02]  /*f040*/  SYNCS.PHASECHK.TRANS64.TRYWAIT P0, [R3+URZ+0x78], R10 ;  /* 0x0000780a030075a7 */ /* 0x00872400080011ff */
[----:B----4-:R-:W-:Y:S05]  /*f050*/  @!P0 NANOSLEEP.SYNCS 0x989680 ;  /* 0x009896800000895d */ /* 0x010fea0003900000 */
[----:B------:R-:W4:Y:S02]  /*f060*/  @!P0 SYNCS.PHASECHK.TRANS64 P0, [R3+URZ+0x78], R10 ;  /* 0x0000780a030085a7 */ /* 0x000f2400080010ff */
[----:B----4-:R-:W-:Y:S05]  /*f070*/  @!P0 BRA `(.L_x_232) ;  /* 0xfffffffc00f08947 */ /* 0x010fea000383ffff */
[----:B------:R-:W-:Y:S05]  /*f080*/  BRA `(.L_x_233) ;  /* 0xffffff6c00347947 */ /* 0x000fea000383ffff */
.L_x_102:
[----:B---3--:R-:W-:-:S07]  /*f090*/  MOV R3, UR21 ;  /* 0x0000001500037c02 */ /* 0x008fce0008000f00 */
.L_x_234:
[----:B---3--:R3:W4:Y:S02]  /*f0a0*/  SYNCS.PHASECHK.TRANS64.TRYWAIT P0, [R3+URZ+0x80], R10 ;  /* 0x0000800a030075a7 */ /* 0x00872400080011ff */
[----:B----4-:R-:W-:Y:S05]  /*f0b0*/  @!P0 NANOSLEEP.SYNCS 0x989680 ;  /* 0x009896800000895d */ /* 0x010fea0003900000 */
[----:B------:R-:W4:Y:S02]  /*f0c0*/  @!P0 SYNCS.PHASECHK.TRANS64 P0, [R3+URZ+0x80], R10 ;  /* 0x0000800a030085a7 */ /* 0x000f2400080010ff */
[----:B----4-:R-:W-:Y:S05]  /*f0d0*/  @!P0 BRA `(.L_x_234) ;  /* 0xfffffffc00f08947 */ /* 0x010fea000383ffff */
[----:B------:R-:W-:Y:S05]  /*f0e0*/  BRA `(.L_x_235) ;  /* 0xffffff6c00287947 */ /* 0x000fea000383ffff */
.L_x_104:
[----:B--2---:R2:W4:Y:S02]  /*f0f0*/  SYNCS.PHASECHK.TRANS64.TRYWAIT P0, [R0+URZ+0xa0], R3 ;  /* 0x0000a003000075a7 */ /* 0x00452400080011ff */
[----:B----4-:R-:W-:Y:S05]  /*f100*/  @!P0 NANOSLEEP.SYNCS 0x989680 ;  /* 0x009896800000895d */ /* 0x010fea0003900000 */
[----:B------:R-:W4:Y:S02]  /*f110*/  @!P0 SYNCS.PHASECHK.TRANS64 P0, [R0+URZ+0xa0], R3 ;  /* 0x0000a003000085a7 */ /* 0x000f2400080010ff */
[----:B----4-:R-:W-:Y:S05]  /*f120*/  @!P0 BRA `(.L_x_104) ;  /* 0xfffffffc00f08947 */ /* 0x010fea000383ffff */
[----:B------:R-:W-:Y:S05]  /*f130*/  BRA `(.L_x_236) ;  /* 0xffffff6c00f07947 */ /* 0x000fea000383ffff */
.L_x_115:
[----:B-1----:R-:W-:Y:S04]  /*f140*/  MOV R2, UR43 ;  /* 0x0000002b00027c02 */ /* 0x002fe80008000f00 */
[----:B------:R1:W2:Y:S03]  /*f150*/  SYNCS.PHASECHK.TRANS64.TRYWAIT P0, [R2+URZ+0x50], R3 ;  /* 0x00005003020075a7 */ /* 0x0002a600080011ff */
[----:B--2---:R-:W-:Y:S05]  /*f160*/  @!P0 NANOSLEEP.SYNCS 0x989680 ;  /* 0x009896800000895d */ /* 0x004fea0003900000 */
[----:B------:R-:W2:Y:S02]  /*f170*/  @!P0 SYNCS.PHASECHK.TRANS64 P0, [R2+URZ+0x50], R3 ;  /* 0x00005003020085a7 */ /* 0x000ea400080010ff */
[----:B--2---:R-:W-:Y:S05]  /*f180*/  @!P0 BRA `(.L_x_115) ;  /* 0xfffffffc00ec8947 */ /* 0x004fea000383ffff */
[----:B------:R-:W-:Y:S05]  /*f190*/  BRA `(.L_x_114) ;  /* 0xffffff7c00bc7947 */ /* 0x000fea000383ffff */
.L_x_117:
[----:B-1----:R1:W4:Y:S02]  /*f1a0*/  SYNCS.PHASECHK.TRANS64.TRYWAIT P1, [R117+URZ+0xc0], R0 ;  /* 0x0000c000750075a7 */ /* 0x00232400080211ff */
[----:B----4-:R-:W-:Y:S05]  /*f1b0*/  @!P1 NANOSLEEP.SYNCS 0x989680 ;  /* 0x009896800000995d */ /* 0x010fea0003900000 */
[----:B------:R-:W4:Y:S02]  /*f1c0*/  @!P1 SYNCS.PHASECHK.TRANS64 P1, [R117+URZ+0xc0], R0 ;  /* 0x0000c000750095a7 */ /* 0x000f2400080210ff */
[----:B----4-:R-:W-:Y:S05]  /*f1d0*/  @!P1 BRA `(.L_x_117) ;  /* 0xfffffffc00f09947 */ /* 0x010fea000383ffff */
[----:B------:R-:W-:Y:S05]  /*f1e0*/  BRA `(.L_x_116) ;  /* 0xffffff7c00f47947 */ /* 0x000fea000383ffff */
.L_x_126:
[----:B-1----:R1:W3:Y:S02]  /*f1f0*/  SYNCS.PHASECHK.TRANS64.TRYWAIT P0, [R3+URZ+0x50], R0 ;  /* 0x00005000030075a7 */ /* 0x0022e400080011ff */
[----:B---3--:R-:W-:Y:S05]  /*f200*/  @!P0 NANOSLEEP.SYNCS 0x989680 ;  /* 0x009896800000895d */ /* 0x008fea0003900000 */
[----:B------:R-:W3:Y:S02]  /*f210*/  @!P0 SYNCS.PHASECHK.TRANS64 P0, [R3+URZ+0x50], R0 ;  /* 0x00005000030085a7 */ /* 0x000ee400080010ff */
[----:B---3--:R-:W-:Y:S05]  /*f220*/  @!P0 BRA `(.L_x_126) ;  /* 0xfffffffc00f08947 */ /* 0x008fea000383ffff */
[----:B------:R-:W-:Y:S05]  /*f230*/  BRA `(.L_x_125) ;  /* 0xffffff8c00207947 */ /* 0x000fea000383ffff */
.L_x_134:
[----:B-1----:R1:W3:Y:S02]  /*f240*/  SYNCS.PHASECHK.TRANS64.TRYWAIT P0, [R124+URZ+0x50], R5 ;  /* 0x000050057c0075a7 */ /* 0x0022e400080011ff */
[----:B---3--:R-:W-:Y:S05]  /*f250*/  @!P0 NANOSLEEP.SYNCS 0x989680 ;  /* 0x009896800000895d */ /* 0x008fea0003900000 */
[----:B------:R-:W3:Y:S02]  /*f260*/  @!P0 SYNCS.PHASECHK.TRANS64 P0, [R124+URZ+0x50], R5 ;  /* 0x000050057c0085a7 */ /* 0x000ee400080010ff */
[----:B---3--:R-:W-:Y:S05]  /*f270*/  @!P0 BRA `(.L_x_134) ;  /* 0xfffffffc00f08947 */ /* 0x008fea000383ffff */
[----:B------:R-:W-:Y:S05]  /*f280*/  BRA `(.L_x_133) ;  /* 0xffffff9800947947 */ /* 0x000fea000383ffff */
.L_x_142:
[----:B-1----:R1:W3:Y:S02]  /*f290*/  SYNCS.PHASECHK.TRANS64.TRYWAIT P0, [R124+URZ+0x50], R5 ;  /* 0x000050057c0075a7 */ /* 0x0022e400080011ff */
[----:B---3--:R-:W-:Y:S05]  /*f2a0*/  @!P0 NANOSLEEP.SYNCS 0x989680 ;  /* 0x009896800000895d */ /* 0x008fea0003900000 */
[----:B------:R-:W3:Y:S02]  /*f2b0*/  @!P0 SYNCS.PHASECHK.TRANS64 P0, [R124+URZ+0x50], R5 ;  /* 0x000050057c0085a7 */ /* 0x000ee400080010ff */
[----:B---3--:R-:W-:Y:S05]  /*f2c0*/  @!P0 BRA `(.L_x_142) ;  /* 0xfffffffc00f08947 */ /* 0x008fea000383ffff */
[----:B------:R-:W-:Y:S05]  /*f2d0*/  BRA `(.L_x_141) ;  /* 0xffffffa8000c7947 */ /* 0x000fea000383ffff */
.L_x_150:
[----:B-1----:R1:W3:Y:S02]  /*f2e0*/  SYNCS.PHASECHK.TRANS64.TRYWAIT P0, [R125+URZ+0x50], R6 ;  /* 0x000050067d0075a7 */ /* 0x0022e400080011ff */
[----:B---3--:R-:W-:Y:S05]  /*f2f0*/  @!P0 NANOSLEEP.SYNCS 0x989680 ;  /* 0x009896800000895d */ /* 0x008fea0003900000 */
[----:B------:R-:W3:Y:S02]  /*f300*/  @!P0 SYNCS.PHASECHK.TRANS64 P0, [R125+URZ+0x50], R6 ;  /* 0x000050067d0085a7 */ /* 0x000ee400080010ff */
[----:B---3--:R-:W-:Y:S05]  /*f310*/  @!P0 BRA `(.L_x_150) ;  /* 0xfffffffc00f08947 */ /* 0x008fea000383ffff */
[----:B------:R-:W-:Y:S05]  /*f320*/  BRA `(.L_x_149) ;  /* 0xffffffb400887947 */ /* 0x000fea000383ffff */
.L_x_158:
[----:B-1----:R1:W3:Y:S02]  /*f330*/  SYNCS.PHASECHK.TRANS64.TRYWAIT P0, [R40+URZ+0x50], R5 ;  /* 0x00005005280075a7 */ /* 0x0022e400080011ff */
[----:B---3--:R-:W-:Y:S05]  /*f340*/  @!P0 NANOSLEEP.SYNCS 0x989680 ;  /* 0x009896800000895d */ /* 0x008fea0003900000 */
[----:B------:R-:W3:Y:S02]  /*f350*/  @!P0 SYNCS.PHASECHK.TRANS64 P0, [R40+URZ+0x50], R5 ;  /* 0x00005005280085a7 */ /* 0x000ee400080010ff */
[----:B---3--:R-:W-:Y:S05]  /*f360*/  @!P0 BRA `(.L_x_158) ;  /* 0xfffffffc00f08947 */ /* 0x008fea000383ffff */
[----:B------:R-:W-:Y:S05]  /*f370*/  BRA `(.L_x_157) ;  /* 0xffffffc400187947 */ /* 0x000fea000383ffff */
.L_x_166:
[----:B-1----:R1:W4:Y:S02]  /*f380*/  SYNCS.PHASECHK.TRANS64.TRYWAIT P0, [R0+URZ+0x50], R7 ;  /* 0x00005007000075a7 */ /* 0x00232400080011ff */
[----:B----4-:R-:W-:Y:S05]  /*f390*/  @!P0 NANOSLEEP.SYNCS 0x989680 ;  /* 0x009896800000895d */ /* 0x010fea0003900000 */
[----:B------:R-:W4:Y:S02]  /*f3a0*/  @!P0 SYNCS.PHASECHK.TRANS64 P0, [R0+URZ+0x50], R7 ;  /* 0x00005007000085a7 */ /* 0x000f2400080010ff */
[----:B----4-:R-:W-:Y:S05]  /*f3b0*/  @!P0 BRA `(.L_x_166) ;  /* 0xfffffffc00f08947 */ /* 0x010fea000383ffff */
[----:B------:R-:W-:Y:S05]  /*f3c0*/  BRA `(.L_x_165) ;  /* 0xffffffd0009c7947 */ /* 0x000fea000383ffff */
.L_x_174:
[----:B-1----:R1:W3:Y:S02]  /*f3d0*/  SYNCS.PHASECHK.TRANS64.TRYWAIT P0, [R0+URZ+0x50], R123 ;  /* 0x0000507b000075a7 */ /* 0x0022e400080011ff */
[----:B---3--:R-:W-:Y:S05]  /*f3e0*/  @!P0 NANOSLEEP.SYNCS 0x989680 ;  /* 0x009896800000895d */ /* 0x008fea0003900000 */
[----:B------:R-:W3:Y:S02]  /*f3f0*/  @!P0 SYNCS.PHASECHK.TRANS64 P0, [R0+URZ+0x50], R123 ;  /* 0x0000507b000085a7 */ /* 0x000ee400080010ff */
[----:B---3--:R-:W-:Y:S05]  /*f400*/  @!P0 BRA `(.L_x_174) ;  /* 0xfffffffc00f08947 */ /* 0x008fea000383ffff */
[----:B------:R-:W-:Y:S05]  /*f410*/  BRA `(.L_x_173) ;  /* 0xffffffe000207947 */ /* 0x000fea000383ffff */
        .weak           $__internal_0_$__cuda_sm10x_tcgen05_guardrail_trap_col_being_dealloced_not_returned_by_alloc
        .type           $__internal_0_$__cuda_sm10x_tcgen05_guardrail_trap_col_being_dealloced_not_returned_by_alloc,@function
        .size           $__internal_0_$__cuda_sm10x_tcgen05_guardrail_trap_col_being_dealloced_not_returned_by_alloc,($__internal_1_$__cuda_sm10x_tcgen05_guardrail_trap_phase_invalid_during_alloc - $__internal_0_$__cuda_sm10x_tcgen05_guardrail_trap_col_being_dealloced_not_returned_by_alloc)
$__internal_0_$__cuda_sm10x_tcgen05_guardrail_trap_col_being_dealloced_not_returned_by_alloc:
[----:B------:R-:W-:Y:S05]  /*f420*/  BPT.TRAP 0x1 ;  /* 0x000000040000795c */ /* 0x000fea0000300000 */
[----:B------:R-:W-:-:S04]  /*f430*/  HFMA2 R3, -RZ, RZ, 0, 0 ;  /* 0x00000000ff037431 */ /* 0x000fc800000001ff */
[----:B------:R-:W-:Y:S05]  /*f440*/  RET.REL.NODEC R2 `(_ZN7cutlass13device_kernelINS_4gemm6kernel13GemmUniversalIN4cute5tupleIJiiiiEEENS1_10collective13CollectiveMmaINS1_35MainloopSm100TmaUmmaWarpSpecializedILi5ELi2ELi2ENS5_IJNS4_1CILi4EEESB_NSA_ILi1EEEEEEEENS5_IJNSA_ILi256EEESF_NSA_ILi32EEEEEENS_10tfloat32_tENS5_IJlSC_lEEESI_SJ_NS4_8TiledMMAINS4_8MMA_AtomIJNS4_23SM100_MMA_TF32_2x1SM_SSISI_SI_fLi256ELi256ELNS4_4UMMA5MajorE0ELSO_0ELNSN_7ScaleInE0ELSP_0EEEEEENS4_6LayoutINS5_IJSC_SC_SC_EEENS5_IJNSA_ILi0EEESU_SU_EEEEENS5_IJNS4_10UnderscoreESX_SX_EEEEENS4_28SM100_TMA_2SM_LOAD_MULTICASTENS4_14ComposedLayoutINS4_7SwizzleILi3ELi4ELi3EEENS4_18smem_ptr_flag_bitsILi32EEENSS_INS5_IJNSA_ILi8EEESG_EEENS5_IJSG_SC_EEEEEEEvNS4_8identityES10_S1A_vS1B_EENS_8epilogue10collective18CollectiveEpilogueINS1D_23Sm100TmaWarpSpecializedILi4ELi2ELi32ELb1ELb0EEEJNS5_IJNSA_ILi128EEESF_SG_EEENS5_IJNSS_IS1I_SC_EENSS_ISG_SC_EEEEESI_SJ_SI_SJ_NS1D_6fusion15FusionCallbacksIS1H_NS1N_17LinearCombinationISI_fSI_fLNS_15FloatRoundStyleE2EEES1J_S1M_JEEENS4_5SM1004TMEM4LOAD26SM100_TMEM_LOAD_32dp32b32xENS4_13SM90_TMA_LOADES1A_NS4_39AutoVectorizingCopyWithAssumedAlignmentILi128EEENS4_14SM90_TMA_STOREES1A_S1Z_S1Z_EEEvvEEEEvNT_6ParamsE) ;  /* 0xffffff0802ec7950 */ /* 0x000fea0003c3ffff */
        .weak           $__internal_1_$__cuda_sm10x_tcgen05_guardrail_trap_phase_invalid_during_alloc
        .type           $__internal_1_$__cuda_sm10x_tcgen05_guardrail_trap_phase_invalid_during_alloc,@function
        .size           $__internal_1_$__cuda_sm10x_tcgen05_guardrail_trap_phase_invalid_during_alloc,($__internal_2_$__cuda_sm10x_tcgen05_guardrail_trap_unallocated_columns_being_dealloced - $__internal_1_$__cuda_sm10x_tcgen05_guardrail_trap_phase_invalid_during_alloc)
$__internal_1_$__cuda_sm10x_tcgen05_guardrail_trap_phase_invalid_during_alloc:
[----:B------:R-:W-:Y:S05]  /*f450*/  BPT.TRAP 0x1 ;  /* 0x000000040000795c */ /* 0x000fea0000300000 */
[----:B------:R-:W-:-:S04]  /*f460*/  MOV R5, 0x0 ;  /* 0x0000000000057802 */ /* 0x000fc80000000f00 */
[----:B------:R-:W-:Y:S05]  /*f470*/  RET.REL.NODEC R4 `(_ZN7cutlass13device_kernelINS_4gemm6kernel13GemmUniversalIN4cute5tupleIJiiiiEEENS1_10collective13CollectiveMmaINS1_35MainloopSm100TmaUmmaWarpSpecializedILi5ELi2ELi2ENS5_IJNS4_1CILi4EEESB_NSA_ILi1EEEEEEEENS5_IJNSA_ILi256EEESF_NSA_ILi32EEEEEENS_10tfloat32_tENS5_IJlSC_lEEESI_SJ_NS4_8TiledMMAINS4_8MMA_AtomIJNS4_23SM100_MMA_TF32_2x1SM_SSISI_SI_fLi256ELi256ELNS4_4UMMA5MajorE0ELSO_0ELNSN_7ScaleInE0ELSP_0EEEEEENS4_6LayoutINS5_IJSC_SC_SC_EEENS5_IJNSA_ILi0EEESU_SU_EEEEENS5_IJNS4_10UnderscoreESX_SX_EEEEENS4_28SM100_TMA_2SM_LOAD_MULTICASTENS4_14ComposedLayoutINS4_7SwizzleILi3ELi4ELi3EEENS4_18smem_ptr_flag_bitsILi32EEENSS_INS5_IJNSA_ILi8EEESG_EEENS5_IJSG_SC_EEEEEEEvNS4_8identityES10_S1A_vS1B_EENS_8epilogue10collective18CollectiveEpilogueINS1D_23Sm100TmaWarpSpecializedILi4ELi2ELi32ELb1ELb0EEEJNS5_IJNSA_ILi128EEESF_SG_EEENS5_IJNSS_IS1I_SC_EENSS_ISG_SC_EEEEESI_SJ_SI_SJ_NS1D_6fusion15FusionCallbacksIS1H_NS1N_17LinearCombinationISI_fSI_fLNS_15FloatRoundStyleE2EEES1J_S1M_JEEENS4_5SM1004TMEM4LOAD26SM100_TMEM_LOAD_32dp32b32xENS4_13SM90_TMA_LOADES1A_NS4_39AutoVectorizingCopyWithAssumedAlignmentILi128EEENS4_14SM90_TMA_STOREES1A_S1Z_S1Z_EEEvvEEEEvNT_6ParamsE) ;  /* 0xffffff0804e07950 */ /* 0x000fea0003c3ffff */
        .weak           $__internal_2_$__cuda_sm10x_tcgen05_guardrail_trap_unallocated_columns_being_dealloced
        .type           $__internal_2_$__cuda_sm10x_tcgen05_guardrail_trap_unallocated_columns_being_dealloced,@function
        .size           $__internal_2_$__cuda_sm10x_tcgen05_guardrail_trap_unallocated_columns_being_dealloced,(.L_x_238 - $__internal_2_$__cuda_sm10x_tcgen05_guardrail_trap_unallocated_columns_being_dealloced)
$__internal_2_$__cuda_sm10x_tcgen05_guardrail_trap_unallocated_columns_being_dealloced:
[----:B------:R-:W-:Y:S05]  /*f480*/  BPT.TRAP 0x1 ;  /* 0x000000040000795c */ /* 0x000fea0000300000 */
[----:B------:R-:W-:-:S04]  /*f490*/  HFMA2 R3, -RZ, RZ, 0, 0 ;  /* 0x00000000ff037431 */ /* 0x000fc800000001ff */
[----:B------:R-:W-:Y:S05]  /*f4a0*/  RET.REL.NODEC R2 `(_ZN7cutlass13device_kernelINS_4gemm6kernel13GemmUniversalIN4cute5tupleIJiiiiEEENS1_10collective13CollectiveMmaINS1_35MainloopSm100TmaUmmaWarpSpecializedILi5ELi2ELi2ENS5_IJNS4_1CILi4EEESB_NSA_ILi1EEEEEEEENS5_IJNSA_ILi256EEESF_NSA_ILi32EEEEEENS_10tfloat32_tENS5_IJlSC_lEEESI_SJ_NS4_8TiledMMAINS4_8MMA_AtomIJNS4_23SM100_MMA_TF32_2x1SM_SSISI_SI_fLi256ELi256ELNS4_4UMMA5MajorE0ELSO_0ELNSN_7ScaleInE0ELSP_0EEEEEENS4_6LayoutINS5_IJSC_SC_SC_EEENS5_IJNSA_ILi0EEESU_SU_EEEEENS5_IJNS4_10UnderscoreESX_SX_EEEEENS4_28SM100_TMA_2SM_LOAD_MULTICASTENS4_14ComposedLayoutINS4_7SwizzleILi3ELi4ELi3EEENS4_18smem_ptr_flag_bitsILi32EEENSS_INS5_IJNSA_ILi8EEESG_EEENS5_IJSG_SC_EEEEEEEvNS4_8identityES10_S1A_vS1B_EENS_8epilogue10collective18CollectiveEpilogueINS1D_23Sm100TmaWarpSpecializedILi4ELi2ELi32ELb1ELb0EEEJNS5_IJNSA_ILi128EEESF_SG_EEENS5_IJNSS_IS1I_SC_EENSS_ISG_SC_EEEEESI_SJ_SI_SJ_NS1D_6fusion15FusionCallbacksIS1H_NS1N_17LinearCombinationISI_fSI_fLNS_15FloatRoundStyleE2EEES1J_S1M_JEEENS4_5SM1004TMEM4LOAD26SM100_TMEM_LOAD_32dp32b32xENS4_13SM90_TMA_LOADES1A_NS4_39AutoVectorizingCopyWithAssumedAlignmentILi128EEENS4_14SM90_TMA_STOREES1A_S1Z_S1Z_EEEvvEEEEvNT_6ParamsE) ;  /* 0xffffff0802d47950 */ /* 0x000fea0003c3ffff */
.L_x_237:
[----:B------:R-:W-:-:S00]  /*f4b0*/  BRA `(.L_x_237) ;  /* 0xfffffffc00fc7947 */ /* 0x000fc0000383ffff */
[----:B------:R-:W-:-:S00]  /*f4c0*/  NOP ;  /* 0x0000000000007918 */ /* 0x000fc00000000000 */
        /* <DEDUP_REMOVED lines=11> */
.L_x_238:


//--------------------- .nv.global.init           --------------------------
	.section	.nv.global.init,"aw",@progbits
.nv.global.init:
	.type		$str$27,@object
	.size		$str$27,($str$28 - $str$27)
$str$27:
        /*0000*/ 	.byte	0x28, 0x61, 0x64, 0x64, 0x72, 0x65, 0x73, 0x73, 0x20, 0x26, 0x20, 0x6d, 0x61, 0x73, 0x6b, 0x29
        /*0010*/ 	.byte	0x20, 0x3d, 0x3d, 0x20, 0x30, 0x00
	.type		$str$28,@object
	.size		$str$28,($str$26 - $str$28)
$str$28:
        /*0016*/ 	.byte	0x2f, 0x74, 0x6d, 0x70, 0x2f, 0x63, 0x75, 0x74, 0x6c, 0x61, 0x73, 0x73, 0x5f, 0x73, 0x77, 0x65
        /*0026*/ 	.byte	0x65, 0x70, 0x5f, 0x73, 0x72, 0x63, 0x2f, 0x69, 0x6e, 0x63, 0x6c, 0x75, 0x64, 0x65, 0x2f, 0x63
        /*0036*/ 	.byte	0x75, 0x74, 0x65, 0x2f, 0x70, 0x6f, 0x69, 0x6e, 0x74, 0x65, 0x72, 0x5f, 0x66, 0x6c, 0x61, 0x67
        /*0046*/ 	.byte	0x67, 0x65, 0x64, 0x2e, 0x68, 0x70, 0x70, 0x00
	.type		$str$26,@object
	.size		$str$26,($str$25 - $str$26)
$str$26:
        /*004e*/ 	.byte	0x2f, 0x74, 0x6d, 0x70, 0x2f, 0x63, 0x75, 0x74, 0x6c, 0x61, 0x73, 0x73, 0x5f, 0x73, 0x77, 0x65
        /*005e*/ 	.byte	0x65, 0x70, 0x5f, 0x73, 0x72, 0x63, 0x2f, 0x69, 0x6e, 0x63, 0x6c, 0x75, 0x64, 0x65, 0x2f, 0x63
        /*006e*/ 	.byte	0x75, 0x74, 0x65, 0x2f, 0x61, 0x74, 0x6f, 0x6d, 0x2f, 0x63, 0x6f, 0x70, 0x79, 0x5f, 0x74, 0x72
        /*007e*/ 	.byte	0x61, 0x69, 0x74, 0x73, 0x5f, 0x73, 0x6d, 0x31, 0x30, 0x30, 0x2e, 0x68, 0x70, 0x70, 0x00
	.type		$str$25,@object
	.size		$str$25,(__unnamed_1 - $str$25)
$str$25:
        /*008d*/ 	.byte	0x28, 0x28, 0x75, 0x69, 0x6e, 0x74, 0x33, 0x32, 0x5f, 0x74, 0x28, 0x74, 0x68, 0x72, 0x65, 0x61
        /*009d*/ 	.byte	0x64, 0x49, 0x64, 0x78, 0x2e, 0x78, 0x29, 0x20, 0x2f, 0x20, 0x33, 0x32, 0x29, 0x20, 0x25, 0x20
        /*00ad*/ 	.byte	0x34, 0x29, 0x20, 0x3d, 0x3d, 0x20, 0x28, 0x28, 0x28, 0x74, 0x6d, 0x65, 0x6d, 0x5f, 0x61, 0x64
        /*00bd*/ 	.byte	0x64, 0x72, 0x20, 0x3e, 0x3e, 0x20, 0x31, 0x36, 0x29, 0x20, 0x2f, 0x20, 0x33, 0x32, 0x29, 0x20
        /*00cd*/ 	.byte	0x25, 0x20, 0x34, 0x29, 0x00
	.type		__unnamed_1,@object
	.size		__unnamed_1,(__unnamed_2 - __unnamed_1)
__unnamed_1:
        /*00d2*/ 	.byte	0x61, 0x75, 0x74, 0x6f, 0x20, 0x63, 0x75, 0x74, 0x65, 0x3a, 0x3a, 0x61, 0x73, 0x5f, 0x70, 0x6f
        /* <DEDUP_REMOVED lines=24> */
        /*0262*/ 	.byte	0x34, 0x30, 0x39, 0x36, 0x3e, 0x3e, 0x3e, 0x3e, 0x5d, 0x00
	.type		__unnamed_2,@object
	.size		__unnamed_2,(.L_2 - __unnamed_2)
__unnamed_2:
        /* <DEDUP_REMOVED lines=43> */
        /*051c*/ 	.byte	0x65, 0x3a, 0x3a, 0x43, 0x3c, 0x30, 0x3e, 0x3e, 0x3e, 0x3e, 0x5d, 0x00
.L_2:


//--------------------- .nv.shared._ZN7cutlass13device_kernelINS_4gemm6kernel13GemmUniversalIN4cute5tupleIJiiiiEEENS1_10collective13CollectiveMmaINS1_35MainloopSm100TmaUmmaWarpSpecializedILi5ELi2ELi2ENS5_IJNS4_1CILi4EEESB_NSA_ILi1EEEEEEEENS5_IJNSA_ILi256EEESF_NSA_ILi32EEEEEENS_10tfloat32_tENS5_IJlSC_lEEESI_SJ_NS4_8TiledMMAINS4_8MMA_AtomIJNS4_23SM100_MMA_TF32_2x1SM_SSISI_SI_fLi256ELi256ELNS4_4UMMA5MajorE0ELSO_0ELNSN_7ScaleInE0ELSP_0EEEEEENS4_6LayoutINS5_IJSC_SC_SC_EEENS5_IJNSA_ILi0EEESU_SU_EEEEENS5_IJNS4_10UnderscoreESX_SX_EEEEENS4_28SM100_TMA_2SM_LOAD_MULTICASTENS4_14ComposedLayoutINS4_7SwizzleILi3ELi4ELi3EEENS4_18smem_ptr_flag_bitsILi32EEENSS_INS5_IJNSA_ILi8EEESG_EEENS5_IJSG_SC_EEEEEEEvNS4_8identityES10_S1A_vS1B_EENS_8epilogue10collective18CollectiveEpilogueINS1D_23Sm100TmaWarpSpecializedILi4ELi2ELi32ELb1ELb0EEEJNS5_IJNSA_ILi128EEESF_SG_EEENS5_IJNSS_IS1I_SC_EENSS_ISG_SC_EEEEESI_SJ_SI_SJ_NS1D_6fusion15FusionCallbacksIS1H_NS1N_17LinearCombinationISI_fSI_fLNS_15FloatRoundStyleE2EEES1J_S1M_JEEENS4_5SM1004TMEM4LOAD26SM100_TMEM_LOAD_32dp32b32xENS4_13SM90_TMA_LOADES1A_NS4_39AutoVectorizingCopyWithAssumedAlignmentILi128EEENS4_14SM90_TMA_STOREES1A_S1Z_S1Z_EEEvvEEEEvNT_6ParamsE --------------------------
	.section	.nv.shared._ZN7cutlass13device_kernelINS_4gemm6kernel13GemmUniversalIN4cute5tupleIJiiiiEEENS1_10collective13CollectiveMmaINS1_35MainloopSm100TmaUmmaWarpSpecializedILi5ELi2ELi2ENS5_IJNS4_1CILi4EEESB_NSA_ILi1EEEEEEEENS5_IJNSA_ILi256EEESF_NSA_ILi32EEEEEENS_10tfloat32_tENS5_IJlSC_lEEESI_SJ_NS4_8TiledMMAINS4_8MMA_AtomIJNS4_23SM100_MMA_TF32_2x1SM_SSISI_SI_fLi256ELi256ELNS4_4UMMA5MajorE0ELSO_0ELNSN_7ScaleInE0ELSP_0EEEEEENS4_6LayoutINS5_IJSC_SC_SC_EEENS5_IJNSA_ILi0EEESU_SU_EEEEENS5_IJNS4_10UnderscoreESX_SX_EEEEENS4_28SM100_TMA_2SM_LOAD_MULTICASTENS4_14ComposedLayoutINS4_7SwizzleILi3ELi4ELi3EEENS4_18smem_ptr_flag_bitsILi32EEENSS_INS5_IJNSA_ILi8EEESG_EEENS5_IJSG_SC_EEEEEEEvNS4_8identityES10_S1A_vS1B_EENS_8epilogue10collective18CollectiveEpilogueINS1D_23Sm100TmaWarpSpecializedILi4ELi2ELi32ELb1ELb0EEEJNS5_IJNSA_ILi128EEESF_SG_EEENS5_IJNSS_IS1I_SC_EENSS_ISG_SC_EEEEESI_SJ_SI_SJ_NS1D_6fusion15FusionCallbacksIS1H_NS1N_17LinearCombinationISI_fSI_fLNS_15FloatRoundStyleE2EEES1J_S1M_JEEENS4_5SM1004TMEM4LOAD26SM100_TMEM_LOAD_32dp32b32xENS4_13SM90_TMA_LOADES1A_NS4_39AutoVectorizingCopyWithAssumedAlignmentILi128EEENS4_14SM90_TMA_STOREES1A_S1Z_S1Z_EEEvvEEEEvNT_6ParamsE,"aw",@nobits
	.sectionflags	@""
	.align	16
	.zero		1024


//--------------------- .nv.shared.reserved.0     --------------------------
	.section	.nv.shared.reserved.0,"aw",@nobits
	.weak		__nv_reservedSMEM_offset_0_alias
	.size		__nv_reservedSMEM_offset_0_alias, 0, 64
	.other		__nv_reservedSMEM_offset_0_alias,@"STO_CUDA_RESERVED_SHARED STV_DEFAULT"
__nv_reservedSMEM_offset_0_alias:
	.zero		0
.nv.shared.reserved.0:
	.zero		64
	.weak		__nv_reservedSMEM_tcgen05_partition
	.type		__nv_reservedSMEM_tcgen05_partition,@object
	.size		__nv_reservedSMEM_tcgen05_partition,(.L_0 - __nv_reservedSMEM_tcgen05_partition)
__nv_reservedSMEM_tcgen05_partition:
	.zero		32
.L_0:


//--------------------- .nv.global                --------------------------
	.section	.nv.global,"aw",@nobits
.nv.global:
	.type		_ZN40_INTERNAL_cc38b5da_4_k_cu_784ac3b5_299754cute1_E,@object
	.size		_ZN40_INTERNAL_cc38b5da_4_k_cu_784ac3b5_299754cute1_E,(_ZN40_INTERNAL_cc38b5da_4_k_cu_784ac3b5_299754cuda3std3__45__cpo6cbeginE - _ZN40_INTERNAL_cc38b5da_4_k_cu_784ac3b5_299754cute1_E)
_ZN40_INTERNAL_cc38b5da_4_k_cu_784ac3b5_299754cute1_E:
	.zero		1
	.type		_ZN40_INTERNAL_cc38b5da_4_k_cu_784ac3b5_299754cuda3std3__45__cpo6cbeginE,@object
	.size		_ZN40_INTERNAL_cc38b5da_4_k_cu_784ac3b5_299754cuda3std3__45__cpo6cbeginE,(_ZN40_INTERNAL_cc38b5da_4_k_cu_784ac3b5_299754cuda3std3__48in_placeE - _ZN40_INTERNAL_cc38b5da_4_k_cu_784ac3b5_299754cuda3std3__45__cpo6cbeginE)
_ZN40_INTERNAL_cc38b5da_4_k_cu_784ac3b5_299754cuda3std3__45__cpo6cbeginE:
	.zero		1
	.type		_ZN40_INTERNAL_cc38b5da_4_k_cu_784ac3b5_299754cuda3std3__48in_placeE,@object
	.size		_ZN40_INTERNAL_cc38b5da_4_k_cu_784ac3b5_299754cuda3std3__48in_placeE,(_ZN40_INTERNAL_cc38b5da_4_k_cu_784ac3b5_299754cuda3std6ranges3__45__cpo9iter_moveE - _ZN40_INTERNAL_cc38b5da_4_k_cu_784ac3b5_299754cuda3std3__48in_placeE)
_ZN40_INTERNAL_cc38b5da_4_k_cu_784ac3b5_299754cuda3std3__48in_placeE:
	.zero		1
	.type		_ZN40_INTERNAL_cc38b5da_4_k_cu_784ac3b5_299754cuda3std6ranges3__45__cpo9iter_moveE,@object
	.size		_ZN40_INTERNAL_cc38b5da_4_k_cu_784ac3b5_299754cuda3std6ranges3__45__cpo9iter_moveE,(_ZN40_INTERNAL_cc38b5da_4_k_cu_784ac3b5_299754cuda3std3__45__cpo5beginE - _ZN40_INTERNAL_cc38b5da_4_k_cu_784ac3b5_299754cuda3std6ranges3__45__cpo9iter_moveE)
_ZN40_INTERNAL_cc38b5da_4_k_cu_784ac3b5_299754cuda3std6ranges3__45__cpo9iter_moveE:
	.zero		1
	.type		_ZN40_INTERNAL_cc38b5da_4_k_cu_784ac3b5_299754cuda3std3__45__cpo5beginE,@object
	.size		_ZN40_INTERNAL_cc38b5da_4_k_cu_784ac3b5_299754cuda3std3__45__cpo5beginE,(_ZN40_INTERNAL_cc38b5da_4_k_cu_784ac3b5_299754cuda3std3__442_GLOBAL__N__cc38b5da_4_k_cu_784ac3b5_299756ignoreE - _ZN40_INTERNAL_cc38b5da_4_k_cu_784ac3b5_299754cuda3std3__45__cpo5beginE)
_ZN40_INTERNAL_cc38b5da_4_k_cu_784ac3b5_299754cuda3std3__45__cpo5beginE:
	.zero		1
	.type		_ZN40_INTERNAL_cc38b5da_4_k_cu_784ac3b5_299754cuda3std3__442_GLOBAL__N__cc38b5da_4_k_cu_784ac3b5_299756ignoreE,@object
	.size		_ZN40_INTERNAL_cc38b5da_4_k_cu_784ac3b5_299754cuda3std3__442_GLOBAL__N__cc38b5da_4_k_cu_784ac3b5_299756ignoreE,(_ZN40_INTERNAL_cc38b5da_4_k_cu_784ac3b5_299754cute7productE - _ZN40_INTERNAL_cc38b5da_4_k_cu_784ac3b5_299754cuda3std3__442_GLOBAL__N__cc38b5da_4_k_cu_784ac3b5_299756ignoreE)
_ZN40_INTERNAL_cc38b5da_4_k_cu_784ac3b5_299754cuda3std3__442_GLOBAL__N__cc38b5da_4_k_cu_784ac3b5_299756ignoreE:
	.zero		1
	.type		_ZN40_INTERNAL_cc38b5da_4_k_cu_784ac3b5_299754cute7productE,@object
	.size		_ZN40_INTERNAL_cc38b5da_4_k_cu_784ac3b5_299754cute7productE,(_ZN40_INTERNAL_cc38b5da_4_k_cu_784ac3b5_299754cuda3std3__45__cpo3endE - _ZN40_INTERNAL_cc38b5da_4_k_cu_784ac3b5_299754cute7productE)
_ZN40_INTERNAL_cc38b5da_4_k_cu_784ac3b5_299754cute7productE:
	.zero		1
	.type		_ZN40_INTERNAL_cc38b5da_4_k_cu_784ac3b5_299754cuda3std3__45__cpo3endE,@object
	.size		_ZN40_INTERNAL_cc38b5da_4_k_cu_784ac3b5_299754cuda3std3__45__cpo3endE,(_ZN40_INTERNAL_cc38b5da_4_k_cu_784ac3b5_299754cuda3std3__419piecewise_constructE - _ZN40_INTERNAL_cc38b5da_4_k_cu_784ac3b5_299754cuda3std3__45__cpo3endE)
_ZN40_INTERNAL_cc38b5da_4_k_cu_784ac3b5_299754cuda3std3__45__cpo3endE:
	.zero		1
	.type		_ZN40_INTERNAL_cc38b5da_4_k_cu_784ac3b5_299754cuda3std3__419piecewise_constructE,@object
	.size		_ZN40_INTERNAL_cc38b5da_4_k_cu_784ac3b5_299754cuda3std3__419piecewise_constructE,(_ZN40_INTERNAL_cc38b5da_4_k_cu_784ac3b5_299754cuda3std3__45__cpo4cendE - _ZN40_INTERNAL_cc38b5da_4_k_cu_784ac3b5_299754cuda3std3__419piecewise_constructE)
_ZN40_INTERNAL_cc38b5da_4_k_cu_784ac3b5_299754cuda3std3__419piecewise_constructE:
	.zero		1
	.type		_ZN40_INTERNAL_cc38b5da_4_k_cu_784ac3b5_299754cuda3std3__45__cpo4cendE,@object
	.size		_ZN40_INTERNAL_cc38b5da_4_k_cu_784ac3b5_299754cuda3std3__45__cpo4cendE,(_ZN40_INTERNAL_cc38b5da_4_k_cu_784ac3b5_299754cuda3std6ranges3__45__cpo4swapE - _ZN40_INTERNAL_cc38b5da_4_k_cu_784ac3b5_299754cuda3std3__45__cpo4cendE)
_ZN40_INTERNAL_cc38b5da_4_k_cu_784ac3b5_299754cuda3std3__45__cpo4cendE:
	.zero		1
	.type		_ZN40_INTERNAL_cc38b5da_4_k_cu_784ac3b5_299754cuda3std6ranges3__45__cpo4swapE,@object
	.size		_ZN40_INTERNAL_cc38b5da_4_k_cu_784ac3b5_299754cuda3std6ranges3__45__cpo4swapE,(.L_10 - _ZN40_INTERNAL_cc38b5da_4_k_cu_784ac3b5_299754cuda3std6ranges3__45__cpo4swapE)
_ZN40_INTERNAL_cc38b5da_4_k_cu_784ac3b5_299754cuda3std6ranges3__45__cpo4swapE:
	.zero		1
.L_10:


//--------------------- .nv.constant0._ZN7cutlass13device_kernelINS_4gemm6kernel13GemmUniversalIN4cute5tupleIJiiiiEEENS1_10collective13CollectiveMmaINS1_35MainloopSm100TmaUmmaWarpSpecializedILi5ELi2ELi2ENS5_IJNS4_1CILi4EEESB_NSA_ILi1EEEEEEEENS5_IJNSA_ILi256EEESF_NSA_ILi32EEEEEENS_10tfloat32_tENS5_IJlSC_lEEESI_SJ_NS4_8TiledMMAINS4_8MMA_AtomIJNS4_23SM100_MMA_TF32_2x1SM_SSISI_SI_fLi256ELi256ELNS4_4UMMA5MajorE0ELSO_0ELNSN_7ScaleInE0ELSP_0EEEEEENS4_6LayoutINS5_IJSC_SC_SC_EEENS5_IJNSA_ILi0EEESU_SU_EEEEENS5_IJNS4_10UnderscoreESX_SX_EEEEENS4_28SM100_TMA_2SM_LOAD_MULTICASTENS4_14ComposedLayoutINS4_7SwizzleILi3ELi4ELi3EEENS4_18smem_ptr_flag_bitsILi32EEENSS_INS5_IJNSA_ILi8EEESG_EEENS5_IJSG_SC_EEEEEEEvNS4_8identityES10_S1A_vS1B_EENS_8epilogue10collective18CollectiveEpilogueINS1D_23Sm100TmaWarpSpecializedILi4ELi2ELi32ELb1ELb0EEEJNS5_IJNSA_ILi128EEESF_SG_EEENS5_IJNSS_IS1I_SC_EENSS_ISG_SC_EEEEESI_SJ_SI_SJ_NS1D_6fusion15FusionCallbacksIS1H_NS1N_17LinearCombinationISI_fSI_fLNS_15FloatRoundStyleE2EEES1J_S1M_JEEENS4_5SM1004TMEM4LOAD26SM100_TMEM_LOAD_32dp32b32xENS4_13SM90_TMA_LOADES1A_NS4_39AutoVectorizingCopyWithAssumedAlignmentILi128EEENS4_14SM90_TMA_STOREES1A_S1Z_S1Z_EEEvvEEEEvNT_6ParamsE --------------------------
	.section	.nv.constant0._ZN7cutlass13device_kernelINS_4gemm6kernel13GemmUniversalIN4cute5tupleIJiiiiEEENS1_10collective13CollectiveMmaINS1_35MainloopSm100TmaUmmaWarpSpecializedILi5ELi2ELi2ENS5_IJNS4_1CILi4EEESB_NSA_ILi1EEEEEEEENS5_IJNSA_ILi256EEESF_NSA_ILi32EEEEEENS_10tfloat32_tENS5_IJlSC_lEEESI_SJ_NS4_8TiledMMAINS4_8MMA_AtomIJNS4_23SM100_MMA_TF32_2x1SM_SSISI_SI_fLi256ELi256ELNS4_4UMMA5MajorE0ELSO_0ELNSN_7ScaleInE0ELSP_0EEEEEENS4_6LayoutINS5_IJSC_SC_SC_EEENS5_IJNSA_ILi0EEESU_SU_EEEEENS5_IJNS4_10UnderscoreESX_SX_EEEEENS4_28SM100_TMA_2SM_LOAD_MULTICASTENS4_14ComposedLayoutINS4_7SwizzleILi3ELi4ELi3EEENS4_18smem_ptr_flag_bitsILi32EEENSS_INS5_IJNSA_ILi8EEESG_EEENS5_IJSG_SC_EEEEEEEvNS4_8identityES10_S1A_vS1B_EENS_8epilogue10collective18CollectiveEpilogueINS1D_23Sm100TmaWarpSpecializedILi4ELi2ELi32ELb1ELb0EEEJNS5_IJNSA_ILi128EEESF_SG_EEENS5_IJNSS_IS1I_SC_EENSS_ISG_SC_EEEEESI_SJ_SI_SJ_NS1D_6fusion15FusionCallbacksIS1H_NS1N_17LinearCombinationISI_fSI_fLNS_15FloatRoundStyleE2EEES1J_S1M_JEEENS4_5SM1004TMEM4LOAD26SM100_TMEM_LOAD_32dp32b32xENS4_13SM90_TMA_LOADES1A_NS4_39AutoVectorizingCopyWithAssumedAlignmentILi128EEENS4_14SM90_TMA_STOREES1A_S1Z_S1Z_EEEvvEEEEvNT_6ParamsE,"a",@progbits
	.sectionflags	@""
	.align	4
.nv.constant0._ZN7cutlass13device_kernelINS_4gemm6kernel13GemmUniversalIN4cute5tupleIJiiiiEEENS1_10collective13CollectiveMmaINS1_35MainloopSm100TmaUmmaWarpSpecializedILi5ELi2ELi2ENS5_IJNS4_1CILi4EEESB_NSA_ILi1EEEEEEEENS5_IJNSA_ILi256EEESF_NSA_ILi32EEEEEENS_10tfloat32_tENS5_IJlSC_lEEESI_SJ_NS4_8TiledMMAINS4_8MMA_AtomIJNS4_23SM100_MMA_TF32_2x1SM_SSISI_SI_fLi256ELi256ELNS4_4UMMA5MajorE0ELSO_0ELNSN_7ScaleInE0ELSP_0EEEEEENS4_6LayoutINS5_IJSC_SC_SC_EEENS5_IJNSA_ILi0EEESU_SU_EEEEENS5_IJNS4_10UnderscoreESX_SX_EEEEENS4_28SM100_TMA_2SM_LOAD_MULTICASTENS4_14ComposedLayoutINS4_7SwizzleILi3ELi4ELi3EEENS4_18smem_ptr_flag_bitsILi32EEENSS_INS5_IJNSA_ILi8EEESG_EEENS5_IJSG_SC_EEEEEEEvNS4_8identityES10_S1A_vS1B_EENS_8epilogue10collective18CollectiveEpilogueINS1D_23Sm100TmaWarpSpecializedILi4ELi2ELi32ELb1ELb0EEEJNS5_IJNSA_ILi128EEESF_SG_EEENS5_IJNSS_IS1I_SC_EENSS_ISG_SC_EEEEESI_SJ_SI_SJ_NS1D_6fusion15FusionCallbacksIS1H_NS1N_17LinearCombinationISI_fSI_fLNS_15FloatRoundStyleE2EEES1J_S1M_JEEENS4_5SM1004TMEM4LOAD26SM100_TMEM_LOAD_32dp32b32xENS4_13SM90_TMA_LOADES1A_NS4_39AutoVectorizingCopyWithAssumedAlignmentILi128EEENS4_14SM90_TMA_STOREES1A_S1Z_S1Z_EEEvvEEEEvNT_6ParamsE:
	.zero		2944


//--------------------- SYMBOLS --------------------------

	.type		.nv.reservedSmem.offset0,@object
	.size		.nv.reservedSmem.offset0,0x4
	.type		.nv.reservedSmem.cap,@object
	.size		.nv.reservedSmem.cap,0x4
	.type		__assertfail,@function
